def matmul_kernel(
    a_ptr,
    b_ptr,
    c_ptr,
    M,
    N,
    K,
    stride_am,
    stride_ak,
    stride_bk,
    stride_bn,
    stride_cm,
    stride_cn,
    BLOCK_M: tl.constexpr,
    BLOCK_N: tl.constexpr,
    BLOCK_K: tl.constexpr,
    GROUP_M: tl.constexpr,
):
    pid = tl.program_id(axis=0)
    num_pid_m = tl.cdiv(M, BLOCK_M)
    num_pid_n = tl.cdiv(N, BLOCK_N)
    num_pid_in_group = GROUP_M * num_pid_n
    group_id = pid // num_pid_in_group
    first_pid_m = group_id * GROUP_M
    group_size_m = min(num_pid_m - first_pid_m, GROUP_M)
    pid_m = first_pid_m + ((pid % num_pid_in_group) % group_size_m)
    pid_n = (pid % num_pid_in_group) // group_size_m

    offs_am = (pid_m * BLOCK_M + tl.arange(0, BLOCK_M)) % M
    offs_bn = (pid_n * BLOCK_N + tl.arange(0, BLOCK_N)) % N
    offs_k = tl.arange(0, BLOCK_K)
    a_ptrs = a_ptr + offs_am[:, None] * stride_am + offs_k[None, :] * stride_ak
    b_ptrs = b_ptr + offs_k[:, None] * stride_bk + offs_bn[None, :] * stride_bn

    acc = tl.zeros((BLOCK_M, BLOCK_N), dtype=tl.float32)
    for kk in range(0, tl.cdiv(K, BLOCK_K)):
        a = tl.load(a_ptrs, mask=offs_k[None, :] < K - kk * BLOCK_K, other=0.0)
        b = tl.load(b_ptrs, mask=offs_k[:, None] < K - kk * BLOCK_K, other=0.0)
        acc = tl.dot(a, b, acc)
        a_ptrs += BLOCK_K * stride_ak
        b_ptrs += BLOCK_K * stride_bk

    c = acc.to(c_ptr.dtype.element_ty)
    offs_cm = pid_m * BLOCK_M + tl.arange(0, BLOCK_M)
    offs_cn = pid_n * BLOCK_N + tl.arange(0, BLOCK_N)
    c_ptrs = c_ptr + offs_cm[:, None] * stride_cm + offs_cn[None, :] * stride_cn
    mask = (offs_cm[:, None] < M) & (offs_cn[None, :] < N)
    tl.store(c_ptrs, c, mask=mask)

# config = {"BLOCK_K": 64, "BLOCK_M": 64, "BLOCK_N": 256, "GROUP_M": 8, "arch": "sm_100", "dtype": "fp8e4m3", "num_ctas": 1, "num_stages": 3, "num_warps": 2}
# arch = sm_100


// ===== COMPILED SASS (sm_100a) =====

	.target	sm_100a

	.elftype	@"ET_EXEC"


//--------------------- .note.nv.tkinfo           --------------------------
	.section	.note.nv.tkinfo,"",@"SHT_NOTE"
	.sectionflags	@"SHF_NOTE_NV_TKINFO"
	.tkinfo
        /*0018*/ 	.word	0x00000081
        /*0030*/ 	.string	""
        /*0030*/ 	.string	"ptxas-blackwell"
        /*0030*/ 	.string	"Cuda compilation tools, release 12.9, V12.9.86"
        /*0030*/ 	.string	"Build cuda_12.9.r12.9/compiler.36037853_0"
        /*0030*/ 	.string	"-v  -suppress-debug-info  -lineinfo  -arch sm_100a "



//--------------------- .note.nv.cuver            --------------------------
	.section	.note.nv.cuver,"",@"SHT_NOTE"
	.sectionflags	@"SHF_NOTE_NV_CUVER"
        /*0018*/ 	.short	0x0001
        /*001a*/ 	.short	0x0064
        /*001c*/ 	.short	0x0001
        /*001e*/ 	.short	0x0000
        /*0020*/ 	.short	0x0001
        /*0022*/ 	.short	0x0000


//--------------------- .nv.info                  --------------------------
	.section	.nv.info,"",@"SHT_CUDA_INFO"
	.align	4


	//----- nvinfo : EIATTR_REGCOUNT
	.align		4
        /*0000*/ 	.byte	0x04, 0x2f
        /*0002*/ 	.short	(.L_1 - .L_0)
	.align		4
.L_0:
        /*0004*/ 	.word	index@(matmul_kernel)
        /*0008*/ 	.word	0x00000020


	//----- nvinfo : EIATTR_FRAME_SIZE
	.align		4
.L_1:
        /*000c*/ 	.byte	0x04, 0x11
        /*000e*/ 	.short	(.L_3 - .L_2)
	.align		4
.L_2:
        /*0010*/ 	.word	index@(matmul_kernel)
        /*0014*/ 	.word	0x000027a8


	//----- nvinfo : EIATTR_MIN_STACK_SIZE
	.align		4
.L_3:
        /*0018*/ 	.byte	0x04, 0x12
        /*001a*/ 	.short	(.L_5 - .L_4)
	.align		4
.L_4:
        /*001c*/ 	.word	index@(matmul_kernel)
        /*0020*/ 	.word	0x000027a8
.L_5:


//--------------------- .nv.info.matmul_kernel    --------------------------
	.section	.nv.info.matmul_kernel,"",@"SHT_CUDA_INFO"
	.sectionflags	@""
	.align	4


	//----- nvinfo : EIATTR_CUDA_API_VERSION
	.align		4
        /*0000*/ 	.byte	0x04, 0x37
        /*0002*/ 	.short	(.L_7 - .L_6)
.L_6:
        /*0004*/ 	.word	0x00000081


	//----- nvinfo : EIATTR_KPARAM_INFO
	.align		4
.L_7:
        /*0008*/ 	.byte	0x04, 0x17
        /*000a*/ 	.short	(.L_9 - .L_8)
.L_8:
        /*000c*/ 	.word	0x00000000
        /*0010*/ 	.short	0x000d
        /*0012*/ 	.short	0x0048
        /*0014*/ 	.byte	0x00, 0xf4, 0x21, 0x00


	//----- nvinfo : EIATTR_KPARAM_INFO
	.align		4
.L_9:
        /*0018*/ 	.byte	0x04, 0x17
        /*001a*/ 	.short	(.L_11 - .L_10)
.L_10:
        /*001c*/ 	.word	0x00000000
        /*0020*/ 	.short	0x000c
        /*0022*/ 	.short	0x0040
        /*0024*/ 	.byte	0x00, 0xf4, 0x21, 0x00


	//----- nvinfo : EIATTR_KPARAM_INFO
	.align		4
.L_11:
        /*0028*/ 	.byte	0x04, 0x17
        /*002a*/ 	.short	(.L_13 - .L_12)
.L_12:
        /*002c*/ 	.word	0x00000000
        /*0030*/ 	.short	0x000b
        /*0032*/ 	.short	0x0038
        /*0034*/ 	.byte	0x00, 0xf0, 0x11, 0x00


	//----- nvinfo : EIATTR_KPARAM_INFO
	.align		4
.L_13:
        /*0038*/ 	.byte	0x04, 0x17
        /*003a*/ 	.short	(.L_15 - .L_14)
.L_14:
        /*003c*/ 	.word	0x00000000
        /*0040*/ 	.short	0x000a
        /*0042*/ 	.short	0x0034
        /*0044*/ 	.byte	0x00, 0xf0, 0x11, 0x00


	//----- nvinfo : EIATTR_KPARAM_INFO
	.align		4
.L_15:
        /*0048*/ 	.byte	0x04, 0x17
        /*004a*/ 	.short	(.L_17 - .L_16)
.L_16:
        /*004c*/ 	.word	0x00000000
        /*0050*/ 	.short	0x0009
        /*0052*/ 	.short	0x0030
        /*0054*/ 	.byte	0x00, 0xf0, 0x11, 0x00


	//----- nvinfo : EIATTR_KPARAM_INFO
	.align		4
.L_17:
        /*0058*/ 	.byte	0x04, 0x17
        /*005a*/ 	.short	(.L_19 - .L_18)
.L_18:
        /*005c*/ 	.word	0x00000000
        /*0060*/ 	.short	0x0008
        /*0062*/ 	.short	0x002c
        /*0064*/ 	.byte	0x00, 0xf0, 0x11, 0x00


	//----- nvinfo : EIATTR_KPARAM_INFO
	.align		4
.L_19:
        /*0068*/ 	.byte	0x04, 0x17
        /*006a*/ 	.short	(.L_21 - .L_20)
.L_20:
        /*006c*/ 	.word	0x00000000
        /*0070*/ 	.short	0x0007
        /*0072*/ 	.short	0x0028
        /*0074*/ 	.byte	0x00, 0xf0, 0x11, 0x00


	//----- nvinfo : EIATTR_KPARAM_INFO
	.align		4
.L_21:
        /*0078*/ 	.byte	0x04, 0x17
        /*007a*/ 	.short	(.L_23 - .L_22)
.L_22:
        /*007c*/ 	.word	0x00000000
        /*0080*/ 	.short	0x0006
        /*0082*/ 	.short	0x0024
        /*0084*/ 	.byte	0x00, 0xf0, 0x11, 0x00


	//----- nvinfo : EIATTR_KPARAM_INFO
	.align		4
.L_23:
        /*0088*/ 	.byte	0x04, 0x17
        /*008a*/ 	.short	(.L_25 - .L_24)
.L_24:
        /*008c*/ 	.word	0x00000000
        /*0090*/ 	.short	0x0005
        /*0092*/ 	.short	0x0020
        /*0094*/ 	.byte	0x00, 0xf0, 0x11, 0x00


	//----- nvinfo : EIATTR_KPARAM_INFO
	.align		4
.L_25:
        /*0098*/ 	.byte	0x04, 0x17
        /*009a*/ 	.short	(.L_27 - .L_26)
.L_26:
        /*009c*/ 	.word	0x00000000
        /*00a0*/ 	.short	0x0004
        /*00a2*/ 	.short	0x001c
        /*00a4*/ 	.byte	0x00, 0xf0, 0x11, 0x00


	//----- nvinfo : EIATTR_KPARAM_INFO
	.align		4
.L_27:
        /*00a8*/ 	.byte	0x04, 0x17
        /*00aa*/ 	.short	(.L_29 - .L_28)
.L_28:
        /*00ac*/ 	.word	0x00000000
        /*00b0*/ 	.short	0x0003
        /*00b2*/ 	.short	0x0018
        /*00b4*/ 	.byte	0x00, 0xf0, 0x11, 0x00


	//----- nvinfo : EIATTR_KPARAM_INFO
	.align		4
.L_29:
        /*00b8*/ 	.byte	0x04, 0x17
        /*00ba*/ 	.short	(.L_31 - .L_30)
.L_30:
        /*00bc*/ 	.word	0x00000000
        /*00c0*/ 	.short	0x0002
        /*00c2*/ 	.short	0x0010
        /*00c4*/ 	.byte	0x00, 0xf4, 0x21, 0x00


	//----- nvinfo : EIATTR_KPARAM_INFO
	.align		4
.L_31:
        /*00c8*/ 	.byte	0x04, 0x17
        /*00ca*/ 	.short	(.L_33 - .L_32)
.L_32:
        /*00cc*/ 	.word	0x00000000
        /*00d0*/ 	.short	0x0001
        /*00d2*/ 	.short	0x0008
        /*00d4*/ 	.byte	0x00, 0xf4, 0x21, 0x00


	//----- nvinfo : EIATTR_KPARAM_INFO
	.align		4
.L_33:
        /*00d8*/ 	.byte	0x04, 0x17
        /*00da*/ 	.short	(.L_35 - .L_34)
.L_34:
        /*00dc*/ 	.word	0x00000000
        /*00e0*/ 	.short	0x0000
        /*00e2*/ 	.short	0x0000
        /*00e4*/ 	.byte	0x00, 0xf4, 0x21, 0x00


	//----- nvinfo : EIATTR_SPARSE_MMA_MASK
	.align		4
.L_35:
        /*00e8*/ 	.byte	0x03, 0x50
        /*00ea*/ 	.short	0x0000


	//----- nvinfo : EIATTR_MAXREG_COUNT
	.align		4
        /*00ec*/ 	.byte	0x03, 0x1b
        /*00ee*/ 	.short	0x00ff


	//----- nvinfo : EIATTR_NUM_BARRIERS
	.align		4
        /*00f0*/ 	.byte	0x02, 0x4c
        /*00f2*/ 	.byte	0x01
	.zero		1


	//----- nvinfo : EIATTR_ANNOTATIONS
	.align		4
        /*00f4*/ 	.byte	0x04, 0x55
        /*00f6*/ 	.short	(.L_37 - .L_36)


	//   ....[0]....
.L_36:
        /*00f8*/ 	.word	0x00000001
        /*00fc*/ 	.byte	0x20, 0x05, 0x00, 0x00, 0x01, 0x00, 0x00, 0x00, 0x50, 0x05, 0x00, 0x00, 0x01, 0x00, 0x00, 0x00
        /* <DEDUP_REMOVED lines=976> */
        /*3e0c*/ 	.byte	0xd0, 0x55, 0x01, 0x00, 0x01, 0x00, 0x00, 0x00, 0xe0, 0x55, 0x01, 0x00


	//----- nvinfo : EIATTR_VRC_CTA_INIT_COUNT
	.align		4
.L_37:
        /*3e18*/ 	.byte	0x02, 0x4a
	.zero		1
	.zero		1


	//----- nvinfo : EIATTR_EXIT_INSTR_OFFSETS
	.align		4
        /*3e1c*/ 	.byte	0x04, 0x1c
        /*3e1e*/ 	.short	(.L_39 - .L_38)


	//   ....[0]....
.L_38:
        /*3e20*/ 	.word	0x0004ff00


	//   ....[1]....
        /*3e24*/ 	.word	0x0004ff20


	//----- nvinfo : EIATTR_REQNTID
	.align		4
.L_39:
        /*3e28*/ 	.byte	0x04, 0x10
        /*3e2a*/ 	.short	(.L_41 - .L_40)
.L_40:
        /*3e2c*/ 	.word	0x00000040
        /*3e30*/ 	.word	0x00000001
        /*3e34*/ 	.word	0x00000001


	//----- nvinfo : EIATTR_CBANK_PARAM_SIZE
	.align		4
.L_41:
        /*3e38*/ 	.byte	0x03, 0x19
        /*3e3a*/ 	.short	0x0050


	//----- nvinfo : EIATTR_PARAM_CBANK
	.align		4
        /*3e3c*/ 	.byte	0x04, 0x0a
        /*3e3e*/ 	.short	(.L_43 - .L_42)
	.align		4
.L_42:
        /*3e40*/ 	.word	index@(.nv.constant0.matmul_kernel)
        /*3e44*/ 	.short	0x0380
        /*3e46*/ 	.short	0x0050


	//----- nvinfo : EIATTR_SW_WAR
	.align		4
.L_43:
        /*3e48*/ 	.byte	0x04, 0x36
        /*3e4a*/ 	.short	(.L_45 - .L_44)
.L_44:
        /*3e4c*/ 	.word	0x00000008
.L_45:


//--------------------- .nv.compat                --------------------------
	.section	.nv.compat,"",@"SHT_CUDA_COMPAT_INFO"
	.align	4
        /*0000*/ 	.byte	0x02, 0x02, 0x02, 0x00, 0x02, 0x05, 0x05, 0x00, 0x02, 0x03, 0x00, 0x00, 0x02, 0x06, 0x01, 0x00


//--------------------- .nv.callgraph             --------------------------
	.section	.nv.callgraph,"",@"SHT_CUDA_CALLGRAPH"
	.align	4
	.sectionentsize	8
	.align		4
        /*0000*/ 	.word	0x00000000
	.align		4
        /*0004*/ 	.word	0xffffffff
	.align		4
        /*0008*/ 	.word	0x00000000
	.align		4
        /*000c*/ 	.word	0xfffffffe
	.align		4
        /*0010*/ 	.word	0x00000000
	.align		4
        /*0014*/ 	.word	0xfffffffd
	.align		4
        /*0018*/ 	.word	0x00000000
	.align		4
        /*001c*/ 	.word	0xfffffffc


//--------------------- .text.matmul_kernel       --------------------------
	.section	.text.matmul_kernel,"ax",@progbits
	.align	128
        .global         matmul_kernel
        .type           matmul_kernel,@function
        .size           matmul_kernel,(.L_x_4 - matmul_kernel)
        .other          matmul_kernel,@"STO_CUDA_ENTRY STV_DEFAULT"
matmul_kernel:
.text.matmul_kernel:
[----:B------:R-:W0:Y:S08]  /*0000*/  LDC R1, c[0x0][0x37c] ;  /* 0x0000df00ff017b82 */ /* 0x000e300000000800 */
[----:B------:R-:W1:Y:S01]  /*0010*/  LDC.64 R2, c[0x0][0x398] ;  /* 0x0000e600ff027b82 */ /* 0x000e620000000a00 */
[----:B0-----:R-:W-:Y:S01]  /*0020*/  VIADD R1, R1, 0xffffd858 ;  /* 0xffffd85801017836 */ /* 0x001fe20000000000 */
[----:B------:R-:W0:Y:S01]  /*0030*/  S2R R14, SR_TID.X ;  /* 0x00000000000e7919 */ /* 0x000e220000002100 */
[----:B------:R-:W2:Y:S01]  /*0040*/  LDCU UR4, c[0x0][0x3a0] ;  /* 0x00007400ff0477ac */ /* 0x000ea20008000800 */
[----:B------:R-:W-:-:S04]  /*0050*/  UMOV UR5, 0x400 ;  /* 0x0000040000057882 */ /* 0x000fc80000000000 */
[----:B------:R-:W3:Y:S01]  /*0060*/  S2UR UR6, SR_CgaCtaId ;  /* 0x00000000000679c3 */ /* 0x000ee20000008800 */
[----:B------:R-:W4:Y:S01]  /*0070*/  LDCU.64 UR8, c[0x0][0x358] ;  /* 0x00006b00ff0877ac */ /* 0x000f220008000a00 */
[----:B--2---:R-:W-:Y:S01]  /*0080*/  UIADD3 UR4, UPT, UPT, UR4, 0x3f, URZ ;  /* 0x0000003f04047890 */ /* 0x004fe2000fffe0ff */
[----:B-1----:R-:W-:-:S03]  /*0090*/  VIADD R0, R3, 0xff ;  /* 0x000000ff03007836 */ /* 0x002fc60000000000 */
[----:B------:R-:W-:Y:S02]  /*00a0*/  UISETP.GT.AND UP0, UPT, UR4, 0x3f, UPT ;  /* 0x0000003f0400788c */ /* 0x000fe4000bf04270 */
[----:B------:R-:W-:Y:S01]  /*00b0*/  SHF.R.S32.HI R5, RZ, 0x1f, R0 ;  /* 0x0000001fff057819 */ /* 0x000fe20000011400 */
[----:B---3--:R-:W-:-:S03]  /*00c0*/  ULEA UR5, UR6, UR5, 0x18 ;  /* 0x0000000506057291 */ /* 0x008fc6000f8ec0ff */
[----:B------:R-:W-:Y:S02]  /*00d0*/  LEA.HI R5, R5, R0, RZ, 0x8 ;  /* 0x0000000005057211 */ /* 0x000fe400078f40ff */
[----:B0-----:R-:W-:Y:S02]  /*00e0*/  LOP3.LUT R18, R14, 0x3f, RZ, 0xc0, !PT ;  /* 0x0000003f0e127812 */ /* 0x001fe400078ec0ff */
[----:B------:R-:W-:Y:S02]  /*00f0*/  SHF.R.S32.HI R0, RZ, 0x8, R5 ;  /* 0x00000008ff007819 */ /* 0x000fe40000011405 */
[----:B------:R-:W0:Y:S03]  /*0100*/  S2R R5, SR_CTAID.X ;  /* 0x0000000000057919 */ /* 0x000e260000002500 */
[----:B------:R-:W-:-:S05]  /*0110*/  IMAD.SHL.U32 R0, R0, 0x8, RZ ;  /* 0x0000000800007824 */ /* 0x000fca00078e00ff */
[-C--:B------:R-:W-:Y:S02]  /*0120*/  IABS R9, R0.reuse ;  /* 0x0000000000097213 */ /* 0x080fe40000000000 */
[----:B------:R-:W-:Y:S02]  /*0130*/  IABS R12, R0 ;  /* 0x00000000000c7213 */ /* 0x000fe40000000000 */
[----:B------:R-:W1:Y:S08]  /*0140*/  I2F.RP R4, R9 ;  /* 0x0000000900047306 */ /* 0x000e700000209400 */
[----:B-1----:R-:W1:Y:S01]  /*0150*/  MUFU.RCP R4, R4 ;  /* 0x0000000400047308 */ /* 0x002e620000001000 */
[----:B0-----:R-:W-:Y:S01]  /*0160*/  IABS R10, R5 ;  /* 0x00000005000a7213 */ /* 0x001fe20000000000 */
[----:B-1----:R-:W-:-:S02]  /*0170*/  VIADD R6, R4, 0xffffffe ;  /* 0x0ffffffe04067836 */ /* 0x002fc40000000000 */
[----:B------:R-:W-:-:S04]  /*0180*/  IMAD.MOV R4, RZ, RZ, -R12 ;  /* 0x000000ffff047224 */ /* 0x000fc800078e0a0c */
[----:B------:R0:W1:Y:S02]  /*0190*/  F2I.FTZ.U32.TRUNC.NTZ R7, R6 ;  /* 0x0000000600077305 */ /* 0x000064000021f000 */
[----:B0-----:R-:W-:Y:S02]  /*01a0*/  IMAD.MOV.U32 R6, RZ, RZ, RZ ;  /* 0x000000ffff067224 */ /* 0x001fe400078e00ff */
[----:B-1----:R-:W-:-:S04]  /*01b0*/  IMAD.MOV R8, RZ, RZ, -R7 ;  /* 0x000000ffff087224 */ /* 0x002fc800078e0a07 */
[----:B------:R-:W-:Y:S02]  /*01c0*/  IMAD R11, R8, R9, RZ ;  /* 0x00000009080b7224 */ /* 0x000fe400078e02ff */
[----:B------:R-:W-:Y:S02]  /*01d0*/  IMAD.MOV.U32 R8, RZ, RZ, R10 ;  /* 0x000000ffff087224 */ /* 0x000fe400078e000a */
[----:B------:R-:W-:-:S06]  /*01e0*/  IMAD.HI.U32 R7, R7, R11, R6 ;  /* 0x0000000b07077227 */ /* 0x000fcc00078e0006 */
[----:B------:R-:W-:-:S04]  /*01f0*/  IMAD.HI.U32 R7, R7, R8, RZ ;  /* 0x0000000807077227 */ /* 0x000fc800078e00ff */
[----:B------:R-:W-:-:S05]  /*0200*/  IMAD R4, R7, R4, R8 ;  /* 0x0000000407047224 */ /* 0x000fca00078e0208 */
[----:B------:R-:W-:-:S13]  /*0210*/  ISETP.GT.U32.AND P1, PT, R9, R4, PT ;  /* 0x000000040900720c */ /* 0x000fda0003f24070 */
[----:B------:R-:W-:Y:S02]  /*0220*/  @!P1 IMAD.IADD R4, R4, 0x1, -R9 ;  /* 0x0000000104049824 */ /* 0x000fe400078e0a09 */
[----:B------:R-:W-:Y:S01]  /*0230*/  @!P1 VIADD R7, R7, 0x1 ;  /* 0x0000000107079836 */ /* 0x000fe20000000000 */
[----:B------:R-:W-:Y:S02]  /*0240*/  ISETP.NE.AND P1, PT, R0, RZ, PT ;  /* 0x000000ff0000720c */ /* 0x000fe40003f25270 */
[----:B------:R-:W-:Y:S02]  /*0250*/  ISETP.GE.U32.AND P0, PT, R4, R9, PT ;  /* 0x000000090400720c */ /* 0x000fe40003f06070 */
[----:B------:R-:W-:-:S04]  /*0260*/  LOP3.LUT R4, R5, R0, RZ, 0x3c, !PT ;  /* 0x0000000005047212 */ /* 0x000fc800078e3cff */
[----:B------:R-:W-:Y:S01]  /*0270*/  ISETP.GE.AND P2, PT, R4, RZ, PT ;  /* 0x000000ff0400720c */ /* 0x000fe20003f46270 */
[----:B------:R-:W-:-:S06]  /*0280*/  VIADD R4, R2, 0x3f ;  /* 0x0000003f02047836 */ /* 0x000fcc0000000000 */
[----:B------:R-:W-:-:S04]  /*0290*/  @P0 VIADD R7, R7, 0x1 ;  /* 0x0000000107070836 */ /* 0x000fc80000000000 */
[----:B------:R-:W-:Y:S01]  /*02a0*/  IMAD.MOV.U32 R6, RZ, RZ, R7 ;  /* 0x000000ffff067224 */ /* 0x000fe200078e0007 */
[----:B------:R-:W-:-:S03]  /*02b0*/  SHF.R.S32.HI R7, RZ, 0x1f, R4 ;  /* 0x0000001fff077819 */ /* 0x000fc60000011404 */
[----:B------:R-:W-:Y:S01]  /*02c0*/  @!P2 IMAD.MOV R6, RZ, RZ, -R6 ;  /* 0x000000ffff06a224 */ /* 0x000fe200078e0a06 */
[----:B------:R-:W-:Y:S02]  /*02d0*/  @!P1 LOP3.LUT R6, RZ, R0, RZ, 0x33, !PT ;  /* 0x00000000ff069212 */ /* 0x000fe400078e33ff */
[----:B------:R-:W-:-:S03]  /*02e0*/  LEA.HI R7, R7, R4, RZ, 0x6 ;  /* 0x0000000407077211 */ /* 0x000fc600078f30ff */
[----:B------:R-:W-:Y:S02]  /*02f0*/  IMAD.SHL.U32 R4, R6, 0x8, RZ ;  /* 0x0000000806047824 */ /* 0x000fe400078e00ff */
[----:B------:R-:W-:-:S03]  /*0300*/  IMAD.MOV R6, RZ, RZ, -R6 ;  /* 0x000000ffff067224 */ /* 0x000fc600078e0a06 */
[----:B------:R-:W-:Y:S01]  /*0310*/  LEA.HI.SX32 R7, R7, -R4, 0x1a ;  /* 0x8000000407077211 */ /* 0x000fe200078fd2ff */
[----:B------:R-:W-:Y:S02]  /*0320*/  IMAD R15, R0, R6, R5 ;  /* 0x00000006000f7224 */ /* 0x000fe400078e0205 */
[----:B------:R-:W-:Y:S01]  /*0330*/  IMAD.MOV.U32 R6, RZ, RZ, RZ ;  /* 0x000000ffff067224 */ /* 0x000fe200078e00ff */
[----:B------:R-:W-:Y:S02]  /*0340*/  VIMNMX R8, PT, PT, R7, 0x8, PT ;  /* 0x0000000807087848 */ /* 0x000fe40003fe0100 */
[----:B------:R-:W-:Y:S02]  /*0350*/  IABS R13, R15 ;  /* 0x0000000f000d7213 */ /* 0x000fe40000000000 */
[----:B------:R-:W-:-:S04]  /*0360*/  IABS R11, R8 ;  /* 0x00000008000b7213 */ /* 0x000fc80000000000 */
[----:B------:R-:W0:Y:S08]  /*0370*/  I2F.RP R9, R11 ;  /* 0x0000000b00097306 */ /* 0x000e300000209400 */
[----:B0-----:R-:W0:Y:S02]  /*0380*/  MUFU.RCP R9, R9 ;  /* 0x0000000900097308 */ /* 0x001e240000001000 */
[----:B0-----:R-:W-:-:S06]  /*0390*/  VIADD R7, R9, 0xffffffe ;  /* 0x0ffffffe09077836 */ /* 0x001fcc0000000000 */
[----:B------:R-:W0:Y:S02]  /*03a0*/  F2I.FTZ.U32.TRUNC.NTZ R7, R7 ;  /* 0x0000000700077305 */ /* 0x000e24000021f000 */
[----:B0-----:R-:W-:-:S04]  /*03b0*/  IMAD.MOV R10, RZ, RZ, -R7 ;  /* 0x000000ffff0a7224 */ /* 0x001fc800078e0a07 */
[----:B------:R-:W-:-:S04]  /*03c0*/  IMAD.MOV.U32 R0, RZ, RZ, R10 ;  /* 0x000000ffff007224 */ /* 0x000fc800078e000a */
[----:B------:R-:W-:Y:S01]  /*03d0*/  IMAD R5, R0, R11, RZ ;  /* 0x0000000b00057224 */ /* 0x000fe200078e02ff */
[----:B------:R-:W-:-:S03]  /*03e0*/  IABS R0, R8 ;  /* 0x0000000800007213 */ /* 0x000fc60000000000 */
[----:B------:R-:W-:-:S04]  /*03f0*/  IMAD.HI.U32 R6, R7, R5, R6 ;  /* 0x0000000507067227 */ /* 0x000fc800078e0006 */
[----:B------:R-:W-:Y:S02]  /*0400*/  IMAD.MOV R0, RZ, RZ, -R0 ;  /* 0x000000ffff007224 */ /* 0x000fe400078e0a00 */
        /* <DEDUP_REMOVED lines=8> */
[----:B------:R-:W-:-:S07]  /*0490*/  ISETP.GE.AND P2, PT, R0, RZ, PT ;  /* 0x000000ff0000720c */ /* 0x000fce0003f46270 */
[----:B------:R-:W-:-:S06]  /*04a0*/  @P0 VIADD R6, R6, 0x1 ;  /* 0x0000000106060836 */ /* 0x000fcc0000000000 */
[----:B------:R-:W-:Y:S01]  /*04b0*/  @!P2 IMAD.MOV R6, RZ, RZ, -R6 ;  /* 0x000000ffff06a224 */ /* 0x000fe200078e0a06 */
[----:B------:R-:W-:-:S05]  /*04c0*/  @!P1 LOP3.LUT R6, RZ, R8, RZ, 0x33, !PT ;  /* 0x00000008ff069212 */ /* 0x000fca00078e33ff */
[----:B------:R-:W-:-:S04]  /*04d0*/  IMAD.MOV R5, RZ, RZ, -R6 ;  /* 0x000000ffff057224 */ /* 0x000fc800078e0a06 */
[----:B------:R-:W-:-:S04]  /*04e0*/  IMAD R5, R8, R5, R15 ;  /* 0x0000000508057224 */ /* 0x000fc800078e020f */
[----:B------:R-:W-:Y:S02]  /*04f0*/  IMAD.IADD R0, R4, 0x1, R5 ;  /* 0x0000000104007824 */ /* 0x000fe400078e0205 */
[----:B------:R-:W-:-:S04]  /*0500*/  IMAD.SHL.U32 R4, R6, 0x100, RZ ;  /* 0x0000010006047824 */ /* 0x000fc800078e00ff */
[C---:B------:R-:W-:Y:S01]  /*0510*/  VIADD R6, R4.reuse, 0x1 ;  /* 0x0000000104067836 */ /* 0x040fe20000000000 */
[----:B------:R-:W-:Y:S01]  /*0520*/  STL [R1+0x420], R4 ;  /* 0x0004200401007387 */ /* 0x000fe20000100800 */
[C---:B------:R-:W-:Y:S02]  /*0530*/  VIADD R5, R4.reuse, 0x2 ;  /* 0x0000000204057836 */ /* 0x040fe40000000000 */
[C---:B------:R-:W-:Y:S01]  /*0540*/  VIADD R7, R4.reuse, 0x3 ;  /* 0x0000000304077836 */ /* 0x040fe20000000000 */
[----:B------:R0:W-:Y:S01]  /*0550*/  STL [R1+0x600], R6 ;  /* 0x0006000601007387 */ /* 0x0001e20000100800 */
[C---:B------:R-:W-:Y:S02]  /*0560*/  VIADD R16, R4.reuse, 0x9 ;  /* 0x0000000904107836 */ /* 0x040fe40000000000 */
[C---:B------:R-:W-:Y:S01]  /*0570*/  VIADD R29, R4.reuse, 0x11 ;  /* 0x00000011041d7836 */ /* 0x040fe20000000000 */
[----:B------:R1:W-:Y:S01]  /*0580*/  STL [R1+0x5fc], R5 ;  /* 0x0005fc0501007387 */ /* 0x0003e20000100800 */
[----:B------:R-:W-:-:S02]  /*0590*/  VIADD R28, R4, 0x14 ;  /* 0x00000014041c7836 */ /* 0x000fc40000000000 */
[C---:B------:R-:W-:Y:S01]  /*05a0*/  VIADD R17, R4.reuse, 0x17 ;  /* 0x0000001704117836 */ /* 0x040fe20000000000 */
[----:B------:R2:W-:Y:S01]  /*05b0*/  STL [R1+0x5f8], R7 ;  /* 0x0005f80701007387 */ /* 0x0005e20000100800 */
[C---:B------:R-:W-:Y:S02]  /*05c0*/  VIADD R15, R4.reuse, 0x19 ;  /* 0x00000019040f7836 */ /* 0x040fe40000000000 */
[C---:B0-----:R-:W-:Y:S02]  /*05d0*/  VIADD R6, R4.reuse, 0x4 ;  /* 0x0000000404067836 */ /* 0x041fe40000000000 */
[C---:B------:R-:W-:Y:S02]  /*05e0*/  VIADD R21, R4.reuse, 0x1b ;  /* 0x0000001b04157836 */ /* 0x040fe40000000000 */
[C---:B-1----:R-:W-:Y:S01]  /*05f0*/  VIADD R5, R4.reuse, 0x5 ;  /* 0x0000000504057836 */ /* 0x042fe20000000000 */
[----:B------:R0:W-:Y:S01]  /*0600*/  STL [R1+0x5f4], R6 ;  /* 0x0005f40601007387 */ /* 0x0001e20000100800 */
[----:B------:R-:W-:-:S02]  /*0610*/  VIADD R27, R4, 0xe9 ;  /* 0x000000e9041b7836 */ /* 0x000fc40000000000 */
[C---:B--2---:R-:W-:Y:S01]  /*0620*/  VIADD R7, R4.reuse, 0x6 ;  /* 0x0000000604077836 */ /* 0x044fe20000000000 */
[----:B------:R1:W-:Y:S01]  /*0630*/  STL [R1+0x5f0], R5 ;  /* 0x0005f00501007387 */ /* 0x0003e20000100800 */
[C---:B------:R-:W-:Y:S02]  /*0640*/  VIADD R26, R4.reuse, 0xea ;  /* 0x000000ea041a7836 */ /* 0x040fe40000000000 */
[C---:B------:R-:W-:Y:S01]  /*0650*/  VIADD R25, R4.reuse, 0xed ;  /* 0x000000ed04197836 */ /* 0x040fe20000000000 */
[----:B------:R2:W-:Y:S01]  /*0660*/  STL [R1+0x5ec], R7 ;  /* 0x0005ec0701007387 */ /* 0x0005e20000100800 */
[C---:B------:R-:W-:Y:S02]  /*0670*/  VIADD R24, R4.reuse, 0xee ;  /* 0x000000ee04187836 */ /* 0x040fe40000000000 */
[C---:B0-----:R-:W-:Y:S02]  /*0680*/  VIADD R6, R4.reuse, 0x7 ;  /* 0x0000000704067836 */ /* 0x041fe40000000000 */
[----:B------:R-:W-:-:S02]  /*0690*/  VIADD R23, R4, 0xef ;  /* 0x000000ef04177836 */ /* 0x000fc40000000000 */
[C---:B-1----:R-:W-:Y:S01]  /*06a0*/  VIADD R5, R4.reuse, 0x8 ;  /* 0x0000000804057836 */ /* 0x042fe20000000000 */
[----:B------:R0:W-:Y:S01]  /*06b0*/  STL [R1+0x5e8], R6 ;  /* 0x0005e80601007387 */ /* 0x0001e20000100800 */
[C---:B------:R-:W-:Y:S02]  /*06c0*/  VIADD R22, R4.reuse, 0xf0 ;  /* 0x000000f004167836 */ /* 0x040fe40000000000 */
[C---:B--2---:R-:W-:Y:S01]  /*06d0*/  VIADD R7, R4.reuse, 0xa ;  /* 0x0000000a04077836 */ /* 0x044fe20000000000 */
[----:B------:R1:W-:Y:S01]  /*06e0*/  STL [R1+0x5e4], R5 ;  /* 0x0005e40501007387 */ /* 0x0003e20000100800 */
[C---:B------:R-:W-:Y:S02]  /*06f0*/  VIADD R20, R4.reuse, 0xf1 ;  /* 0x000000f104147836 */ /* 0x040fe40000000000 */
[C---:B------:R-:W-:Y:S01]  /*0700*/  VIADD R19, R4.reuse, 0xf2 ;  /* 0x000000f204137836 */ /* 0x040fe20000000000 */
[----:B------:R2:W-:Y:S01]  /*0710*/  STL [R1+0x5dc], R7 ;  /* 0x0005dc0701007387 */ /* 0x0005e20000100800 */
[----:B------:R-:W-:-:S02]  /*0720*/  VIADD R13, R4, 0xf4 ;  /* 0x000000f4040d7836 */ /* 0x000fc40000000000 */
[C---:B0-----:R-:W-:Y:S01]  /*0730*/  VIADD R6, R4.reuse, 0xc ;  /* 0x0000000c04067836 */ /* 0x041fe20000000000 */
[----:B------:R-:W-:Y:S01]  /*0740*/  STL [R1+0x5e0], R16 ;  /* 0x0005e01001007387 */ /* 0x000fe20000100800 */
[C---:B------:R-:W-:Y:S02]  /*0750*/  VIADD R12, R4.reuse, 0xf5 ;  /* 0x000000f5040c7836 */ /* 0x040fe40000000000 */
[C---:B-1----:R-:W-:Y:S02]  /*0760*/  VIADD R5, R4.reuse, 0xb ;  /* 0x0000000b04057836 */ /* 0x042fe40000000000 */
[C---:B------:R-:W-:Y:S02]  /*0770*/  VIADD R11, R4.reuse, 0xf6 ;  /* 0x000000f6040b7836 */ /* 0x040fe40000000000 */
[C---:B--2---:R-:W-:Y:S01]  /*0780*/  VIADD R7, R4.reuse, 0xe ;  /* 0x0000000e04077836 */ /* 0x044fe20000000000 */
[----:B------:R0:W-:Y:S01]  /*0790*/  STL [R1+0x5d8], R5 ;  /* 0x0005d80501007387 */ /* 0x0001e20000100800 */
[----:B------:R-:W-:-:S02]  /*07a0*/  VIADD R10, R4, 0xf7 ;  /* 0x000000f7040a7836 */ /* 0x000fc40000000000 */
[C---:B------:R-:W-:Y:S01]  /*07b0*/  VIADD R9, R4.reuse, 0xfa ;  /* 0x000000fa04097836 */ /* 0x040fe20000000000 */
[----:B------:R1:W-:Y:S01]  /*07c0*/  STL [R1+0x5d4], R6 ;  /* 0x0005d40601007387 */ /* 0x0003e20000100800 */
[C---:B------:R-:W-:Y:S02]  /*07d0*/  VIADD R8, R4.reuse, 0xfb ;  /* 0x000000fb04087836 */ /* 0x040fe40000000000 */
[C---:B0-----:R-:W-:Y:S02]  /*07e0*/  VIADD R5, R4.reuse, 0xd ;  /* 0x0000000d04057836 */ /* 0x041fe40000000000 */
[----:B-1----:R-:W-:-:S03]  /*07f0*/  VIADD R6, R4, 0xf ;  /* 0x0000000f04067836 */ /* 0x002fc60000000000 */
[----:B------:R0:W-:Y:S04]  /*0800*/  STL [R1+0x5d0], R5 ;  /* 0x0005d00501007387 */ /* 0x0001e80000100800 */
[----:B------:R1:W-:Y:S04]  /*0810*/  STL [R1+0x5cc], R7 ;  /* 0x0005cc0701007387 */ /* 0x0003e80000100800 */
[----:B------:R2:W-:Y:S01]  /*0820*/  STL [R1+0x5c8], R6 ;  /* 0x0005c80601007387 */ /* 0x0005e20000100800 */
[C---:B0-----:R-:W-:Y:S02]  /*0830*/  VIADD R5, R4.reuse, 0x10 ;  /* 0x0000001004057836 */ /* 0x041fe40000000000 */
[----:B-1----:R-:W-:-:S03]  /*0840*/  VIADD R7, R4, 0x20 ;  /* 0x0000002004077836 */ /* 0x002fc60000000000 */
[----:B------:R0:W-:Y:S01]  /*0850*/  STL [R1+0x5c4], R5 ;  /* 0x0005c40501007387 */ /* 0x0001e20000100800 */
[----:B--2---:R-:W-:-:S05]  /*0860*/  VIADD R6, R4, 0x12 ;  /* 0x0000001204067836 */ /* 0x004fca0000000000 */
[----:B------:R1:W-:Y:S01]  /*0870*/  STL [R1+0x5bc], R6 ;  /* 0x0005bc0601007387 */ /* 0x0003e20000100800 */
[----:B0-----:R-:W-:-:S05]  /*0880*/  VIADD R5, R4, 0x13 ;  /* 0x0000001304057836 */ /* 0x001fca0000000000 */
[----:B------:R0:W-:Y:S01]  /*0890*/  STL [R1+0x5b8], R5 ;  /* 0x0005b80501007387 */ /* 0x0001e20000100800 */
[----:B-1----:R-:W-:-:S05]  /*08a0*/  VIADD R6, R4, 0x15 ;  /* 0x0000001504067836 */ /* 0x002fca0000000000 */
        /* <DEDUP_REMOVED lines=15> */
[----:B-1----:R-:W-:-:S03]  /*09a0*/  VIADD R6, R4, 0x21 ;  /* 0x0000002104067836 */ /* 0x002fc60000000000 */
[----:B------:R1:W-:Y:S04]  /*09b0*/  STL [R1+0x584], R7 ;  /* 0x0005840701007387 */ /* 0x0003e80000100800 */
[----:B------:R2:W-:Y:S01]  /*09c0*/  STL [R1+0x580], R6 ;  /* 0x0005800601007387 */ /* 0x0005e20000100800 */
[C---:B0-----:R-:W-:Y:S02]  /*09d0*/  VIADD R5, R4.reuse, 0x22 ;  /* 0x0000002204057836 */ /* 0x041fe40000000000 */
[----:B-1----:R-:W-:-:S03]  /*09e0*/  VIADD R7, R4, 0x23 ;  /* 0x0000002304077836 */ /* 0x002fc60000000000 */
[----:B------:R0:W-:Y:S01]  /*09f0*/  STL [R1+0x57c], R5 ;  /* 0x00057c0501007387 */ /* 0x0001e20000100800 */
[----:B--2---:R-:W-:-:S03]  /*0a00*/  VIADD R6, R4, 0x24 ;  /* 0x0000002404067836 */ /* 0x004fc60000000000 */
        /* <DEDUP_REMOVED lines=395> */
[----:B--2---:R-:W-:-:S05]  /*22c0*/  VIADD R6, R4, 0xeb ;  /* 0x000000eb04067836 */ /* 0x004fca0000000000 */
[----:B------:R1:W-:Y:S01]  /*22d0*/  STL [R1+0x3c], R6 ;  /* 0x00003c0601007387 */ /* 0x0003e20000100800 */
[----:B0-----:R-:W-:Y:S02]  /*22e0*/  IMAD R5, R0, 0x40, R18 ;  /* 0x0000004000057824 */ /* 0x001fe400078e0212 */
[C---:B------:R-:W-:Y:S02]  /*22f0*/  VIADD R0, R4.reuse, 0xec ;  /* 0x000000ec04007836 */ /* 0x040fe40000000000 */
[C---:B------:R-:W-:Y:S01]  /*2300*/  VIADD R18, R4.reuse, 0xf3 ;  /* 0x000000f304127836 */ /* 0x040fe20000000000 */
[----:B------:R0:W-:Y:S01]  /*2310*/  STL [R1+0x13d4], R5 ;  /* 0x0013d40501007387 */ /* 0x0001e20000100800 */
[----:B-1----:R-:W-:-:S03]  /*2320*/  VIADD R6, R4, 0xfd ;  /* 0x000000fd04067836 */ /* 0x002fc60000000000 */
[----:B------:R1:W-:Y:S01]  /*2330*/  STL [R1+0x38], R0 ;  /* 0x0000380001007387 */ /* 0x0003e20000100800 */
[C---:B0-----:R-:W-:Y:S02]  /*2340*/  VIADD R5, R4.reuse, 0xf8 ;  /* 0x000000f804057836 */ /* 0x041fe40000000000 */
[----:B-1----:R-:W-:-:S03]  /*2350*/  VIADD R0, R4, 0xf9 ;  /* 0x000000f904007836 */ /* 0x002fc60000000000 */
[----:B------:R0:W-:Y:S04]  /*2360*/  STL [R1+0xc], R5 ;  /* 0x00000c0501007387 */ /* 0x0001e80000100800 */
[----:B------:R1:W-:Y:S01]  /*2370*/  STL [R1+0x8], R0 ;  /* 0x0000080001007387 */ /* 0x0003e20000100800 */
[C---:B0-----:R-:W-:Y:S02]  /*2380*/  VIADD R5, R4.reuse, 0xfe ;  /* 0x000000fe04057836 */ /* 0x041fe40000000000 */
[----:B------:R-:W-:Y:S01]  /*2390*/  VIADD R4, R4, 0xff ;  /* 0x000000ff04047836 */ /* 0x000fe20000000000 */
[----:B----4-:R-:W-:Y:S06]  /*23a0*/  BRA.U UP0, `(.L_x_0) ;  /* 0x00000011000c7547 */ /* 0x010fec000b800000 */
[----:B-1----:R-:W-:Y:S01]  /*23b0*/  IMAD.SHL.U32 R0, R14, 0x10, RZ ;  /* 0x000000100e007824 */ /* 0x002fe200078e00ff */
[----:B------:R1:W-:Y:S04]  /*23c0*/  STL [R1+0x560], RZ ;  /* 0x000560ff01007387 */ /* 0x0003e80000100800 */
[----:B------:R1:W-:Y:S04]  /*23d0*/  STL [R1+0x13d0], R0 ;  /* 0x0013d00001007387 */ /* 0x0003e80000100800 */
[----:B------:R1:W-:Y:S04]  /*23e0*/  STL [R1+0x564], RZ ;  /* 0x000564ff01007387 */ /* 0x0003e80000100800 */
        /* <DEDUP_REMOVED lines=253> */
[----:B------:R1:W-:Y:S01]  /*33c0*/  STL [R1+0x53c], RZ ;  /* 0x00053cff01007387 */ /* 0x0003e20000100800 */
[----:B------:R-:W-:Y:S05]  /*33d0*/  BRA `(.L_x_1) ;  /* 0x0000040400787947 */ /* 0x000fea0003800000 */
.L_x_0:
[----:B-1----:R-:W2:Y:S01]  /*33e0*/  LDL.LU R0, [R1+0x5ac] ;  /* 0x0005ac0001007983 */ /* 0x002ea20000300800 */
[----:B------:R-:W-:Y:S01]  /*33f0*/  IMAD.MOV.U32 R14, RZ, RZ, RZ ;  /* 0x000000ffff0e7224 */ /* 0x000fe200078e00ff */
[----:B------:R-:W-:Y:S01]  /*3400*/  ISETP.GE.AND P3, PT, R4, RZ, PT ;  /* 0x000000ff0400720c */ /* 0x000fe20003f66270 */
[----:B------:R-:W0:Y:S01]  /*3410*/  LDCU UR6, c[0x0][0x3ac] ;  /* 0x00007580ff0677ac */ /* 0x000e220008000800 */
[----:B------:R1:W-:Y:S01]  /*3420*/  STL [R1+0x163c], R20 ;  /* 0x00163c1401007387 */ /* 0x0003e20000100800 */
[----:B------:R-:W3:Y:S01]  /*3430*/  LDCU.128 UR12, c[0x0][0x380] ;  /* 0x00007000ff0c77ac */ /* 0x000ee20008000c00 */
[----:B------:R-:W4:Y:S02]  /*3440*/  LDCU UR7, c[0x0][0x3a4] ;  /* 0x00007480ff0777ac */ /* 0x000f240008000800 */
[----:B-1----:R-:W5:Y:S01]  /*3450*/  LDL R20, [R1+0x13d4] ;  /* 0x0013d40001147983 */ /* 0x002f620000100800 */
[----:B------:R-:W1:Y:S03]  /*3460*/  LDCU UR10, c[0x0][0x3b0] ;  /* 0x00007600ff0a77ac */ /* 0x000e660008000800 */
[----:B------:R0:W-:Y:S04]  /*3470*/  STL [R1+0x1638], R22 ;  /* 0x0016381601007387 */ /* 0x0001e80000100800 */
[----:B------:R3:W-:Y:S04]  /*3480*/  STL [R1+0x1634], R23 ;  /* 0x0016341701007387 */ /* 0x0007e80000100800 */
[----:B------:R1:W-:Y:S01]  /*3490*/  STL [R1+0x1630], R24 ;  /* 0x0016301801007387 */ /* 0x0003e20000100800 */
[----:B0-----:R-:W-:-:S03]  /*34a0*/  IMAD.MOV.U32 R22, RZ, RZ, R17 ;  /* 0x000000ffff167224 */ /* 0x001fc600078e0011 */
[----:B------:R-:W-:Y:S01]  /*34b0*/  STL [R1+0x162c], R25 ;  /* 0x00162c1901007387 */ /* 0x000fe20000100800 */
[----:B---3--:R-:W-:-:S03]  /*34c0*/  IMAD.MOV.U32 R23, RZ, RZ, R16 ;  /* 0x000000ffff177224 */ /* 0x008fc600078e0010 */
[----:B------:R0:W-:Y:S01]  /*34d0*/  STL [R1+0x1628], R26 ;  /* 0x0016281a01007387 */ /* 0x0001e20000100800 */
[----:B-1----:R-:W-:-:S03]  /*34e0*/  IMAD.MOV.U32 R24, RZ, RZ, R15 ;  /* 0x000000ffff187224 */ /* 0x002fc600078e000f */
[----:B------:R1:W-:Y:S04]  /*34f0*/  STL [R1+0x1624], R27 ;  /* 0x0016241b01007387 */ /* 0x0003e80000100800 */
[----:B------:R3:W-:Y:S01]  /*3500*/  STL [R1+0x1538], R3 ;  /* 0x0015380301007387 */ /* 0x0007e20000100800 */
[----:B0-----:R-:W-:Y:S01]  /*3510*/  IMAD.MOV.U32 R26, RZ, RZ, R28 ;  /* 0x000000ffff1a7224 */ /* 0x001fe200078e001c */
[----:B------:R-:W-:Y:S01]  /*3520*/  IABS R28, R2 ;  /* 0x00000002001c7213 */ /* 0x000fe20000000000 */
[----:B-1----:R-:W-:Y:S01]  /*3530*/  IMAD.MOV.U32 R27, RZ, RZ, R21 ;  /* 0x000000ffff1b7224 */ /* 0x002fe200078e0015 */
[----:B------:R-:W-:Y:S01]  /*3540*/  IABS R21, R3 ;  /* 0x0000000300157213 */ /* 0x000fe20000000000 */
[----:B---3--:R-:W-:-:S03]  /*3550*/  IMAD.MOV.U32 R3, RZ, RZ, R29 ;  /* 0x000000ffff037224 */ /* 0x008fc600078e001d */
[----:B------:R-:W0:Y:S08]  /*3560*/  I2F.RP R16, R21 ;  /* 0x0000001500107306 */ /* 0x000e300000209400 */
[----:B0-----:R-:W0:Y:S02]  /*3570*/  MUFU.RCP R16, R16 ;  /* 0x0000001000107308 */ /* 0x001e240000001000 */
[----:B0-----:R-:W-:-:S06]  /*3580*/  VIADD R16, R16, 0xffffffe ;  /* 0x0ffffffe10107836 */ /* 0x001fcc0000000000 */
[----:B------:R-:W-:Y:S01]  /*3590*/  F2I.FTZ.U32.TRUNC.NTZ R17, R16 ;  /* 0x0000001000117305 */ /* 0x000fe2000021f000 */
[----:B--2---:R-:W-:-:S07]  /*35a0*/  IMAD.MOV.U32 R25, RZ, RZ, R0 ;  /* 0x000000ffff197224 */ /* 0x004fce00078e0000 */
[----:B------:R-:W0:Y:S01]  /*35b0*/  I2F.RP R0, R28 ;  /* 0x0000001c00007306 */ /* 0x000e220000209400 */
[----:B-----5:R-:W-:-:S07]  /*35c0*/  ISETP.GE.AND P6, PT, R20, RZ, PT ;  /* 0x000000ff1400720c */ /* 0x020fce0003fc6270 */
[----:B0-----:R-:W0:Y:S02]  /*35d0*/  MUFU.RCP R0, R0 ;  /* 0x0000000000007308 */ /* 0x001e240000001000 */
[----:B0-----:R-:W-:-:S06]  /*35e0*/  VIADD R0, R0, 0xffffffe ;  /* 0x0ffffffe00007836 */ /* 0x001fcc0000000000 */
[----:B------:R-:W0:Y:S02]  /*35f0*/  F2I.FTZ.U32.TRUNC.NTZ R15, R0 ;  /* 0x00000000000f7305 */ /* 0x000e24000021f000 */
[----:B0-----:R-:W-:-:S04]  /*3600*/  IMAD.MOV R0, RZ, RZ, -R15 ;  /* 0x000000ffff007224 */ /* 0x001fc800078e0a0f */
[----:B------:R-:W-:Y:S01]  /*3610*/  IMAD R16, R0, R28, RZ ;  /* 0x0000001c00107224 */ /* 0x000fe200078e02ff */
[----:B------:R-:W-:Y:S02]  /*3620*/  IABS R0, R20 ;  /* 0x0000001400007213 */ /* 0x000fe40000000000 */
[----:B------:R-:W2:Y:S01]  /*3630*/  LDL.LU R20, [R1+0x163c] ;  /* 0x00163c0001147983 */ /* 0x000ea20000300800 */
[----:B------:R-:W-:Y:S01]  /*3640*/  IMAD.HI.U32 R16, R15, R16, R14 ;  /* 0x000000100f107227 */ /* 0x000fe200078e000e */
[----:B------:R-:W-:-:S03]  /*3650*/  IABS R15, R4 ;  /* 0x00000004000f7213 */ /* 0x000fc60000000000 */
[----:B------:R-:W-:Y:S02]  /*3660*/  IMAD.MOV.U32 R14, RZ, RZ, R0 ;  /* 0x000000ffff0e7224 */ /* 0x000fe400078e0000 */
[----:B------:R-:W-:Y:S02]  /*3670*/  IMAD.MOV R0, RZ, RZ, -R17 ;  /* 0x000000ffff007224 */ /* 0x000fe400078e0a11 */
[----:B------:R-:W-:-:S04]  /*3680*/  IMAD.HI.U32 R16, R16, R14, RZ ;  /* 0x0000000e10107227 */ /* 0x000fc800078e00ff */
[----:B------:R-:W-:Y:S02]  /*3690*/  IMAD.MOV R16, RZ, RZ, -R16 ;  /* 0x000000ffff107224 */ /* 0x000fe400078e0a10 */
[----:B------:R-:W-:Y:S02]  /*36a0*/  IMAD R0, R0, R21, RZ ;  /* 0x0000001500007224 */ /* 0x000fe400078e02ff */
[----:B------:R-:W-:Y:S02]  /*36b0*/  IMAD R14, R28, R16, R14 ;  /* 0x000000101c0e7224 */ /* 0x000fe400078e020e */
[----:B------:R-:W-:-:S03]  /*36c0*/  IMAD.MOV.U32 R16, RZ, RZ, RZ ;  /* 0x000000ffff107224 */ /* 0x000fc600078e00ff */
[----:B------:R-:W-:Y:S01]  /*36d0*/  ISETP.GT.U32.AND P0, PT, R28, R14, PT ;  /* 0x0000000e1c00720c */ /* 0x000fe20003f04070 */
[----:B------:R-:W-:Y:S01]  /*36e0*/  IMAD.HI.U32 R0, R17, R0, R16 ;  /* 0x0000000011007227 */ /* 0x000fe200078e0010 */
[----:B------:R-:W-:Y:S02]  /*36f0*/  IABS R17, R5 ;  /* 0x0000000500117213 */ /* 0x000fe40000000000 */
[----:B------:R-:W-:-:S03]  /*3700*/  IABS R16, R6 ;  /* 0x0000000600107213 */ /* 0x000fc60000000000 */
[----:B------:R-:W-:-:S04]  /*3710*/  IMAD.HI.U32 R4, R0, R17, RZ ;  /* 0x0000001100047227 */ /* 0x000fc800078e00ff */
[----:B------:R-:W-:-:S04]  /*3720*/  IMAD.HI.U32 R29, R0, R15, RZ ;  /* 0x0000000f001d7227 */ /* 0x000fc800078e00ff */
[----:B------:R-:W-:Y:S02]  /*3730*/  IMAD.MOV R4, RZ, RZ, -R4 ;  /* 0x000000ffff047224 */ /* 0x000fe400078e0a04 */
[----:B------:R-:W-:Y:S02]  /*3740*/  @!P0 IMAD.IADD R14, R14, 0x1, -R28 ;  /* 0x000000010e0e8824 */ /* 0x000fe400078e0a1c */
[----:B------:R-:W-:Y:S02]  /*3750*/  IMAD.MOV R29, RZ, RZ, -R29 ;  /* 0x000000ffff1d7224 */ /* 0x000fe400078e0a1d */
[----:B------:R-:W-:Y:S01]  /*3760*/  IMAD R17, R21, R4, R17 ;  /* 0x0000000415117224 */ /* 0x000fe200078e0211 */
[----:B------:R-:W-:Y:S01]  /*3770*/  ISETP.GT.U32.AND P1, PT, R28, R14, PT ;  /* 0x0000000e1c00720c */ /* 0x000fe20003f24070 */
[----:B------:R-:W-:-:S04]  /*3780*/  IMAD.HI.U32 R4, R0, R16, RZ ;  /* 0x0000001000047227 */ /* 0x000fc800078e00ff */
[----:B------:R-:W-:Y:S01]  /*3790*/  IMAD R15, R21, R29, R15 ;  /* 0x0000001d150f7224 */ /* 0x000fe200078e020f */
[----:B------:R-:W-:Y:S01]  /*37a0*/  IABS R29, R7 ;  /* 0x00000007001d7213 */ /* 0x000fe20000000000 */
[----:B------:R-:W-:-:S03]  /*37b0*/  IMAD.MOV R4, RZ, RZ, -R4 ;  /* 0x000000ffff047224 */ /* 0x000fc600078e0a04 */
[C---:B------:R-:W-:Y:S01]  /*37c0*/  ISETP.GT.U32.AND P2, PT, R21.reuse, R15, PT ;  /* 0x0000000f1500720c */ /* 0x040fe20003f44070 */
[----:B------:R-:W-:Y:S02]  /*37d0*/  IMAD R16, R21, R4, R16 ;  /* 0x0000000415107224 */ /* 0x000fe400078e0210 */
[----:B------:R-:W-:-:S04]  /*37e0*/  IMAD.HI.U32 R4, R0, R29, RZ ;  /* 0x0000001d00047227 */ /* 0x000fc800078e00ff */
[----:B------:R-:W-:Y:S02]  /*37f0*/  IMAD.MOV R4, RZ, RZ, -R4 ;  /* 0x000000ffff047224 */ /* 0x000fe400078e0a04 */
[----:B------:R-:W-:Y:S02]  /*3800*/  @!P1 IMAD.IADD R14, R14, 0x1, -R28 ;  /* 0x000000010e0e9824 */ /* 0x000fe400078e0a1c */
[----:B------:R-:W3:Y:S01]  /*3810*/  LDL.LU R28, [R1+0xc] ;  /* 0x00000c00011c7983 */ /* 0x000ee20000300800 */
[----:B------:R-:W-:-:S03]  /*3820*/  IMAD R4, R21, R4, R29 ;  /* 0x0000000415047224 */ /* 0x000fc600078e021d */
[----:B------:R-:W5:Y:S01]  /*3830*/  LDL.LU R29, [R1+0x8] ;  /* 0x00000800011d7983 */ /* 0x000f620000300800 */
[----:B------:R-:W-:Y:S01]  /*3840*/  ISETP.GT.U32.AND P4, PT, R21, R17, PT ;  /* 0x000000111500720c */ /* 0x000fe20003f84070 */
[----:B------:R-:W-:Y:S01]  /*3850*/  @!P2 IMAD.IADD R15, R15, 0x1, -R21 ;  /* 0x000000010f0fa824 */ /* 0x000fe200078e0a15 */
[----:B------:R-:W-:-:S04]  /*3860*/  ISETP.GT.U32.AND P5, PT, R21, R16, PT ;  /* 0x000000101500720c */ /* 0x000fc80003fa4070 */
[----:B------:R-:W-:Y:S02]  /*3870*/  ISETP.GT.U32.AND P2, PT, R21, R15, PT ;  /* 0x0000000f1500720c */ /* 0x000fe40003f44070 */
[----:B------:R-:W-:-:S05]  /*3880*/  ISETP.NE.AND P1, PT, R2, RZ, PT ;  /* 0x000000ff0200720c */ /* 0x000fca0003f25270 */
[--C-:B------:R-:W-:Y:S02]  /*3890*/  @!P4 IMAD.IADD R17, R17, 0x1, -R21.reuse ;  /* 0x000000011111c824 */ /* 0x100fe400078e0a15 */
[----:B------:R-:W-:-:S03]  /*38a0*/  @!P5 IMAD.IADD R16, R16, 0x1, -R21 ;  /* 0x000000011010d824 */ /* 0x000fc600078e0a15 */
[----:B------:R-:W-:Y:S01]  /*38b0*/  ISETP.GT.U32.AND P5, PT, R21, R17, PT ;  /* 0x000000111500720c */ /* 0x000fe20003fa4070 */
[----:B------:R-:W-:Y:S01]  /*38c0*/  @!P2 IMAD.IADD R15, R15, 0x1, -R21 ;  /* 0x000000010f0fa824 */ /* 0x000fe200078e0a15 */
[----:B------:R-:W-:Y:S01]  /*38d0*/  ISETP.GT.U32.AND P2, PT, R21, R4, PT ;  /* 0x000000041500720c */ /* 0x000fe20003f44070 */
[----:B------:R-:W-:Y:S01]  /*38e0*/  @!P6 IMAD.MOV R14, RZ, RZ, -R14 ;  /* 0x000000ffff0ee224 */ /* 0x000fe200078e0a0e */
[----:B------:R-:W-:Y:S02]  /*38f0*/  ISETP.GE.AND P0, PT, R5, RZ, PT ;  /* 0x000000ff0500720c */ /* 0x000fe40003f06270 */
[----:B------:R-:W-:Y:S02]  /*3900*/  @!P1 LOP3.LUT R14, RZ, R2, RZ, 0x33, !PT ;  /* 0x00000002ff0e9212 */ /* 0x000fe400078e33ff */
[----:B------:R-:W-:Y:S02]  /*3910*/  ISETP.GT.U32.AND P1, PT, R21, R16, PT ;  /* 0x000000101500720c */ /* 0x000fe40003f24070 */
[----:B------:R-:W-:-:S03]  /*3920*/  IABS R5, R8 ;  /* 0x0000000800057213 */ /* 0x000fc60000000000 */
[--C-:B------:R-:W-:Y:S01]  /*3930*/  @!P5 IMAD.IADD R17, R17, 0x1, -R21.reuse ;  /* 0x000000011111d824 */ /* 0x100fe200078e0a15 */
[----:B------:R-:W-:Y:S01]  /*3940*/  ISETP.GE.AND P4, PT, R7, RZ, PT ;  /* 0x000000ff0700720c */ /* 0x000fe20003f86270 */
[----:B------:R-:W-:Y:S01]  /*3950*/  @!P2 IMAD.IADD R4, R4, 0x1, -R21 ;  /* 0x000000010404a824 */ /* 0x000fe200078e0a15 */
[----:B------:R-:W-:Y:S01]  /*3960*/  ISETP.GE.AND P6, PT, R6, RZ, PT ;  /* 0x000000ff0600720c */ /* 0x000fe20003fc6270 */
[----:B------:R-:W-:Y:S01]  /*3970*/  IMAD.MOV.U32 R7, RZ, RZ, R17 ;  /* 0x000000ffff077224 */ /* 0x000fe200078e0011 */
[----:B------:R-:W-:Y:S01]  /*3980*/  IABS R6, R9 ;  /* 0x0000000900067213 */ /* 0x000fe20000000000 */
[----:B------:R-:W-:Y:S01]  /*3990*/  IMAD.HI.U32 R2, R0, R5, RZ ;  /* 0x0000000500027227 */ /* 0x000fe200078e00ff */
[----:B------:R0:W-:Y:S03]  /*39a0*/  STL [R1+0x438], R14 ;  /* 0x0004380e01007387 */ /* 0x0001e60000100800 */
[----:B------:R-:W-:Y:S01]  /*39b0*/  @!P0 IMAD.MOV R7, RZ, RZ, -R7 ;  /* 0x000000ffff078224 */ /* 0x000fe200078e0a07 */
[----:B------:R-:W-:Y:S01]  /*39c0*/  ISETP.GT.U32.AND P0, PT, R21, R4, PT ;  /* 0x000000041500720c */ /* 0x000fe20003f04070 */
[----:B------:R-:W-:-:S02]  /*39d0*/  IMAD.MOV R2, RZ, RZ, -R2 ;  /* 0x000000ffff027224 */ /* 0x000fc400078e0a02 */
[----:B------:R-:W-:Y:S02]  /*39e0*/  @!P1 IMAD.IADD R16, R16, 0x1, -R21 ;  /* 0x0000000110109824 */ /* 0x000fe400078e0a15 */
[----:B0-----:R-:W-:-:S04]  /*39f0*/  IMAD.HI.U32 R14, R0, R6, RZ ;  /* 0x00000006000e7227 */ /* 0x001fc800078e00ff */
[----:B------:R-:W-:Y:S02]  /*3a00*/  IMAD.MOV R14, RZ, RZ, -R14 ;  /* 0x000000ffff0e7224 */ /* 0x000fe400078e0a0e */
[C---:B------:R-:W-:Y:S02]  /*3a10*/  IMAD R5, R21.reuse, R2, R5 ;  /* 0x0000000215057224 */ /* 0x040fe400078e0205 */
[----:B------:R-:W-:Y:S02]  /*3a20*/  IMAD.MOV.U32 R17, RZ, RZ, R16 ;  /* 0x000000ffff117224 */ /* 0x000fe400078e0010 */
[C---:B------:R-:W-:Y:S02]  /*3a30*/  IMAD R6, R21.reuse, R14, R6 ;  /* 0x0000000e15067224 */ /* 0x040fe400078e0206 */
[----:B------:R-:W-:Y:S01]  /*3a40*/  @!P6 IMAD.MOV R17, RZ, RZ, -R17 ;  /* 0x000000ffff11e224 */ /* 0x000fe200078e0a11 */
[C---:B------:R-:W-:Y:S01]  /*3a50*/  ISETP.GT.U32.AND P6, PT, R21.reuse, R5, PT ;  /* 0x000000051500720c */ /* 0x040fe20003fc4070 */
[----:B------:R-:W-:Y:S01]  /*3a60*/  @!P0 IMAD.IADD R4, R4, 0x1, -R21 ;  /* 0x0000000104048824 */ /* 0x000fe200078e0a15 */
[----:B------:R-:W-:Y:S01]  /*3a70*/  ISETP.GT.U32.AND P0, PT, R21, R6, PT ;  /* 0x000000061500720c */ /* 0x000fe20003f04070 */
[----:B------:R-:W-:Y:S01]  /*3a80*/  @!P3 IMAD.MOV R15, RZ, RZ, -R15 ;  /* 0x000000ffff0fb224 */ /* 0x000fe200078e0a0f */
[----:B------:R-:W-:-:S09]  /*3a90*/  ISETP.GE.AND P5, PT, R9, RZ, PT ;  /* 0x000000ff0900720c */ /* 0x000fd20003fa6270 */
[--C-:B------:R-:W-:Y:S02]  /*3aa0*/  @!P6 IMAD.IADD R5, R5, 0x1, -R21.reuse ;  /* 0x000000010505e824 */ /* 0x100fe400078e0a15 */
[----:B------:R-:W-:-:S03]  /*3ab0*/  @!P0 IMAD.IADD R6, R6, 0x1, -R21 ;  /* 0x0000000106068824 */ /* 0x000fc600078e0a15 */
[----:B------:R-:W-:Y:S01]  /*3ac0*/  ISETP.GT.U32.AND P0, PT, R21, R5, PT ;  /* 0x000000051500720c */ /* 0x000fe20003f04070 */
[----:B------:R-:W-:Y:S01]  /*3ad0*/  STL [R1+0x4d0], R15 ;  /* 0x0004d00f01007387 */ /* 0x000fe20000100800 */
[----:B------:R-:W-:Y:S02]  /*3ae0*/  ISETP.GE.AND P3, PT, R8, RZ, PT ;  /* 0x000000ff0800720c */ /* 0x000fe40003f66270 */
[----:B------:R-:W-:Y:S01]  /*3af0*/  IABS R8, R10 ;  /* 0x0000000a00087213 */ /* 0x000fe20000000000 */
[----:B------:R-:W-:Y:S04]  /*3b00*/  STL [R1+0x4c8], R7 ;  /* 0x0004c80701007387 */ /* 0x000fe80000100800 */
[----:B------:R0:W-:Y:S01]  /*3b10*/  STL [R1+0x4c4], R17 ;  /* 0x0004c41101007387 */ /* 0x0001e20000100800 */
[----:B------:R-:W-:-:S03]  /*3b20*/  IABS R14, R12 ;  /* 0x0000000c000e7213 */ /* 0x000fc60000000000 */
[----:B------:R-:W-:Y:S02]  /*3b30*/  @!P0 IMAD.IADD R5, R5, 0x1, -R21 ;  /* 0x0000000105058824 */ /* 0x000fe400078e0a15 */
[----:B0-----:R-:W-:-:S04]  /*3b40*/  IMAD.HI.U32 R17, R0, R8, RZ ;  /* 0x0000000800117227 */ /* 0x001fc800078e00ff */
[----:B------:R-:W-:-:S04]  /*3b50*/  IMAD.MOV R17, RZ, RZ, -R17 ;  /* 0x000000ffff117224 */ /* 0x000fc800078e0a11 */
[----:B------:R-:W-:Y:S01]  /*3b60*/  IMAD R8, R21, R17, R8 ;  /* 0x0000001115087224 */ /* 0x000fe200078e0208 */
[----:B------:R-:W-:Y:S02]  /*3b70*/  IABS R7, R11 ;  /* 0x0000000b00077213 */ /* 0x000fe40000000000 */
[----:B-----5:R-:W-:-:S05]  /*3b80*/  IABS R2, R29 ;  /* 0x0000001d00027213 */ /* 0x020fca0000000000 */
[----:B------:R-:W-:-:S04]  /*3b90*/  IMAD.HI.U32 R16, R0, R2, RZ ;  /* 0x0000000200107227 */ /* 0x000fc800078e00ff */
[----:B------:R-:W-:-:S04]  /*3ba0*/  IMAD.MOV R16, RZ, RZ, -R16 ;  /* 0x000000ffff107224 */ /* 0x000fc800078e0a10 */
[----:B------:R-:W-:Y:S01]  /*3bb0*/  IMAD R2, R21, R16, R2 ;  /* 0x0000001015027224 */ /* 0x000fe200078e0202 */
[----:B---3--:R-:W-:-:S04]  /*3bc0*/  IABS R9, R28 ;  /* 0x0000001c00097213 */ /* 0x008fc80000000000 */
[----:B------:R-:W-:Y:S01]  /*3bd0*/  ISETP.GT.U32.AND P6, PT, R21, R2, PT ;  /* 0x000000021500720c */ /* 0x000fe20003fc4070 */
[----:B------:R-:W-:Y:S01]  /*3be0*/  IMAD.HI.U32 R15, R0, R9, RZ ;  /* 0x00000009000f7227 */ /* 0x000fe200078e00ff */
[----:B------:R-:W-:-:S03]  /*3bf0*/  ISETP.GE.AND P1, PT, R29, RZ, PT ;  /* 0x000000ff1d00720c */ /* 0x000fc60003f26270 */
[----:B------:R-:W-:Y:S02]  /*3c00*/  IMAD.MOV.U32 R29, RZ, RZ, R3 ;  /* 0x000000ffff1d7224 */ /* 0x000fe400078e0003 */
[----:B------:R-:W-:Y:S02]  /*3c10*/  IMAD.MOV.U32 R3, RZ, RZ, R4 ;  /* 0x000000ffff037224 */ /* 0x000fe400078e0004 */
[----:B------:R-:W-:Y:S02]  /*3c20*/  IMAD.MOV R15, RZ, RZ, -R15 ;  /* 0x000000ffff0f7224 */ /* 0x000fe400078e0a0f */
[----:B------:R-:W-:Y:S02]  /*3c30*/  @!P4 IMAD.MOV R3, RZ, RZ, -R3 ;  /* 0x000000ffff03c224 */ /* 0x000fe400078e0a03 */
[----:B------:R-:W-:Y:S02]  /*3c40*/  @!P6 IMAD.IADD R2, R2, 0x1, -R21 ;  /* 0x000000010202e824 */ /* 0x000fe400078e0a15 */
[C---:B------:R-:W-:Y:S01]  /*3c50*/  IMAD R9, R21.reuse, R15, R9 ;  /* 0x0000000f15097224 */ /* 0x040fe200078e0209 */
[----:B------:R0:W-:Y:S01]  /*3c60*/  STL [R1+0x4b4], R3 ;  /* 0x0004b40301007387 */ /* 0x0001e20000100800 */
[----:B------:R-:W-:Y:S01]  /*3c70*/  IMAD.HI.U32 R15, R0, R14, RZ ;  /* 0x0000000e000f7227 */ /* 0x000fe200078e00ff */
[----:B------:R-:W-:-:S02]  /*3c80*/  ISETP.GT.U32.AND P6, PT, R21, R2, PT ;  /* 0x000000021500720c */ /* 0x000fc40003fc4070 */
[C---:B------:R-:W-:Y:S01]  /*3c90*/  ISETP.GT.U32.AND P0, PT, R21.reuse, R9, PT ;  /* 0x000000091500720c */ /* 0x040fe20003f04070 */
[----:B0-----:R-:W-:Y:S02]  /*3ca0*/  IMAD.MOV.U32 R3, RZ, RZ, R22 ;  /* 0x000000ffff037224 */ /* 0x001fe400078e0016 */
[----:B------:R-:W-:Y:S02]  /*3cb0*/  IMAD.MOV.U32 R22, RZ, RZ, R5 ;  /* 0x000000ffff167224 */ /* 0x000fe400078e0005 */
[----:B------:R-:W-:Y:S02]  /*3cc0*/  IMAD.MOV R15, RZ, RZ, -R15 ;  /* 0x000000ffff0f7224 */ /* 0x000fe400078e0a0f */
[----:B------:R-:W-:Y:S01]  /*3cd0*/  @!P3 IMAD.MOV R22, RZ, RZ, -R22 ;  /* 0x000000ffff16b224 */ /* 0x000fe200078e0a16 */
[C---:B------:R-:W-:Y:S01]  /*3ce0*/  ISETP.GT.U32.AND P3, PT, R21.reuse, R8, PT ;  /* 0x000000081500720c */ /* 0x040fe20003f64070 */
[----:B------:R-:W-:Y:S01]  /*3cf0*/  IMAD.HI.U32 R16, R0, R7, RZ ;  /* 0x0000000700107227 */ /* 0x000fe200078e00ff */
[----:B------:R-:W-:-:S02]  /*3d00*/  ISETP.GT.U32.AND P4, PT, R21, R6, PT ;  /* 0x000000061500720c */ /* 0x000fc40003f84070 */
[----:B------:R-:W-:Y:S01]  /*3d10*/  IABS R4, R19 ;  /* 0x0000001300047213 */ /* 0x000fe20000000000 */
[C---:B------:R-:W-:Y:S02]  /*3d20*/  IMAD R14, R21.reuse, R15, R14 ;  /* 0x0000000f150e7224 */ /* 0x040fe400078e020e */
[----:B------:R-:W-:Y:S02]  /*3d30*/  IMAD.MOV R16, RZ, RZ, -R16 ;  /* 0x000000ffff107224 */ /* 0x000fe400078e0a10 */
[--C-:B------:R-:W-:Y:S01]  /*3d40*/  @!P6 IMAD.IADD R2, R2, 0x1, -R21.reuse ;  /* 0x000000010202e824 */ /* 0x100fe200078e0a15 */
[----:B------:R-:W-:Y:S01]  /*3d50*/  ISETP.GT.U32.AND P6, PT, R21, R14, PT ;  /* 0x0000000e1500720c */ /* 0x000fe20003fc4070 */
[----:B------:R-:W-:Y:S01]  /*3d60*/  @!P0 IMAD.IADD R9, R9, 0x1, -R21 ;  /* 0x0000000109098824 */ /* 0x000fe200078e0a15 */
[----:B------:R-:W-:Y:S01]  /*3d70*/  IABS R15, R18 ;  /* 0x00000012000f7213 */ /* 0x000fe20000000000 */
[----:B------:R-:W-:Y:S01]  /*3d80*/  IMAD.HI.U32 R17, R0, R4, RZ ;  /* 0x0000000400117227 */ /* 0x000fe200078e00ff */
[----:B------:R0:W-:Y:S01]  /*3d90*/  STL [R1+0x4b0], R22 ;  /* 0x0004b01601007387 */ /* 0x0001e20000100800 */
[----:B------:R-:W-:-:S02]  /*3da0*/  ISETP.GE.AND P2, PT, R28, RZ, PT ;  /* 0x000000ff1c00720c */ /* 0x000fc40003f46270 */
[C---:B------:R-:W-:Y:S01]  /*3db0*/  IMAD R7, R21.reuse, R16, R7 ;  /* 0x0000001015077224 */ /* 0x040fe200078e0207 */
[----:B------:R-:W-:Y:S01]  /*3dc0*/  IABS R16, R13 ;  /* 0x0000000d00107213 */ /* 0x000fe20000000000 */
[----:B------:R-:W-:Y:S01]  /*3dd0*/  @!P3 IMAD.IADD R8, R8, 0x1, -R21 ;  /* 0x000000010808b824 */ /* 0x000fe200078e0a15 */
[----:B------:R-:W-:Y:S01]  /*3de0*/  ISETP.GE.AND P0, PT, R10, RZ, PT ;  /* 0x000000ff0a00720c */ /* 0x000fe20003f06270 */
[----:B------:R-:W-:Y:S01]  /*3df0*/  IMAD.MOV R17, RZ, RZ, -R17 ;  /* 0x000000ffff117224 */ /* 0x000fe200078e0a11 */
[----:B------:R-:W-:Y:S01]  /*3e00*/  ISETP.GT.U32.AND P3, PT, R21, R9, PT ;  /* 0x000000091500720c */ /* 0x000fe20003f64070 */
[----:B------:R-:W-:Y:S01]  /*3e10*/  IMAD.HI.U32 R28, R0, R15, RZ ;  /* 0x0000000f001c7227 */ /* 0x000fe200078e00ff */
[----:B0-----:R-:W3:Y:S03]  /*3e20*/  LDL.LU R22, [R1+0x1638] ;  /* 0x0016380001167983 */ /* 0x001ee60000300800 */
[----:B------:R-:W-:Y:S01]  /*3e30*/  @!P4 IMAD.IADD R6, R6, 0x1, -R21 ;  /* 0x000000010606c824 */ /* 0x000fe200078e0a15 */
[----:B------:R-:W5:Y:S01]  /*3e40*/  LDL.LU R10, [R1+0x56c] ;  /* 0x00056c00010a7983 */ /* 0x000f620000300800 */
[----:B------:R-:W-:-:S04]  /*3e50*/  IMAD.HI.U32 R5, R0, R16, RZ ;  /* 0x0000001000057227 */ /* 0x000fc800078e00ff */
[----:B------:R-:W-:Y:S02]  /*3e60*/  IMAD R4, R21, R17, R4 ;  /* 0x0000001115047224 */ /* 0x000fe400078e0204 */
[----:B------:R-:W-:Y:S02]  /*3e70*/  IMAD.MOV R28, RZ, RZ, -R28 ;  /* 0x000000ffff1c7224 */ /* 0x000fe400078e0a1c */
[----:B------:R-:W-:Y:S02]  /*3e80*/  IMAD.MOV.U32 R17, RZ, RZ, R3 ;  /* 0x000000ffff117224 */ /* 0x000fe400078e0003 */
[----:B------:R-:W-:Y:S02]  /*3e90*/  IMAD.MOV.U32 R3, RZ, RZ, R6 ;  /* 0x000000ffff037224 */ /* 0x000fe400078e0006 */
[----:B------:R-:W-:Y:S02]  /*3ea0*/  IMAD.MOV R5, RZ, RZ, -R5 ;  /* 0x000000ffff057224 */ /* 0x000fe400078e0a05 */
[----:B------:R-:W-:-:S02]  /*3eb0*/  @!P6 IMAD.IADD R14, R14, 0x1, -R21 ;  /* 0x000000010e0ee824 */ /* 0x000fc400078e0a15 */
[C---:B------:R-:W-:Y:S02]  /*3ec0*/  IMAD R15, R21.reuse, R28, R15 ;  /* 0x0000001c150f7224 */ /* 0x040fe400078e020f */
[----:B------:R-:W-:Y:S01]  /*3ed0*/  @!P5 IMAD.MOV R3, RZ, RZ, -R3 ;  /* 0x000000ffff03d224 */ /* 0x000fe200078e0a03 */
[C---:B------:R-:W-:Y:S01]  /*3ee0*/  ISETP.GT.U32.AND P5, PT, R21.reuse, R14, PT ;  /* 0x0000000e1500720c */ /* 0x040fe20003fa4070 */
[----:B------:R-:W-:Y:S02]  /*3ef0*/  IMAD R5, R21, R5, R16 ;  /* 0x0000000515057224 */ /* 0x000fe400078e0210 */
[----:B------:R-:W3:Y:S01]  /*3f00*/  LDL R16, [R1+0x5dc] ;  /* 0x0005dc0001107983 */ /* 0x000ee20000100800 */
[----:B------:R-:W-:Y:S01]  /*3f10*/  @!P3 IMAD.IADD R9, R9, 0x1, -R21 ;  /* 0x000000010909b824 */ /* 0x000fe200078e0a15 */
[----:B------:R-:W-:Y:S02]  /*3f20*/  ISETP.GT.U32.AND P3, PT, R21, R15, PT ;  /* 0x0000000f1500720c */ /* 0x000fe40003f64070 */
[----:B------:R-:W3:Y:S04]  /*3f30*/  LDL.LU R28, [R1+0x5a4] ;  /* 0x0005a400011c7983 */ /* 0x000ee80000300800 */
[----:B------:R0:W-:Y:S02]  /*3f40*/  STL [R1+0x4ac], R3 ;  /* 0x0004ac0301007387 */ /* 0x0001e40000100800 */
[----:B0-----:R-:W-:-:S02]  /*3f50*/  IMAD.MOV.U32 R3, RZ, RZ, R23 ;  /* 0x000000ffff037224 */ /* 0x001fc400078e0017 */
[----:B------:R-:W-:-:S04]  /*3f60*/  IMAD.MOV.U32 R23, RZ, RZ, R2 ;  /* 0x000000ffff177224 */ /* 0x000fc800078e0002 */
[----:B------:R-:W-:Y:S02]  /*3f70*/  @!P1 IMAD.MOV R23, RZ, RZ, -R23 ;  /* 0x000000ffff179224 */ /* 0x000fe400078e0a17 */
[--C-:B------:R-:W-:Y:S01]  /*3f80*/  @!P5 IMAD.IADD R14, R14, 0x1, -R21.reuse ;  /* 0x000000010e0ed824 */ /* 0x100fe200078e0a15 */
[----:B------:R-:W-:Y:S01]  /*3f90*/  ISETP.GE.AND P5, PT, R12, RZ, PT ;  /* 0x000000ff0c00720c */ /* 0x000fe20003fa6270 */
[----:B------:R-:W-:Y:S01]  /*3fa0*/  @!P3 IMAD.IADD R15, R15, 0x1, -R21 ;  /* 0x000000010f0fb824 */ /* 0x000fe200078e0a15 */
[----:B------:R0:W-:Y:S01]  /*3fb0*/  STL [R1+0x4a8], R23 ;  /* 0x0004a81701007387 */ /* 0x0001e20000100800 */
[----:B------:R-:W-:-:S03]  /*3fc0*/  ISETP.GE.AND P3, PT, R18, RZ, PT ;  /* 0x000000ff1200720c */ /* 0x000fc60003f66270 */
[----:B0-----:R-:W3:Y:S04]  /*3fd0*/  LDL.LU R23, [R1+0x1634] ;  /* 0x0016340001177983 */ /* 0x001ee80000300800 */
[----:B------:R-:W3:Y:S04]  /*3fe0*/  LDL.LU R12, [R1+0x5a8] ;  /* 0x0005a800010c7983 */ /* 0x000ee80000300800 */
[----:B------:R-:W3:Y:S01]  /*3ff0*/  LDL.LU R18, [R1+0x59c] ;  /* 0x00059c0001127983 */ /* 0x000ee20000300800 */
[----:B------:R-:W-:-:S13]  /*4000*/  ISETP.GT.U32.AND P4, PT, R21, R7, PT ;  /* 0x000000071500720c */ /* 0x000fda0003f84070 */
[----:B------:R-:W-:Y:S01]  /*4010*/  @!P4 IMAD.IADD R7, R7, 0x1, -R21 ;  /* 0x000000010707c824 */ /* 0x000fe200078e0a15 */
[----:B------:R-:W-:Y:S02]  /*4020*/  ISETP.GT.U32.AND P4, PT, R21, R8, PT ;  /* 0x000000081500720c */ /* 0x000fe40003f84070 */
[----:B--2---:R-:W-:-:S11]  /*4030*/  IABS R6, R20 ;  /* 0x0000001400067213 */ /* 0x004fd60000000000 */
[----:B------:R-:W-:Y:S01]  /*4040*/  @!P4 IMAD.IADD R8, R8, 0x1, -R21 ;  /* 0x000000010808c824 */ /* 0x000fe200078e0a15 */
[----:B------:R-:W-:Y:S02]  /*4050*/  ISETP.GE.AND P4, PT, R11, RZ, PT ;  /* 0x000000ff0b00720c */ /* 0x000fe40003f86270 */
[----:B------:R-:W-:-:S13]  /*4060*/  ISETP.GT.U32.AND P6, PT, R21, R7, PT ;  /* 0x000000071500720c */ /* 0x000fda0003fc4070 */
[----:B------:R-:W-:Y:S02]  /*4070*/  @!P6 IMAD.IADD R7, R7, 0x1, -R21 ;  /* 0x000000010707e824 */ /* 0x000fe400078e0a15 */
[----:B-----5:R-:W-:Y:S02]  /*4080*/  IMAD.MOV.U32 R11, RZ, RZ, R10 ;  /* 0x000000ffff0b7224 */ /* 0x020fe400078e000a */
[----:B------:R-:W-:-:S04]  /*4090*/  IMAD.HI.U32 R10, R0, R6, RZ ;  /* 0x00000006000a7227 */ /* 0x000fc800078e00ff */
[----:B------:R-:W-:-:S04]  /*40a0*/  IMAD.MOV R10, RZ, RZ, -R10 ;  /* 0x000000ffff0a7224 */ /* 0x000fc800078e0a0a */
[----:B------:R-:W-:Y:S02]  /*40b0*/  IMAD R6, R21, R10, R6 ;  /* 0x0000000a15067224 */ /* 0x000fe400078e0206 */
[----:B------:R-:W-:Y:S02]  /*40c0*/  IMAD.MOV.U32 R10, RZ, RZ, R24 ;  /* 0x000000ffff0a7224 */ /* 0x000fe400078e0018 */
[----:B------:R-:W-:Y:S02]  /*40d0*/  IMAD.MOV.U32 R24, RZ, RZ, R9 ;  /* 0x000000ffff187224 */ /* 0x000fe400078e0009 */
[----:B------:R-:W-:Y:S02]  /*40e0*/  IMAD.MOV.U32 R9, RZ, RZ, R26 ;  /* 0x000000ffff097224 */ /* 0x000fe400078e001a */
[----:B------:R-:W-:Y:S02]  /*40f0*/  IMAD.MOV.U32 R26, RZ, RZ, R8 ;  /* 0x000000ffff1a7224 */ /* 0x000fe400078e0008 */
[----:B------:R-:W-:-:S02]  /*4100*/  @!P2 IMAD.MOV R24, RZ, RZ, -R24 ;  /* 0x000000ffff18a224 */ /* 0x000fc400078e0a18 */
[----:B------:R-:W-:-:S03]  /*4110*/  @!P0 IMAD.MOV R26, RZ, RZ, -R26 ;  /* 0x000000ffff1a8224 */ /* 0x000fc600078e0a1a */
[----:B------:R0:W-:Y:S01]  /*4120*/  STL [R1+0x4a4], R24 ;  /* 0x0004a41801007387 */ /* 0x0001e20000100800 */
[----:B------:R-:W-:-:S03]  /*4130*/  IMAD.MOV.U32 R8, RZ, RZ, R9 ;  /* 0x000000ffff087224 */ /* 0x000fc600078e0009 */
[----:B0-----:R-:W2:Y:S04]  /*4140*/  LDL.LU R24, [R1+0x1630] ;  /* 0x0016300001187983 */ /* 0x001ea80000300800 */
[----:B------:R0:W-:Y:S02]  /*4150*/  STL [R1+0x4a0], R26 ;  /* 0x0004a01a01007387 */ /* 0x0001e40000100800 */
[----:B0-----:R-:W-:Y:S02]  /*4160*/  IMAD.MOV.U32 R26, RZ, RZ, R14 ;  /* 0x000000ffff1a7224 */ /* 0x001fe400078e000e */
[----:B------:R-:W5:Y:S02]  /*4170*/  LDL.LU R14, [R1+0x594] ;  /* 0x00059400010e7983 */ /* 0x000f640000300800 */
[----:B------:R-:W-:-:S02]  /*4180*/  @!P5 IMAD.MOV R26, RZ, RZ, -R26 ;  /* 0x000000ffff1ad224 */ /* 0x000fc400078e0a1a */
[----:B---3--:R-:W-:Y:S02]  /*4190*/  IMAD.MOV.U32 R9, RZ, RZ, R18 ;  /* 0x000000ffff097224 */ /* 0x008fe400078e0012 */
[----:B------:R-:W-:Y:S02]  /*41a0*/  IMAD.MOV.U32 R18, RZ, RZ, R12 ;  /* 0x000000ffff127224 */ /* 0x000fe400078e000c */
[----:B------:R-:W-:Y:S02]  /*41b0*/  IMAD.MOV.U32 R12, RZ, RZ, R28 ;  /* 0x000000ffff0c7224 */ /* 0x000fe400078e001c */
[----:B------:R-:W-:Y:S02]  /*41c0*/  IMAD.MOV.U32 R28, RZ, RZ, R27 ;  /* 0x000000ffff1c7224 */ /* 0x000fe400078e001b */
[----:B------:R-:W-:Y:S02]  /*41d0*/  IMAD.MOV.U32 R27, RZ, RZ, R25 ;  /* 0x000000ffff1b7224 */ /* 0x000fe400078e0019 */
[----:B------:R-:W-:-:S04]  /*41e0*/  IMAD.MOV.U32 R25, RZ, RZ, R7 ;  /* 0x000000ffff197224 */ /* 0x000fc800078e0007 */
[----:B------:R-:W-:-:S05]  /*41f0*/  @!P4 IMAD.MOV R25, RZ, RZ, -R25 ;  /* 0x000000ffff19c224 */ /* 0x000fca00078e0a19 */
[----:B------:R0:W-:Y:S04]  /*4200*/  STL [R1+0x49c], R25 ;  /* 0x00049c1901007387 */ /* 0x0001e80000100800 */
[----:B0-----:R-:W3:Y:S04]  /*4210*/  LDL.LU R25, [R1+0x162c] ;  /* 0x00162c0001197983 */ /* 0x001ee80000300800 */
[----:B------:R0:W-:Y:S04]  /*4220*/  STL [R1+0x498], R26 ;  /* 0x0004981a01007387 */ /* 0x0001e80000100800 */
[----:B0-----:R-:W3:Y:S01]  /*4230*/  LDL.LU R26, [R1+0x1628] ;  /* 0x00162800011a7983 */ /* 0x001ee20000300800 */
[----:B------:R-:W-:-:S02]  /*4240*/  ISETP.GT.U32.AND P1, PT, R21, R5, PT ;  /* 0x000000051500720c */ /* 0x000fc40003f24070 */
[----:B------:R-:W-:Y:S02]  /*4250*/  IABS R2, R22 ;  /* 0x0000001600027213 */ /* 0x000fe40000000000 */
[----:B------:R-:W-:-:S09]  /*4260*/  ISETP.GT.U32.AND P6, PT, R21, R4, PT ;  /* 0x000000041500720c */ /* 0x000fd20003fc4070 */
[----:B------:R-:W-:Y:S01]  /*4270*/  @!P1 IMAD.IADD R5, R5, 0x1, -R21 ;  /* 0x0000000105059824 */ /* 0x000fe200078e0a15 */
[----:B------:R-:W-:Y:S01]  /*4280*/  ISETP.GE.AND P1, PT, R13, RZ, PT ;  /* 0x000000ff0d00720c */ /* 0x000fe20003f26270 */
[----:B------:R-:W-:Y:S02]  /*4290*/  IMAD.MOV.U32 R13, RZ, RZ, R11 ;  /* 0x000000ffff0d7224 */ /* 0x000fe400078e000b */
[----:B------:R-:W-:Y:S01]  /*42a0*/  IMAD.HI.U32 R11, R0, R2, RZ ;  /* 0x00000002000b7227 */ /* 0x000fe200078e00ff */
[----:B------:R-:W-:-:S03]  /*42b0*/  ISETP.GT.U32.AND P2, PT, R21, R5, PT ;  /* 0x000000051500720c */ /* 0x000fc60003f44070 */
[----:B------:R-:W-:Y:S01]  /*42c0*/  IMAD.MOV R11, RZ, RZ, -R11 ;  /* 0x000000ffff0b7224 */ /* 0x000fe200078e0a0b */
[----:B------:R-:W-:-:S03]  /*42d0*/  ISETP.GT.U32.AND P4, PT, R21, R6, PT ;  /* 0x000000061500720c */ /* 0x000fc60003f84070 */
[C---:B------:R-:W-:Y:S02]  /*42e0*/  IMAD R2, R21.reuse, R11, R2 ;  /* 0x0000000b15027224 */ /* 0x040fe400078e0202 */
[--C-:B------:R-:W-:Y:S01]  /*42f0*/  @!P6 IMAD.IADD R4, R4, 0x1, -R21.reuse ;  /* 0x000000010404e824 */ /* 0x100fe200078e0a15 */
[----:B------:R-:W-:Y:S01]  /*4300*/  ISETP.GT.U32.AND P0, PT, R21, R15, PT ;  /* 0x0000000f1500720c */ /* 0x000fe20003f04070 */
[----:B------:R-:W4:Y:S02]  /*4310*/  LDL.LU R11, [R1+0x38] ;  /* 0x00003800010b7983 */ /* 0x000f240000300800 */
[--C-:B------:R-:W-:Y:S01]  /*4320*/  @!P2 IMAD.IADD R5, R5, 0x1, -R21.reuse ;  /* 0x000000010505a824 */ /* 0x100fe200078e0a15 */
[C---:B------:R-:W-:Y:S02]  /*4330*/  ISETP.GT.U32.AND P2, PT, R21.reuse, R2, PT ;  /* 0x000000021500720c */ /* 0x040fe40003f44070 */
[----:B------:R-:W-:Y:S01]  /*4340*/  ISETP.GT.U32.AND P6, PT, R21, R4, PT ;  /* 0x000000041500720c */ /* 0x000fe20003fc4070 */
[----:B------:R-:W-:Y:S01]  /*4350*/  @!P4 IMAD.IADD R6, R6, 0x1, -R21 ;  /* 0x000000010606c824 */ /* 0x000fe200078e0a15 */
[----:B------:R-:W-:-:S09]  /*4360*/  ISETP.GE.AND P5, PT, R19, RZ, PT ;  /* 0x000000ff1300720c */ /* 0x000fd20003fa6270 */
[--C-:B------:R-:W-:Y:S01]  /*4370*/  @!P2 IMAD.IADD R2, R2, 0x1, -R21.reuse ;  /* 0x000000010202a824 */ /* 0x100fe200078e0a15 */
[----:B------:R-:W-:Y:S01]  /*4380*/  ISETP.GT.U32.AND P2, PT, R21, R6, PT ;  /* 0x000000061500720c */ /* 0x000fe20003f44070 */
[--C-:B------:R-:W-:Y:S01]  /*4390*/  @!P0 IMAD.IADD R15, R15, 0x1, -R21.reuse ;  /* 0x000000010f0f8824 */ /* 0x100fe200078e0a15 */
[----:B------:R-:W-:Y:S01]  /*43a0*/  IABS R7, R23 ;  /* 0x0000001700077213 */ /* 0x000fe20000000000 */
[----:B------:R-:W-:Y:S01]  /*43b0*/  @!P6 IMAD.IADD R4, R4, 0x1, -R21 ;  /* 0x000000010404e824 */ /* 0x000fe200078e0a15 */
[----:B------:R-:W-:Y:S01]  /*43c0*/  ISETP.GE.AND P4, PT, R23, RZ, PT ;  /* 0x000000ff1700720c */ /* 0x000fe20003f86270 */
[----:B------:R-:W-:Y:S01]  /*43d0*/  IMAD.MOV.U32 R23, RZ, RZ, R27 ;  /* 0x000000ffff177224 */ /* 0x000fe200078e001b */
[----:B------:R-:W-:Y:S01]  /*43e0*/  ISETP.GE.AND P0, PT, R20, RZ, PT ;  /* 0x000000ff1400720c */ /* 0x000fe20003f06270 */
[----:B------:R-:W-:Y:S01]  /*43f0*/  @!P1 IMAD.MOV R5, RZ, RZ, -R5 ;  /* 0x000000ffff059224 */ /* 0x000fe200078e0a05 */
[----:B------:R-:W-:Y:S01]  /*4400*/  ISETP.GT.U32.AND P1, PT, R21, R2, PT ;  /* 0x000000021500720c */ /* 0x000fe20003f24070 */
[----:B------:R-:W-:-:S02]  /*4410*/  IMAD.MOV.U32 R27, RZ, RZ, R15 ;  /* 0x000000ffff1b7224 */ /* 0x000fc400078e000f */
[----:B------:R-:W-:Y:S02]  /*4420*/  IMAD.MOV.U32 R15, RZ, RZ, R13 ;  /* 0x000000ffff0f7224 */ /* 0x000fe400078e000d */
[----:B------:R-:W-:Y:S01]  /*4430*/  IMAD.MOV.U32 R13, RZ, RZ, R4 ;  /* 0x000000ffff0d7224 */ /* 0x000fe200078e0004 */
[----:B------:R-:W-:Y:S01]  /*4440*/  ISETP.GE.AND P6, PT, R22, RZ, PT ;  /* 0x000000ff1600720c */ /* 0x000fe20003fc6270 */
[----:B------:R-:W-:Y:S02]  /*4450*/  @!P2 IMAD.IADD R6, R6, 0x1, -R21 ;  /* 0x000000010606a824 */ /* 0x000fe400078e0a15 */
[----:B------:R-:W-:Y:S02]  /*4460*/  @!P5 IMAD.MOV R13, RZ, RZ, -R13 ;  /* 0x000000ffff0dd224 */ /* 0x000fe400078e0a0d */
[----:B------:R-:W-:Y:S01]  /*4470*/  @!P3 IMAD.MOV R27, RZ, RZ, -R27 ;  /* 0x000000ffff1bb224 */ /* 0x000fe200078e0a1b */
[----:B------:R-:W-:Y:S01]  /*4480*/  STL [R1+0x494], R5 ;  /* 0x0004940501007387 */ /* 0x000fe20000100800 */
[----:B------:R-:W-:-:S03]  /*4490*/  @!P1 IMAD.IADD R2, R2, 0x1, -R21 ;  /* 0x0000000102029824 */ /* 0x000fc600078e0a15 */
[----:B------:R-:W4:Y:S04]  /*44a0*/  LDL.LU R4, [R1+0x3c] ;  /* 0x00003c0001047983 */ /* 0x000f280000300800 */
[----:B------:R0:W-:Y:S04]  /*44b0*/  STL [R1+0x490], R27 ;  /* 0x0004901b01007387 */ /* 0x0001e80000100800 */
[----:B0-----:R-:W4:Y:S04]  /*44c0*/  LDL.LU R27, [R1+0x1624] ;  /* 0x00162400011b7983 */ /* 0x001f280000300800 */
[----:B------:R0:W-:Y:S02]  /*44d0*/  STL [R1+0x48c], R13 ;  /* 0x00048c0d01007387 */ /* 0x0001e40000100800 */
[----:B0-----:R-:W-:-:S02]  /*44e0*/  IMAD.MOV.U32 R13, RZ, RZ, R12 ;  /* 0x000000ffff0d7224 */ /* 0x001fc400078e000c */
[----:B------:R-:W4:Y:S01]  /*44f0*/  LDL R12, [R1+0x10] ;  /* 0x00001000010c7983 */ /* 0x000f220000100800 */
[----:B------:R-:W-:Y:S01]  /*4500*/  IMAD.MOV.U32 R20, RZ, RZ, R10 ;  /* 0x000000ffff147224 */ /* 0x000fe200078e000a */
[----:B--2---:R-:W-:Y:S01]  /*4510*/  ISETP.GE.AND P5, PT, R24, RZ, PT ;  /* 0x000000ff1800720c */ /* 0x004fe20003fa6270 */
[----:B-----5:R-:W-:Y:S02]  /*4520*/  IMAD.MOV.U32 R22, RZ, RZ, R14 ;  /* 0x000000ffff167224 */ /* 0x020fe400078e000e */
[----:B------:R-:W-:Y:S01]  /*4530*/  IMAD.MOV.U32 R14, RZ, RZ, R9 ;  /* 0x000000ffff0e7224 */ /* 0x000fe200078e0009 */
[----:B------:R-:W-:Y:S01]  /*4540*/  IABS R9, R24 ;  /* 0x0000001800097213 */ /* 0x000fe20000000000 */
[----:B------:R-:W-:-:S04]  /*4550*/  IMAD.MOV.U32 R24, RZ, RZ, R6 ;  /* 0x000000ffff187224 */ /* 0x000fc800078e0006 */
[----:B------:R-:W-:-:S05]  /*4560*/  @!P0 IMAD.MOV R24, RZ, RZ, -R24 ;  /* 0x000000ffff188224 */ /* 0x000fca00078e0a18 */
[----:B------:R0:W-:Y:S02]  /*4570*/  STL [R1+0x488], R24 ;  /* 0x0004881801007387 */ /* 0x0001e40000100800 */
[----:B0-----:R-:W-:-:S04]  /*4580*/  IMAD.MOV.U32 R24, RZ, RZ, R2 ;  /* 0x000000ffff187224 */ /* 0x001fc800078e0002 */
[----:B------:R-:W-:Y:S01]  /*4590*/  @!P6 IMAD.MOV R24, RZ, RZ, -R24 ;  /* 0x000000ffff18e224 */ /* 0x000fe200078e0a18 */
[----:B---3--:R-:W-:Y:S01]  /*45a0*/  IABS R6, R26 ;  /* 0x0000001a00067213 */ /* 0x008fe20000000000 */
[----:B------:R0:W-:Y:S04]  /*45b0*/  STL [R1+0x1620], R26 ;  /* 0x0016201a01007387 */ /* 0x0001e80000100800 */
[----:B------:R1:W-:Y:S04]  /*45c0*/  STL [R1+0x47c], R24 ;  /* 0x00047c1801007387 */ /* 0x0003e80000100800 */
[----:B0-----:R-:W2:Y:S01]  /*45d0*/  LDL R26, [R1+0x18] ;  /* 0x00001800011a7983 */ /* 0x001ea20000100800 */
[----:B-1----:R-:W-:-:S02]  /*45e0*/  IMAD.MOV.U32 R24, RZ, RZ, R22 ;  /* 0x000000ffff187224 */ /* 0x002fc400078e0016 */
[----:B------:R-:W-:Y:S02]  /*45f0*/  IMAD.MOV.U32 R22, RZ, RZ, R20 ;  /* 0x000000ffff167224 */ /* 0x000fe400078e0014 */
[----:B------:R-:W-:Y:S02]  /*4600*/  IMAD.MOV.U32 R20, RZ, RZ, R13 ;  /* 0x000000ffff147224 */ /* 0x000fe400078e000d */
[----:B------:R-:W-:-:S04]  /*4610*/  IMAD.HI.U32 R13, R0, R6, RZ ;  /* 0x00000006000d7227 */ /* 0x000fc800078e00ff */
[----:B------:R-:W-:-:S04]  /*4620*/  IMAD.MOV R13, RZ, RZ, -R13 ;  /* 0x000000ffff0d7224 */ /* 0x000fc800078e0a0d */
[----:B------:R-:W-:Y:S02]  /*4630*/  IMAD R6, R21, R13, R6 ;  /* 0x0000000d15067224 */ /* 0x000fe400078e0206 */
[----:B------:R-:W3:Y:S01]  /*4640*/  LDL R13, [R1+0x14] ;  /* 0x00001400010d7983 */ /* 0x000ee20000100800 */
[----:B------:R-:W-:Y:S02]  /*4650*/  IMAD.MOV.U32 R19, RZ, RZ, R8 ;  /* 0x000000ffff137224 */ /* 0x000fe400078e0008 */
[----:B------:R-:W-:-:S04]  /*4660*/  IMAD.HI.U32 R8, R0, R7, RZ ;  /* 0x0000000700087227 */ /* 0x000fc800078e00ff */
[----:B------:R-:W-:-:S04]  /*4670*/  IMAD.MOV R8, RZ, RZ, -R8 ;  /* 0x000000ffff087224 */ /* 0x000fc800078e0a08 */
[----:B------:R-:W-:-:S05]  /*4680*/  IMAD R7, R21, R8, R7 ;  /* 0x0000000815077224 */ /* 0x000fca00078e0207 */
[----:B------:R-:W-:Y:S01]  /*4690*/  ISETP.GT.U32.AND P3, PT, R21, R7, PT ;  /* 0x000000071500720c */ /* 0x000fe20003f64070 */
[----:B------:R-:W-:Y:S01]  /*46a0*/  IMAD.HI.U32 R5, R0, R9, RZ ;  /* 0x0000000900057227 */ /* 0x000fe200078e00ff */
[----:B------:R-:W-:-:S03]  /*46b0*/  IABS R10, R25 ;  /* 0x00000019000a7213 */ /* 0x000fc60000000000 */
[----:B------:R-:W-:Y:S02]  /*46c0*/  IMAD.MOV R5, RZ, RZ, -R5 ;  /* 0x000000ffff057224 */ /* 0x000fe400078e0a05 */
[----:B------:R-:W-:-:S06]  /*46d0*/  IMAD.HI.U32 R8, R0, R10, RZ ;  /* 0x0000000a00087227 */ /* 0x000fcc00078e00ff */
[----:B------:R-:W-:-:S05]  /*46e0*/  @!P3 IMAD.IADD R7, R7, 0x1, -R21 ;  /* 0x000000010707b824 */ /* 0x000fca00078e0a15 */
[C---:B------:R-:W-:Y:S01]  /*46f0*/  ISETP.GT.U32.AND P0, PT, R21.reuse, R7, PT ;  /* 0x000000071500720c */ /* 0x040fe20003f04070 */
[----:B------:R-:W-:Y:S02]  /*4700*/  IMAD.MOV R8, RZ, RZ, -R8 ;  /* 0x000000ffff087224 */ /* 0x000fe400078e0a08 */
[C---:B------:R-:W-:Y:S02]  /*4710*/  IMAD R9, R21.reuse, R5, R9 ;  /* 0x0000000515097224 */ /* 0x040fe400078e0209 */
[----:B------:R-:W-:-:S03]  /*4720*/  IMAD R10, R21, R8, R10 ;  /* 0x00000008150a7224 */ /* 0x000fc600078e020a */
[----:B------:R-:W-:-:S05]  /*4730*/  ISETP.GT.U32.AND P6, PT, R21, R9, PT ;  /* 0x000000091500720c */ /* 0x000fca0003fc4070 */
[--C-:B------:R-:W-:Y:S01]  /*4740*/  @!P0 IMAD.IADD R7, R7, 0x1, -R21.reuse ;  /* 0x0000000107078824 */ /* 0x100fe200078e0a15 */
[----:B------:R-:W-:Y:S02]  /*4750*/  ISETP.GT.U32.AND P0, PT, R21, R10, PT ;  /* 0x0000000a1500720c */ /* 0x000fe40003f04070 */
[----:B----4-:R-:W-:Y:S02]  /*4760*/  ISETP.GE.AND P3, PT, R4, RZ, PT ;  /* 0x000000ff0400720c */ /* 0x010fe40003f66270 */
[----:B------:R-:W-:Y:S02]  /*4770*/  ISETP.GE.AND P1, PT, R11, RZ, PT ;  /* 0x000000ff0b00720c */ /* 0x000fe40003f26270 */
[----:B------:R-:W-:Y:S02]  /*4780*/  IABS R4, R4 ;  /* 0x0000000400047213 */ /* 0x000fe40000000000 */
[----:B------:R-:W-:Y:S01]  /*4790*/  IABS R11, R11 ;  /* 0x0000000b000b7213 */ /* 0x000fe20000000000 */
[----:B------:R-:W-:Y:S01]  /*47a0*/  @!P6 IMAD.IADD R9, R9, 0x1, -R21 ;  /* 0x000000010909e824 */ /* 0x000fe200078e0a15 */
[----:B------:R-:W-:-:S03]  /*47b0*/  IABS R5, R27 ;  /* 0x0000001b00057213 */ /* 0x000fc60000000000 */
[----:B------:R-:W-:-:S04]  /*47c0*/  IMAD.HI.U32 R2, R0, R11, RZ ;  /* 0x0000000b00027227 */ /* 0x000fc800078e00ff */
[----:B------:R-:W-:Y:S01]  /*47d0*/  @!P0 IMAD.IADD R10, R10, 0x1, -R21 ;  /* 0x000000010a0a8824 */ /* 0x000fe200078e0a15 */
[----:B------:R-:W-:Y:S02]  /*47e0*/  ISETP.GT.U32.AND P0, PT, R21, R9, PT ;  /* 0x000000091500720c */ /* 0x000fe40003f04070 */
[----:B------:R-:W-:Y:S01]  /*47f0*/  IABS R8, R12 ;  /* 0x0000000c00087213 */ /* 0x000fe20000000000 */
[----:B------:R-:W-:-:S04]  /*4800*/  IMAD.HI.U32 R12, R0, R4, RZ ;  /* 0x00000004000c7227 */ /* 0x000fc800078e00ff */
[----:B------:R-:W-:Y:S02]  /*4810*/  IMAD.MOV R12, RZ, RZ, -R12 ;  /* 0x000000ffff0c7224 */ /* 0x000fe400078e0a0c */
[----:B------:R-:W-:Y:S02]  /*4820*/  IMAD.MOV R2, RZ, RZ, -R2 ;  /* 0x000000ffff027224 */ /* 0x000fe400078e0a02 */
[C---:B------:R-:W-:Y:S02]  /*4830*/  IMAD R4, R21.reuse, R12, R4 ;  /* 0x0000000c15047224 */ /* 0x040fe400078e0204 */
[----:B------:R-:W-:Y:S02]  /*4840*/  IMAD R2, R21, R2, R11 ;  /* 0x0000000215027224 */ /* 0x000fe400078e020b */
[----:B------:R-:W-:-:S04]  /*4850*/  IMAD.HI.U32 R12, R0, R5, RZ ;  /* 0x00000005000c7227 */ /* 0x000fc800078e00ff */
[----:B------:R-:W-:Y:S01]  /*4860*/  IMAD.HI.U32 R11, R0, R8, RZ ;  /* 0x00000008000b7227 */ /* 0x000fe200078e00ff */
[----:B------:R-:W-:-:S03]  /*4870*/  ISETP.GE.AND P2, PT, R25, RZ, PT ;  /* 0x000000ff1900720c */ /* 0x000fc60003f46270 */
[----:B------:R-:W-:Y:S02]  /*4880*/  IMAD.MOV R12, RZ, RZ, -R12 ;  /* 0x000000ffff0c7224 */ /* 0x000fe400078e0a0c */
[----:B------:R-:W-:Y:S02]  /*4890*/  IMAD.MOV R11, RZ, RZ, -R11 ;  /* 0x000000ffff0b7224 */ /* 0x000fe400078e0a0b */
[----:B------:R-:W-:Y:S02]  /*48a0*/  IMAD.MOV.U32 R25, RZ, RZ, R15 ;  /* 0x000000ffff197224 */ /* 0x000fe400078e000f */
[----:B------:R-:W-:Y:S02]  /*48b0*/  IMAD.MOV.U32 R15, RZ, RZ, R14 ;  /* 0x000000ffff0f7224 */ /* 0x000fe400078e000e */
[----:B------:R-:W-:Y:S01]  /*48c0*/  @!P0 IMAD.IADD R9, R9, 0x1, -R21 ;  /* 0x0000000109098824 */ /* 0x000fe200078e0a15 */
[----:B------:R-:W4:Y:S01]  /*48d0*/  LDL R14, [R1+0x1c] ;  /* 0x00001c00010e7983 */ /* 0x000f220000100800 */
[----:B------:R-:W-:-:S02]  /*48e0*/  IMAD R5, R21, R12, R5 ;  /* 0x0000000c15057224 */ /* 0x000fc400078e0205 */
[----:B------:R-:W-:Y:S01]  /*48f0*/  IMAD R8, R21, R11, R8 ;  /* 0x0000000b15087224 */ /* 0x000fe200078e0208 */
[----:B--2---:R-:W-:Y:S01]  /*4900*/  IABS R11, R26 ;  /* 0x0000001a000b7213 */ /* 0x004fe20000000000 */
[----:B------:R-:W-:-:S04]  /*4910*/  IMAD.MOV.U32 R26, RZ, RZ, R9 ;  /* 0x000000ffff1a7224 */ /* 0x000fc800078e0009 */
[----:B------:R-:W-:Y:S01]  /*4920*/  @!P5 IMAD.MOV R26, RZ, RZ, -R26 ;  /* 0x000000ffff1ad224 */ /* 0x000fe200078e0a1a */
[----:B---3--:R-:W-:Y:S01]  /*4930*/  IABS R12, R13 ;  /* 0x0000000d000c7213 */ /* 0x008fe20000000000 */
[----:B------:R-:W-:-:S04]  /*4940*/  IMAD.MOV.U32 R13, RZ, RZ, R7 ;  /* 0x000000ffff0d7224 */ /* 0x000fc800078e0007 */
[----:B------:R-:W-:-:S05]  /*4950*/  @!P4 IMAD.MOV R13, RZ, RZ, -R13 ;  /* 0x000000ffff0dc224 */ /* 0x000fca00078e0a0d */
[----:B------:R-:W-:Y:S04]  /*4960*/  STL [R1+0x46c], R13 ;  /* 0x00046c0d01007387 */ /* 0x000fe80000100800 */
[----:B------:R0:W-:Y:S04]  /*4970*/  STL [R1+0x464], R26 ;  /* 0x0004641a01007387 */ /* 0x0001e80000100800 */
[----:B0-----:R-:W2:Y:S01]  /*4980*/  LDL.LU R26, [R1+0x1620] ;  /* 0x00162000011a7983 */ /* 0x001ea20000300800 */
[----:B------:R-:W-:-:S13]  /*4990*/  ISETP.GT.U32.AND P0, PT, R21, R4, PT ;  /* 0x000000041500720c */ /* 0x000fda0003f04070 */
[----:B------:R-:W-:Y:S01]  /*49a0*/  @!P0 IMAD.IADD R4, R4, 0x1, -R21 ;  /* 0x0000000104048824 */ /* 0x000fe200078e0a15 */
[----:B----4-:R-:W-:-:S05]  /*49b0*/  IABS R7, R14 ;  /* 0x0000000e00077213 */ /* 0x010fca0000000000 */
[----:B------:R-:W-:-:S04]  /*49c0*/  IMAD.HI.U32 R13, R0, R7, RZ ;  /* 0x00000007000d7227 */ /* 0x000fc800078e00ff */
[----:B------:R-:W-:-:S04]  /*49d0*/  IMAD.MOV R13, RZ, RZ, -R13 ;  /* 0x000000ffff0d7224 */ /* 0x000fc800078e0a0d */
[C---:B------:R-:W-:Y:S01]  /*49e0*/  IMAD R7, R21.reuse, R13, R7 ;  /* 0x0000000d15077224 */ /* 0x040fe200078e0207 */
[----:B--2---:R-:W-:Y:S02]  /*49f0*/  ISETP.GE.AND P0, PT, R26, RZ, PT ;  /* 0x000000ff1a00720c */ /* 0x004fe40003f06270 */
[----:B------:R-:W2:Y:S04]  /*4a00*/  LDL.LU R26, [R1+0x4cc] ;  /* 0x0004cc00011a7983 */ /* 0x000ea80000300800 */
[----:B------:R-:W3:Y:S01]  /*4a10*/  LDL R13, [R1+0x20] ;  /* 0x00002000010d7983 */ /* 0x000ee20000100800 */
[----:B------:R-:W-:Y:S01]  /*4a20*/  ISETP.GT.U32.AND P4, PT, R21, R10, PT ;  /* 0x0000000a1500720c */ /* 0x000fe20003f84070 */
[----:B------:R-:W-:-:S04]  /*4a30*/  IMAD.HI.U32 R14, R0, R11, RZ ;  /* 0x0000000b000e7227 */ /* 0x000fc800078e00ff */
[----:B------:R-:W-:-:S08]  /*4a40*/  IMAD.MOV R14, RZ, RZ, -R14 ;  /* 0x000000ffff0e7224 */ /* 0x000fd000078e0a0e */
[----:B------:R-:W-:-:S04]  /*4a50*/  @!P4 IMAD.IADD R10, R10, 0x1, -R21 ;  /* 0x000000010a0ac824 */ /* 0x000fc800078e0a15 */
[----:B------:R-:W-:Y:S02]  /*4a60*/  @!P2 IMAD.MOV R10, RZ, RZ, -R10 ;  /* 0x000000ffff0aa224 */ /* 0x000fe400078e0a0a */
[----:B------:R-:W-:Y:S02]  /*4a70*/  IMAD R11, R21, R14, R11 ;  /* 0x0000000e150b7224 */ /* 0x000fe400078e020b */
[----:B------:R-:W4:Y:S04]  /*4a80*/  LDL R14, [R1+0x24] ;  /* 0x00002400010e7983 */ /* 0x000f280000100800 */
[----:B------:R3:W-:Y:S02]  /*4a90*/  STL [R1+0x45c], R10 ;  /* 0x00045c0a01007387 */ /* 0x0007e40000100800 */
[----:B---3--:R-:W-:-:S02]  /*4aa0*/  IABS R10, R13 ;  /* 0x0000000d000a7213 */ /* 0x008fc40000000000 */
[----:B------:R-:W3:Y:S01]  /*4ab0*/  LDL.LU R13, [R1+0x14] ;  /* 0x00001400010d7983 */ /* 0x000ee20000300800 */
[----:B------:R-:W-:-:S13]  /*4ac0*/  ISETP.GT.U32.AND P6, PT, R21, R2, PT ;  /* 0x000000021500720c */ /* 0x000fda0003fc4070 */
[----:B------:R-:W-:-:S05]  /*4ad0*/  @!P6 IMAD.IADD R2, R2, 0x1, -R21 ;  /* 0x000000010202e824 */ /* 0x000fca00078e0a15 */
[C---:B------:R-:W-:Y:S02]  /*4ae0*/  ISETP.GT.U32.AND P6, PT, R21.reuse, R2, PT ;  /* 0x000000021500720c */ /* 0x040fe40003fc4070 */
[C---:B------:R-:W-:Y:S02]  /*4af0*/  ISETP.GT.U32.AND P5, PT, R21.reuse, R6, PT ;  /* 0x000000061500720c */ /* 0x040fe40003fa4070 */
[----:B------:R-:W-:-:S09]  /*4b00*/  ISETP.GT.U32.AND P4, PT, R21, R5, PT ;  /* 0x000000051500720c */ /* 0x000fd20003f84070 */
[----:B------:R-:W-:Y:S01]  /*4b10*/  @!P6 IMAD.IADD R2, R2, 0x1, -R21 ;  /* 0x000000010202e824 */ /* 0x000fe200078e0a15 */
[----:B---3--:R0:W-:Y:S04]  /*4b20*/  STL [R1+0x161c], R13 ;  /* 0x00161c0d01007387 */ /* 0x0081e80000100800 */
[----:B0-----:R-:W3:Y:S01]  /*4b30*/  LDL.LU R13, [R1+0x10] ;  /* 0x00001000010d7983 */ /* 0x001ee20000300800 */
[----:B------:R-:W-:Y:S01]  /*4b40*/  ISETP.GT.U32.AND P6, PT, R21, R8, PT ;  /* 0x000000081500720c */ /* 0x000fe20003fc4070 */
[----:B------:R-:W-:-:S04]  /*4b50*/  IMAD.HI.U32 R9, R0, R12, RZ ;  /* 0x0000000c00097227 */ /* 0x000fc800078e00ff */
[----:B------:R-:W-:Y:S02]  /*4b60*/  @!P5 IMAD.IADD R6, R6, 0x1, -R21 ;  /* 0x000000010606d824 */ /* 0x000fe400078e0a15 */
[----:B------:R-:W-:Y:S02]  /*4b70*/  IMAD.MOV R9, RZ, RZ, -R9 ;  /* 0x000000ffff097224 */ /* 0x000fe400078e0a09 */
[----:B------:R-:W-:-:S04]  /*4b80*/  @!P4 IMAD.IADD R5, R5, 0x1, -R21 ;  /* 0x000000010505c824 */ /* 0x000fc800078e0a15 */
[----:B------:R-:W-:Y:S01]  /*4b90*/  @!P6 IMAD.IADD R8, R8, 0x1, -R21 ;  /* 0x000000010808e824 */ /* 0x000fe200078e0a15 */
[C---:B------:R-:W-:Y:S01]  /*4ba0*/  ISETP.GT.U32.AND P4, PT, R21.reuse, R6, PT ;  /* 0x000000061500720c */ /* 0x040fe20003f84070 */
[----:B------:R-:W-:-:S03]  /*4bb0*/  IMAD R9, R21, R9, R12 ;  /* 0x0000000915097224 */ /* 0x000fc600078e020c */
[----:B------:R-:W-:Y:S01]  /*4bc0*/  ISETP.GT.U32.AND P2, PT, R21, R8, PT ;  /* 0x000000081500720c */ /* 0x000fe20003f44070 */
[----:B------:R-:W-:-:S04]  /*4bd0*/  IMAD.MOV.U32 R12, RZ, RZ, R2 ;  /* 0x000000ffff0c7224 */ /* 0x000fc800078e0002 */
[----:B------:R-:W-:Y:S01]  /*4be0*/  @!P1 IMAD.MOV R12, RZ, RZ, -R12 ;  /* 0x000000ffff0c9224 */ /* 0x000fe200078e0a0c */
[----:B----4-:R-:W-:-:S03]  /*4bf0*/  IABS R2, R14 ;  /* 0x0000000e00027213 */ /* 0x010fc60000000000 */
[--C-:B------:R-:W-:Y:S01]  /*4c00*/  @!P4 IMAD.IADD R6, R6, 0x1, -R21.reuse ;  /* 0x000000010606c824 */ /* 0x100fe200078e0a15 */
[----:B------:R0:W-:Y:S01]  /*4c10*/  STL [R1+0x458], R12 ;  /* 0x0004580c01007387 */ /* 0x0001e20000100800 */
[----:B------:R-:W-:Y:S02]  /*4c20*/  ISETP.GE.AND P4, PT, R27, RZ, PT ;  /* 0x000000ff1b00720c */ /* 0x000fe40003f86270 */
[----:B------:R-:W-:Y:S01]  /*4c30*/  @!P2 IMAD.IADD R8, R8, 0x1, -R21 ;  /* 0x000000010808a824 */ /* 0x000fe200078e0a15 */
[----:B------:R-:W4:Y:S04]  /*4c40*/  LDL.LU R14, [R1+0x18] ;  /* 0x00001800010e7983 */ /* 0x000f280000300800 */
[----:B------:R-:W5:Y:S01]  /*4c50*/  LDL.LU R27, [R1+0x28] ;  /* 0x00002800011b7983 */ /* 0x000f620000300800 */
[----:B---3--:R-:W-:-:S03]  /*4c60*/  ISETP.GE.AND P2, PT, R13, RZ, PT ;  /* 0x000000ff0d00720c */ /* 0x008fc60003f46270 */
[----:B------:R-:W3:Y:S01]  /*4c70*/  LDL.LU R13, [R1+0x161c] ;  /* 0x00161c00010d7983 */ /* 0x000ee20000300800 */
[C---:B------:R-:W-:Y:S02]  /*4c80*/  ISETP.GT.U32.AND P5, PT, R21.reuse, R4, PT ;  /* 0x000000041500720c */ /* 0x040fe40003fa4070 */
[C---:B------:R-:W-:Y:S02]  /*4c90*/  ISETP.GT.U32.AND P1, PT, R21.reuse, R9, PT ;  /* 0x000000091500720c */ /* 0x040fe40003f24070 */
[----:B------:R-:W-:Y:S01]  /*4ca0*/  ISETP.GT.U32.AND P6, PT, R21, R5, PT ;  /* 0x000000051500720c */ /* 0x000fe20003fc4070 */
[----:B0-----:R-:W-:-:S08]  /*4cb0*/  IMAD.HI.U32 R12, R0, R10, RZ ;  /* 0x0000000a000c7227 */ /* 0x001fd000078e00ff */
[--C-:B------:R-:W-:Y:S01]  /*4cc0*/  @!P5 IMAD.IADD R4, R4, 0x1, -R21.reuse ;  /* 0x000000010404d824 */ /* 0x100fe200078e0a15 */
[----:B------:R-:W-:Y:S01]  /*4cd0*/  ISETP.GT.U32.AND P5, PT, R21, R11, PT ;  /* 0x0000000b1500720c */ /* 0x000fe20003fa4070 */
[--C-:B------:R-:W-:Y:S01]  /*4ce0*/  @!P1 IMAD.IADD R9, R9, 0x1, -R21.reuse ;  /* 0x0000000109099824 */ /* 0x100fe200078e0a15 */
[----:B------:R0:W-:Y:S01]  /*4cf0*/  STL [R1+0x1618], R2 ;  /* 0x0016180201007387 */ /* 0x0001e20000100800 */
[----:B------:R-:W-:Y:S02]  /*4d00*/  IMAD.MOV R12, RZ, RZ, -R12 ;  /* 0x000000ffff0c7224 */ /* 0x000fe400078e0a0c */
[----:B------:R-:W-:Y:S01]  /*4d10*/  @!P6 IMAD.IADD R5, R5, 0x1, -R21 ;  /* 0x000000010505e824 */ /* 0x000fe200078e0a15 */
[----:B------:R1:W-:Y:S01]  /*4d20*/  STL [R1+0x1614], R0 ;  /* 0x0016140001007387 */ /* 0x0003e20000100800 */
[----:B------:R-:W-:-:S06]  /*4d30*/  IMAD R10, R21, R12, R10 ;  /* 0x0000000c150a7224 */ /* 0x000fcc00078e020a */
[----:B------:R-:W-:Y:S01]  /*4d40*/  @!P5 IMAD.IADD R11, R11, 0x1, -R21 ;  /* 0x000000010b0bd824 */ /* 0x000fe200078e0a15 */
[----:B----4-:R-:W-:Y:S02]  /*4d50*/  ISETP.GE.AND P5, PT, R14, RZ, PT ;  /* 0x000000ff0e00720c */ /* 0x010fe40003fa6270 */
[----:B------:R-:W4:Y:S04]  /*4d60*/  LDL.LU R14, [R1+0x30] ;  /* 0x00003000010e7983 */ /* 0x000f280000300800 */
[----:B------:R-:W2:Y:S01]  /*4d70*/  LDL.LU R12, [R1+0x2c] ;  /* 0x00002c00010c7983 */ /* 0x000ea20000300800 */
[----:B---3--:R-:W-:Y:S01]  /*4d80*/  ISETP.GE.AND P1, PT, R13, RZ, PT ;  /* 0x000000ff0d00720c */ /* 0x008fe20003f26270 */
[----:B------:R-:W-:-:S04]  /*4d90*/  IMAD.HI.U32 R13, R0, R2, RZ ;  /* 0x00000002000d7227 */ /* 0x000fc800078e00ff */
[----:B0-----:R-:W-:-:S04]  /*4da0*/  IMAD.MOV.U32 R2, RZ, RZ, R4 ;  /* 0x000000ffff027224 */ /* 0x001fc800078e0004 */
[----:B------:R-:W-:Y:S02]  /*4db0*/  @!P3 IMAD.MOV R2, RZ, RZ, -R2 ;  /* 0x000000ffff02b224 */ /* 0x000fe400078e0a02 */
[----:B-1----:R-:W-:Y:S02]  /*4dc0*/  IMAD.MOV.U32 R0, RZ, RZ, R6 ;  /* 0x000000ffff007224 */ /* 0x002fe400078e0006 */
[----:B------:R-:W3:Y:S02]  /*4dd0*/  LDL.LU R6, [R1+0x24] ;  /* 0x0000240001067983 */ /* 0x000ee40000300800 */
[----:B------:R-:W-:Y:S02]  /*4de0*/  @!P0 IMAD.MOV R0, RZ, RZ, -R0 ;  /* 0x000000ffff008224 */ /* 0x000fe400078e0a00 */
[----:B------:R0:W-:Y:S04]  /*4df0*/  STL [R1+0x448], R2 ;  /* 0x0004480201007387 */ /* 0x0001e80000100800 */
[----:B------:R1:W-:Y:S01]  /*4e00*/  STL [R1+0x444], R0 ;  /* 0x0004440001007387 */ /* 0x0003e20000100800 */
[----:B0-----:R-:W-:-:S03]  /*4e10*/  IMAD.MOV.U32 R2, RZ, RZ, R5 ;  /* 0x000000ffff027224 */ /* 0x001fc600078e0005 */
[----:B------:R-:W2:Y:S01]  /*4e20*/  LDL.LU R5, [R1+0x20] ;  /* 0x0000200001057983 */ /* 0x000ea20000300800 */
[----:B------:R-:W-:Y:S02]  /*4e30*/  @!P4 IMAD.MOV R2, RZ, RZ, -R2 ;  /* 0x000000ffff02c224 */ /* 0x000fe400078e0a02 */
[----:B-1----:R-:W-:Y:S02]  /*4e40*/  IMAD.MOV.U32 R0, RZ, RZ, R8 ;  /* 0x000000ffff007224 */ /* 0x002fe400078e0008 */
[----:B------:R-:W2:Y:S04]  /*4e50*/  LDL.LU R8, [R1+0x1c] ;  /* 0x00001c0001087983 */ /* 0x000ea80000300800 */
[----:B------:R0:W-:Y:S04]  /*4e60*/  STL [R1+0x440], R2 ;  /* 0x0004400201007387 */ /* 0x0001e80000100800 */
[----:B0-----:R-:W2:Y:S01]  /*4e70*/  LDL.LU R2, [R1+0x1618] ;  /* 0x0016180001027983 */ /* 0x001ea20000300800 */
[----:B------:R-:W-:Y:S01]  /*4e80*/  @!P2 IMAD.MOV R0, RZ, RZ, -R0 ;  /* 0x000000ffff00a224 */ /* 0x000fe200078e0a00 */
[----:B------:R-:W-:-:S04]  /*4e90*/  ISETP.GT.U32.AND P0, PT, R21, R11, PT ;  /* 0x0000000b1500720c */ /* 0x000fc80003f04070 */
[----:B------:R0:W-:Y:S01]  /*4ea0*/  STL [R1+0x43c], R0 ;  /* 0x00043c0001007387 */ /* 0x0001e20000100800 */
[----:B------:R-:W-:-:S03]  /*4eb0*/  ISETP.GT.U32.AND P3, PT, R21, R9, PT ;  /* 0x000000091500720c */ /* 0x000fc60003f64070 */
[----:B0-----:R-:W3:Y:S01]  /*4ec0*/  LDL.LU R0, [R1+0x1614] ;  /* 0x0016140001007983 */ /* 0x001ee20000300800 */
[C---:B------:R-:W-:Y:S01]  /*4ed0*/  ISETP.GT.U32.AND P4, PT, R21.reuse, R10, PT ;  /* 0x0000000a1500720c */ /* 0x040fe20003f84070 */
[----:B------:R-:W-:Y:S01]  /*4ee0*/  IMAD.MOV R13, RZ, RZ, -R13 ;  /* 0x000000ffff0d7224 */ /* 0x000fe200078e0a0d */
[----:B------:R-:W-:Y:S02]  /*4ef0*/  ISETP.GT.U32.AND P6, PT, R21, R7, PT ;  /* 0x000000071500720c */ /* 0x000fe40003fc4070 */
[----:B------:R-:W-:-:S05]  /*4f00*/  @!P0 IMAD.IADD R11, R11, 0x1, -R21 ;  /* 0x000000010b0b8824 */ /* 0x000fca00078e0a15 */
[----:B------:R-:W-:Y:S01]  /*4f10*/  @!P3 IMAD.IADD R9, R9, 0x1, -R21 ;  /* 0x000000010909b824 */ /* 0x000fe200078e0a15 */
[----:B-----5:R-:W-:-:S03]  /*4f20*/  IABS R4, R27 ;  /* 0x0000001b00047213 */ /* 0x020fc60000000000 */
[----:B------:R-:W-:Y:S02]  /*4f30*/  @!P1 IMAD.MOV R9, RZ, RZ, -R9 ;  /* 0x000000ffff099224 */ /* 0x000fe400078e0a09 */
[--C-:B------:R-:W-:Y:S01]  /*4f40*/  @!P4 IMAD.IADD R10, R10, 0x1, -R21.reuse ;  /* 0x000000010a0ac824 */ /* 0x100fe200078e0a15 */
[----:B------:R-:W-:Y:S02]  /*4f50*/  ISETP.GE.AND P4, PT, R27, RZ, PT ;  /* 0x000000ff1b00720c */ /* 0x000fe40003f86270 */
[----:B------:R-:W5:Y:S01]  /*4f60*/  LDL.LU R27, [R1+0x34] ;  /* 0x00003400011b7983 */ /* 0x000f620000300800 */
[----:B------:R-:W-:-:S03]  /*4f70*/  @!P6 IMAD.IADD R7, R7, 0x1, -R21 ;  /* 0x000000010707e824 */ /* 0x000fc600078e0a15 */
[----:B------:R-:W-:Y:S02]  /*4f80*/  STL [R1+0x434], R9 ;  /* 0x0004340901007387 */ /* 0x000fe40000100800 */
[----:B------:R-:W-:-:S13]  /*4f90*/  ISETP.GT.U32.AND P6, PT, R21, R7, PT ;  /* 0x000000071500720c */ /* 0x000fda0003fc4070 */
[----:B------:R-:W-:Y:S02]  /*4fa0*/  @!P6 IMAD.IADD R7, R7, 0x1, -R21 ;  /* 0x000000010707e824 */ /* 0x000fe400078e0a15 */
[C---:B--2---:R-:W-:Y:S02]  /*4fb0*/  IMAD R2, R21.reuse, R13, R2 ;  /* 0x0000000d15027224 */ /* 0x044fe400078e0202 */
[----:B------:R-:W-:Y:S02]  /*4fc0*/  IMAD.MOV.U32 R13, RZ, RZ, R11 ;  /* 0x000000ffff0d7224 */ /* 0x000fe400078e000b */
[----:B------:R-:W2:Y:S02]  /*4fd0*/  LDL.LU R11, [R1+0x6c] ;  /* 0x00006c00010b7983 */ /* 0x000ea40000300800 */
[----:B------:R-:W-:Y:S01]  /*4fe0*/  @!P5 IMAD.MOV R13, RZ, RZ, -R13 ;  /* 0x000000ffff0dd224 */ /* 0x000fe200078e0a0d */
[----:B------:R-:W-:-:S04]  /*4ff0*/  ISETP.GT.U32.AND P3, PT, R21, R2, PT ;  /* 0x000000021500720c */ /* 0x000fc80003f64070 */
[----:B------:R0:W-:Y:S01]  /*5000*/  STL [R1+0x430], R13 ;  /* 0x0004300d01007387 */ /* 0x0001e20000100800 */
[----:B------:R-:W-:-:S03]  /*5010*/  ISETP.GE.AND P2, PT, R8, RZ, PT ;  /* 0x000000ff0800720c */ /* 0x000fc60003f46270 */
[----:B0-----:R-:W2:Y:S05]  /*5020*/  LDL.LU R13, [R1+0x70] ;  /* 0x00007000010d7983 */ /* 0x001eaa0000300800 */
[----:B------:R-:W-:Y:S01]  /*5030*/  @!P3 IMAD.IADD R2, R2, 0x1, -R21 ;  /* 0x000000010202b824 */ /* 0x000fe200078e0a15 */
[----:B------:R-:W-:-:S04]  /*5040*/  ISETP.GT.U32.AND P3, PT, R21, R10, PT ;  /* 0x0000000a1500720c */ /* 0x000fc80003f64070 */
[----:B------:R-:W-:Y:S01]  /*5050*/  @!P2 IMAD.MOV R7, RZ, RZ, -R7 ;  /* 0x000000ffff07a224 */ /* 0x000fe200078e0a07 */
[----:B----4-:R-:W-:-:S04]  /*5060*/  IABS R8, R14 ;  /* 0x0000000e00087213 */ /* 0x010fc80000000000 */
[----:B------:R0:W-:Y:S04]  /*5070*/  STL [R1+0x42c], R7 ;  /* 0x00042c0701007387 */ /* 0x0001e80000100800 */
[----:B------:R-:W-:Y:S01]  /*5080*/  @!P3 IMAD.IADD R10, R10, 0x1, -R21 ;  /* 0x000000010a0ab824 */ /* 0x000fe200078e0a15 */
[----:B------:R-:W-:Y:S02]  /*5090*/  ISETP.GE.AND P3, PT, R14, RZ, PT ;  /* 0x000000ff0e00720c */ /* 0x000fe40003f66270 */
[----:B------:R-:W4:Y:S01]  /*50a0*/  LDL R14, [R1+0x44] ;  /* 0x00004400010e7983 */ /* 0x000f220000100800 */
[----:B------:R-:W-:Y:S01]  /*50b0*/  ISETP.GE.AND P0, PT, R5, RZ, PT ;  /* 0x000000ff0500720c */ /* 0x000fe20003f06270 */
[----:B---3--:R-:W-:-:S04]  /*50c0*/  IMAD.HI.U32 R5, R0, R4, RZ ;  /* 0x0000000400057227 */ /* 0x008fc800078e00ff */
[----:B------:R-:W-:Y:S01]  /*50d0*/  IMAD.MOV R5, RZ, RZ, -R5 ;  /* 0x000000ffff057224 */ /* 0x000fe200078e0a05 */
[----:B------:R-:W-:-:S03]  /*50e0*/  ISETP.GT.U32.AND P1, PT, R21, R2, PT ;  /* 0x000000021500720c */ /* 0x000fc60003f24070 */
[----:B------:R-:W-:-:S05]  /*50f0*/  IMAD R5, R21, R5, R4 ;  /* 0x0000000515057224 */ /* 0x000fca00078e0204 */
[----:B------:R-:W-:Y:S01]  /*5100*/  ISETP.GT.U32.AND P5, PT, R21, R5, PT ;  /* 0x000000051500720c */ /* 0x000fe20003fa4070 */
[----:B------:R-:W-:Y:S01]  /*5110*/  IMAD.HI.U32 R9, R0, R8, RZ ;  /* 0x0000000800097227 */ /* 0x000fe200078e00ff */
[----:B------:R-:W-:-:S03]  /*5120*/  ISETP.GE.AND P6, PT, R6, RZ, PT ;  /* 0x000000ff0600720c */ /* 0x000fc60003fc6270 */
[----:B------:R-:W-:Y:S02]  /*5130*/  IMAD.MOV R9, RZ, RZ, -R9 ;  /* 0x000000ffff097224 */ /* 0x000fe400078e0a09 */
[----:B0-----:R-:W-:Y:S02]  /*5140*/  IMAD.MOV.U32 R7, RZ, RZ, R10 ;  /* 0x000000ffff077224 */ /* 0x001fe400078e000a */
[--C-:B------:R-:W-:Y:S02]  /*5150*/  @!P1 IMAD.IADD R2, R2, 0x1, -R21.reuse ;  /* 0x0000000102029824 */ /* 0x100fe400078e0a15 */
[----:B------:R-:W-:Y:S02]  /*5160*/  IMAD R8, R21, R9, R8 ;  /* 0x0000000915087224 */ /* 0x000fe400078e0208 */
[----:B------:R-:W-:Y:S01]  /*5170*/  @!P5 IMAD.IADD R5, R5, 0x1, -R21 ;  /* 0x000000010505d824 */ /* 0x000fe200078e0a15 */
[----:B------:R-:W-:Y:S01]  /*5180*/  IABS R6, R12 ;  /* 0x0000000c00067213 */ /* 0x000fe20000000000 */
[----:B------:R-:W-:Y:S01]  /*5190*/  @!P0 IMAD.MOV R7, RZ, RZ, -R7 ;  /* 0x000000ffff078224 */ /* 0x000fe200078e0a07 */
[----:B------:R-:W-:-:S02]  /*51a0*/  ISETP.GE.AND P2, PT, R12, RZ, PT ;  /* 0x000000ff0c00720c */ /* 0x000fc40003f46270 */
[----:B------:R-:W3:Y:S04]  /*51b0*/  LDL R12, [R1+0x40] ;  /* 0x00004000010c7983 */ /* 0x000ee80000100800 */
[----:B------:R0:W-:Y:S04]  /*51c0*/  STL [R1+0x428], R7 ;  /* 0x0004280701007387 */ /* 0x0001e80000100800 */
[----:B-----5:R1:W-:Y:S01]  /*51d0*/  STL [R1+0x1610], R27 ;  /* 0x0016101b01007387 */ /* 0x0203e20000100800 */
[----:B0-----:R-:W-:Y:S02]  /*51e0*/  IABS R7, R27 ;  /* 0x0000001b00077213 */ /* 0x001fe40000000000 */
[----:B--2---:R-:W-:-:S02]  /*51f0*/  ISETP.GE.AND P5, PT, R13, RZ, PT ;  /* 0x000000ff0d00720c */ /* 0x004fc40003fa6270 */
[----:B------:R-:W-:Y:S01]  /*5200*/  IABS R9, R13 ;  /* 0x0000000d00097213 */ /* 0x000fe20000000000 */
[----:B------:R-:W-:-:S04]  /*5210*/  IMAD.MOV.U32 R13, RZ, RZ, R2 ;  /* 0x000000ffff0d7224 */ /* 0x000fc800078e0002 */
[----:B------:R-:W-:-:S05]  /*5220*/  @!P6 IMAD.MOV R13, RZ, RZ, -R13 ;  /* 0x000000ffff0de224 */ /* 0x000fca00078e0a0d */
[----:B------:R0:W-:Y:S04]  /*5230*/  STL [R1+0x41c], R13 ;  /* 0x00041c0d01007387 */ /* 0x0001e80000100800 */
[----:B-1----:R-:W2:Y:S01]  /*5240*/  LDL R27, [R1+0x4c] ;  /* 0x00004c00011b7983 */ /* 0x002ea20000100800 */
[----:B0-----:R-:W-:-:S04]  /*5250*/  IMAD.HI.U32 R13, R0, R7, RZ ;  /* 0x00000007000d7227 */ /* 0x001fc800078e00ff */
[----:B------:R-:W-:-:S04]  /*5260*/  IMAD.MOV R13, RZ, RZ, -R13 ;  /* 0x000000ffff0d7224 */ /* 0x000fc800078e0a0d */
[----:B------:R-:W-:Y:S02]  /*5270*/  IMAD R7, R21, R13, R7 ;  /* 0x0000000d15077224 */ /* 0x000fe400078e0207 */
[----:B------:R-:W5:Y:S01]  /*5280*/  LDL R13, [R1+0x48] ;  /* 0x00004800010d7983 */ /* 0x000f620000100800 */
[----:B----4-:R-:W-:-:S03]  /*5290*/  IABS R10, R14 ;  /* 0x0000000e000a7213 */ /* 0x010fc60000000000 */
[----:B------:R-:W4:Y:S01]  /*52a0*/  LDL R14, [R1+0x50] ;  /* 0x00005000010e7983 */ /* 0x000f220000100800 */
[----:B------:R-:W-:Y:S01]  /*52b0*/  IMAD.HI.U32 R4, R0, R6, RZ ;  /* 0x0000000600047227 */ /* 0x000fe200078e00ff */
[----:B------:R-:W-:-:S03]  /*52c0*/  ISETP.GT.U32.AND P0, PT, R21, R5, PT ;  /* 0x000000051500720c */ /* 0x000fc60003f04070 */
[----:B------:R-:W-:-:S04]  /*52d0*/  IMAD.MOV R4, RZ, RZ, -R4 ;  /* 0x000000ffff047224 */ /* 0x000fc800078e0a04 */
[----:B------:R-:W-:-:S05]  /*52e0*/  IMAD R6, R21, R4, R6 ;  /* 0x0000000415067224 */ /* 0x000fca00078e0206 */
[----:B------:R-:W-:Y:S01]  /*52f0*/  ISETP.GT.U32.AND P6, PT, R21, R6, PT ;  /* 0x000000061500720c */ /* 0x000fe20003fc4070 */
[----:B------:R-:W-:Y:S01]  /*5300*/  @!P0 IMAD.IADD R5, R5, 0x1, -R21 ;  /* 0x0000000105058824 */ /* 0x000fe200078e0a15 */
[----:B------:R-:W-:Y:S02]  /*5310*/  ISETP.GT.U32.AND P0, PT, R21, R8, PT ;  /* 0x000000081500720c */ /* 0x000fe40003f04070 */
[----:B---3--:R-:W-:Y:S01]  /*5320*/  IABS R4, R12 ;  /* 0x0000000c00047213 */ /* 0x008fe20000000000 */
[----:B------:R-:W-:Y:S01]  /*5330*/  IMAD.HI.U32 R12, R0, R9, RZ ;  /* 0x00000009000c7227 */ /* 0x000fe200078e00ff */
[----:B------:R-:W-:Y:S02]  /*5340*/  ISETP.GE.AND P1, PT, R11, RZ, PT ;  /* 0x000000ff0b00720c */ /* 0x000fe40003f26270 */
[----:B------:R-:W-:Y:S01]  /*5350*/  IABS R11, R11 ;  /* 0x0000000b000b7213 */ /* 0x000fe20000000000 */
[----:B------:R-:W-:-:S04]  /*5360*/  IMAD.MOV R12, RZ, RZ, -R12 ;  /* 0x000000ffff0c7224 */ /* 0x000fc800078e0a0c */
[----:B------:R-:W-:Y:S02]  /*5370*/  @!P6 IMAD.IADD R6, R6, 0x1, -R21 ;  /* 0x000000010606e824 */ /* 0x000fe400078e0a15 */
[----:B------:R-:W-:-:S04]  /*5380*/  IMAD.HI.U32 R2, R0, R11, RZ ;  /* 0x0000000b00027227 */ /* 0x000fc800078e00ff */
[----:B------:R-:W-:Y:S02]  /*5390*/  IMAD R9, R21, R12, R9 ;  /* 0x0000000c15097224 */ /* 0x000fe400078e0209 */
[----:B------:R-:W-:-:S04]  /*53a0*/  IMAD.HI.U32 R12, R0, R4, RZ ;  /* 0x00000004000c7227 */ /* 0x000fc800078e00ff */
[----:B------:R-:W-:Y:S01]  /*53b0*/  @!P0 IMAD.IADD R8, R8, 0x1, -R21 ;  /* 0x0000000108088824 */ /* 0x000fe200078e0a15 */
[C---:B------:R-:W-:Y:S01]  /*53c0*/  ISETP.GT.U32.AND P0, PT, R21.reuse, R6, PT ;  /* 0x000000061500720c */ /* 0x040fe20003f04070 */
[----:B------:R-:W-:Y:S02]  /*53d0*/  IMAD.MOV R2, RZ, RZ, -R2 ;  /* 0x000000ffff027224 */ /* 0x000fe400078e0a02 */
[----:B------:R-:W-:Y:S02]  /*53e0*/  IMAD.MOV R12, RZ, RZ, -R12 ;  /* 0x000000ffff0c7224 */ /* 0x000fe400078e0a0c */
[----:B------:R-:W-:Y:S02]  /*53f0*/  IMAD R2, R21, R2, R11 ;  /* 0x0000000215027224 */ /* 0x000fe400078e020b */
[----:B------:R-:W-:-:S04]  /*5400*/  IMAD.HI.U32 R11, R0, R10, RZ ;  /* 0x0000000a000b7227 */ /* 0x000fc800078e00ff */
[C---:B------:R-:W-:Y:S02]  /*5410*/  IMAD R4, R21.reuse, R12, R4 ;  /* 0x0000000c15047224 */ /* 0x040fe400078e0204 */
[----:B------:R-:W-:Y:S02]  /*5420*/  IMAD.MOV R11, RZ, RZ, -R11 ;  /* 0x000000ffff0b7224 */ /* 0x000fe400078e0a0b */
[----:B------:R-:W-:Y:S02]  /*5430*/  @!P0 IMAD.IADD R6, R6, 0x1, -R21 ;  /* 0x0000000106068824 */ /* 0x000fe400078e0a15 */
[----:B------:R-:W-:Y:S01]  /*5440*/  IMAD R10, R21, R11, R10 ;  /* 0x0000000b150a7224 */ /* 0x000fe200078e020a */
[----:B--2---:R-:W-:Y:S01]  /*5450*/  IABS R11, R27 ;  /* 0x0000001b000b7213 */ /* 0x004fe20000000000 */
[----:B------:R-:W-:Y:S01]  /*5460*/  IMAD.MOV.U32 R27, RZ, RZ, R6 ;  /* 0x000000ffff1b7224 */ /* 0x000fe200078e0006 */
[----:B-----5:R-:W-:Y:S01]  /*5470*/  IABS R12, R13 ;  /* 0x0000000d000c7213 */ /* 0x020fe20000000000 */
[----:B------:R-:W-:Y:S01]  /*5480*/  IMAD.MOV.U32 R13, RZ, RZ, R5 ;  /* 0x000000ffff0d7224 */ /* 0x000fe200078e0005 */
[----:B----4-:R-:W-:-:S03]  /*5490*/  IABS R5, R14 ;  /* 0x0000000e00057213 */ /* 0x010fc60000000000 */
[----:B------:R-:W-:Y:S02]  /*54a0*/  @!P4 IMAD.MOV R13, RZ, RZ, -R13 ;  /* 0x000000ffff0dc224 */ /* 0x000fe400078e0a0d */
[----:B------:R-:W-:-:S03]  /*54b0*/  IMAD.HI.U32 R6, R0, R12, RZ ;  /* 0x0000000c00067227 */ /* 0x000fc600078e00ff */
[----:B------:R0:W-:Y:S01]  /*54c0*/  STL [R1+0x410], R13 ;  /* 0x0004100d01007387 */ /* 0x0001e20000100800 */
[----:B------:R-:W-:-:S04]  /*54d0*/  IMAD.HI.U32 R14, R0, R11, RZ ;  /* 0x0000000b000e7227 */ /* 0x000fc800078e00ff */
[----:B------:R-:W-:Y:S02]  /*54e0*/  @!P2 IMAD.MOV R27, RZ, RZ, -R27 ;  /* 0x000000ffff1ba224 */ /* 0x000fe400078e0a1b */
[----:B0-----:R-:W-:-:S03]  /*54f0*/  IMAD.HI.U32 R13, R0, R5, RZ ;  /* 0x00000005000d7227 */ /* 0x001fc600078e00ff */
[----:B------:R0:W-:Y:S01]  /*5500*/  STL [R1+0x40c], R27 ;  /* 0x00040c1b01007387 */ /* 0x0001e20000100800 */
[----:B------:R-:W-:Y:S02]  /*5510*/  IMAD.MOV R6, RZ, RZ, -R6 ;  /* 0x000000ffff067224 */ /* 0x000fe400078e0a06 */
[----:B------:R-:W-:Y:S02]  /*5520*/  IMAD.MOV R13, RZ, RZ, -R13 ;  /* 0x000000ffff0d7224 */ /* 0x000fe400078e0a0d */
[----:B------:R-:W-:Y:S02]  /*5530*/  IMAD.MOV R14, RZ, RZ, -R14 ;  /* 0x000000ffff0e7224 */ /* 0x000fe400078e0a0e */
[C---:B------:R-:W-:Y:S01]  /*5540*/  IMAD R6, R21.reuse, R6, R12 ;  /* 0x0000000615067224 */ /* 0x040fe200078e020c */
[----:B0-----:R-:W2:Y:S01]  /*5550*/  LDL.LU R27, [R1+0x1610] ;  /* 0x00161000011b7983 */ /* 0x001ea20000300800 */
[C---:B------:R-:W-:Y:S02]  /*5560*/  IMAD R5, R21.reuse, R13, R5 ;  /* 0x0000000d15057224 */ /* 0x040fe400078e0205 */
[C---:B------:R-:W-:Y:S01]  /*5570*/  IMAD R11, R21.reuse, R14, R11 ;  /* 0x0000000e150b7224 */ /* 0x040fe200078e020b */
[----:B------:R-:W3:Y:S04]  /*5580*/  LDL.LU R12, [R1+0x40] ;  /* 0x00004000010c7983 */ /* 0x000ee80000300800 */
[----:B------:R-:W4:Y:S04]  /*5590*/  LDL R13, [R1+0x54] ;  /* 0x00005400010d7983 */ /* 0x000f280000100800 */
[----:B------:R-:W5:Y:S01]  /*55a0*/  LDL R14, [R1+0x58] ;  /* 0x00005800010e7983 */ /* 0x000f620000100800 */
[----:B------:R-:W-:-:S02]  /*55b0*/  ISETP.GT.U32.AND P6, PT, R21, R2, PT ;  /* 0x000000021500720c */ /* 0x000fc40003fc4070 */
[C---:B------:R-:W-:Y:S02]  /*55c0*/  ISETP.GT.U32.AND P4, PT, R21.reuse, R8, PT ;  /* 0x000000081500720c */ /* 0x040fe40003f84070 */
[----:B------:R-:W-:-:S09]  /*55d0*/  ISETP.GT.U32.AND P0, PT, R21, R9, PT ;  /* 0x000000091500720c */ /* 0x000fd20003f04070 */
[----:B------:R-:W-:-:S05]  /*55e0*/  @!P6 IMAD.IADD R2, R2, 0x1, -R21 ;  /* 0x000000010202e824 */ /* 0x000fca00078e0a15 */
[----:B------:R-:W-:Y:S01]  /*55f0*/  ISETP.GT.U32.AND P6, PT, R21, R2, PT ;  /* 0x000000021500720c */ /* 0x000fe20003fc4070 */
[----:B------:R-:W-:-:S04]  /*5600*/  @!P4 IMAD.IADD R8, R8, 0x1, -R21 ;  /* 0x000000010808c824 */ /* 0x000fc800078e0a15 */
[----:B------:R-:W-:Y:S02]  /*5610*/  @!P3 IMAD.MOV R8, RZ, RZ, -R8 ;  /* 0x000000ffff08b224 */ /* 0x000fe400078e0a08 */
[----:B------:R-:W-:-:S03]  /*5620*/  @!P0 IMAD.IADD R9, R9, 0x1, -R21 ;  /* 0x0000000109098824 */ /* 0x000fc600078e0a15 */
[----:B------:R4:W-:Y:S03]  /*5630*/  STL [R1+0x408], R8 ;  /* 0x0004080801007387 */ /* 0x0009e60000100800 */
[----:B------:R-:W-:Y:S01]  /*5640*/  @!P6 IMAD.IADD R2, R2, 0x1, -R21 ;  /* 0x000000010202e824 */ /* 0x000fe200078e0a15 */
[----:B--2---:R-:W-:-:S03]  /*5650*/  ISETP.GE.AND P0, PT, R27, RZ, PT ;  /* 0x000000ff1b00720c */ /* 0x004fc60003f06270 */
[----:B------:R-:W-:Y:S01]  /*5660*/  IMAD.MOV.U32 R27, RZ, RZ, R2 ;  /* 0x000000ffff1b7224 */ /* 0x000fe200078e0002 */
[----:B----4-:R-:W-:Y:S02]  /*5670*/  IABS R8, R13 ;  /* 0x0000000d00087213 */ /* 0x010fe40000000000 */
[----:B------:R-:W2:Y:S01]  /*5680*/  LDL.LU R13, [R1+0x44] ;  /* 0x00004400010d7983 */ /* 0x000ea20000300800 */
[----:B-----5:R-:W-:-:S03]  /*5690*/  IABS R2, R14 ;  /* 0x0000000e00027213 */ /* 0x020fc60000000000 */
[----:B------:R-:W4:Y:S01]  /*56a0*/  LDL.LU R14, [R1+0x48] ;  /* 0x00004800010e7983 */ /* 0x000f220000300800 */
[----:B------:R-:W-:Y:S01]  /*56b0*/  @!P1 IMAD.MOV R27, RZ, RZ, -R27 ;  /* 0x000000ffff1b9224 */ /* 0x000fe200078e0a1b */
[----:B------:R-:W-:-:S04]  /*56c0*/  ISETP.GT.U32.AND P1, PT, R21, R6, PT ;  /* 0x000000061500720c */ /* 0x000fc80003f24070 */
[----:B------:R0:W-:Y:S09]  /*56d0*/  STL [R1+0x404], R27 ;  /* 0x0004041b01007387 */ /* 0x0001f20000100800 */
[----:B------:R-:W-:Y:S01]  /*56e0*/  @!P1 IMAD.IADD R6, R6, 0x1, -R21 ;  /* 0x0000000106069824 */ /* 0x000fe200078e0a15 */
[----:B0-----:R-:W5:Y:S01]  /*56f0*/  LDL.LU R27, [R1+0x5c] ;  /* 0x00005c00011b7983 */ /* 0x001f620000300800 */
[----:B----4-:R-:W-:-:S03]  /*5700*/  ISETP.GE.AND P1, PT, R14, RZ, PT ;  /* 0x000000ff0e00720c */ /* 0x010fc60003f26270 */
[----:B------:R-:W4:Y:S01]  /*5710*/  LDL.LU R14, [R1+0x64] ;  /* 0x00006400010e7983 */ /* 0x000f220000300800 */
[C---:B------:R-:W-:Y:S02]  /*5720*/  ISETP.GT.U32.AND P2, PT, R21.reuse, R7, PT ;  /* 0x000000071500720c */ /* 0x040fe40003f44070 */
[C---:B------:R-:W-:Y:S02]  /*5730*/  ISETP.GT.U32.AND P4, PT, R21.reuse, R4, PT ;  /* 0x000000041500720c */ /* 0x040fe40003f84070 */
[----:B------:R-:W-:-:S09]  /*5740*/  ISETP.GT.U32.AND P6, PT, R21, R10, PT ;  /* 0x0000000a1500720c */ /* 0x000fd20003fc4070 */
[--C-:B------:R-:W-:Y:S02]  /*5750*/  @!P2 IMAD.IADD R7, R7, 0x1, -R21.reuse ;  /* 0x000000010707a824 */ /* 0x100fe400078e0a15 */
[--C-:B------:R-:W-:Y:S02]  /*5760*/  @!P4 IMAD.IADD R4, R4, 0x1, -R21.reuse ;  /* 0x000000010404c824 */ /* 0x100fe400078e0a15 */
[----:B------:R-:W-:Y:S01]  /*5770*/  @!P6 IMAD.IADD R10, R10, 0x1, -R21 ;  /* 0x000000010a0ae824 */ /* 0x000fe200078e0a15 */
[C---:B------:R-:W-:Y:S02]  /*5780*/  ISETP.GT.U32.AND P4, PT, R21.reuse, R7, PT ;  /* 0x000000071500720c */ /* 0x040fe40003f84070 */
[C---:B------:R-:W-:Y:S02]  /*5790*/  ISETP.GT.U32.AND P2, PT, R21.reuse, R9, PT ;  /* 0x000000091500720c */ /* 0x040fe40003f44070 */
[C---:B------:R-:W-:Y:S01]  /*57a0*/  ISETP.GT.U32.AND P3, PT, R21.reuse, R10, PT ;  /* 0x0000000a1500720c */ /* 0x040fe20003f64070 */
[----:B----4-:R0:W-:Y:S04]  /*57b0*/  STL [R1+0x1608], R14 ;  /* 0x0016080e01007387 */ /* 0x0101e80000100800 */
[----:B0-----:R-:W4:Y:S01]  /*57c0*/  LDL.LU R14, [R1+0x4c] ;  /* 0x00004c00010e7983 */ /* 0x001f220000300800 */
[----:B------:R-:W-:-:S03]  /*57d0*/  ISETP.GT.U32.AND P6, PT, R21, R4, PT ;  /* 0x000000041500720c */ /* 0x000fc60003fc4070 */
[--C-:B------:R-:W-:Y:S01]  /*57e0*/  @!P4 IMAD.IADD R7, R7, 0x1, -R21.reuse ;  /* 0x000000010707c824 */ /* 0x100fe200078e0a15 */
[----:B---3--:R-:W-:Y:S01]  /*57f0*/  ISETP.GE.AND P4, PT, R12, RZ, PT ;  /* 0x000000ff0c00720c */ /* 0x008fe20003f86270 */
[----:B------:R-:W-:Y:S01]  /*5800*/  IMAD.HI.U32 R12, R0, R8, RZ ;  /* 0x00000008000c7227 */ /* 0x000fe200078e00ff */
[----:B------:R0:W-:Y:S03]  /*5810*/  STL [R1+0x160c], R2 ;  /* 0x00160c0201007387 */ /* 0x0001e60000100800 */
[--C-:B------:R-:W-:Y:S01]  /*5820*/  @!P3 IMAD.IADD R10, R10, 0x1, -R21.reuse ;  /* 0x000000010a0ab824 */ /* 0x100fe200078e0a15 */
[----:B--2---:R-:W-:Y:S01]  /*5830*/  ISETP.GE.AND P3, PT, R13, RZ, PT ;  /* 0x000000ff0d00720c */ /* 0x004fe20003f66270 */
[----:B------:R-:W-:Y:S02]  /*5840*/  @!P2 IMAD.IADD R9, R9, 0x1, -R21 ;  /* 0x000000010909a824 */ /* 0x000fe400078e0a15 */
[----:B------:R-:W-:-:S02]  /*5850*/  IMAD.MOV R12, RZ, RZ, -R12 ;  /* 0x000000ffff0c7224 */ /* 0x000fc400078e0a0c */
[----:B------:R-:W-:Y:S01]  /*5860*/  IMAD.HI.U32 R13, R0, R2, RZ ;  /* 0x00000002000d7227 */ /* 0x000fe200078e00ff */
[----:B------:R-:W-:-:S03]  /*5870*/  ISETP.GT.U32.AND P2, PT, R21, R11, PT ;  /* 0x0000000b1500720c */ /* 0x000fc60003f44070 */
[----:B0-----:R-:W-:Y:S02]  /*5880*/  IMAD.MOV.U32 R2, RZ, RZ, R7 ;  /* 0x000000ffff027224 */ /* 0x001fe400078e0007 */
[----:B------:R-:W-:Y:S02]  /*5890*/  @!P5 IMAD.MOV R9, RZ, RZ, -R9 ;  /* 0x000000ffff09d224 */ /* 0x000fe400078e0a09 */
[----:B------:R-:W-:Y:S02]  /*58a0*/  IMAD R8, R21, R12, R8 ;  /* 0x0000000c15087224 */ /* 0x000fe400078e0208 */
[----:B------:R-:W-:Y:S01]  /*58b0*/  @!P0 IMAD.MOV R2, RZ, RZ, -R2 ;  /* 0x000000ffff028224 */ /* 0x000fe200078e0a02 */
[----:B------:R-:W2:Y:S01]  /*58c0*/  LDL.LU R12, [R1+0x60] ;  /* 0x00006000010c7983 */ /* 0x000ea20000300800 */
[----:B------:R-:W-:-:S03]  /*58d0*/  @!P6 IMAD.IADD R4, R4, 0x1, -R21 ;  /* 0x000000010404e824 */ /* 0x000fc600078e0a15 */
[----:B------:R-:W3:Y:S04]  /*58e0*/  LDL.LU R7, [R1+0x54] ;  /* 0x0000540001077983 */ /* 0x000ee80000300800 */
[----:B------:R0:W-:Y:S01]  /*58f0*/  STL [R1+0x400], R9 ;  /* 0x0004000901007387 */ /* 0x0001e20000100800 */
[----:B------:R-:W-:-:S03]  /*5900*/  @!P2 IMAD.IADD R11, R11, 0x1, -R21 ;  /* 0x000000010b0ba824 */ /* 0x000fc600078e0a15 */
[----:B0-----:R-:W2:Y:S04]  /*5910*/  LDL.LU R9, [R1+0x58] ;  /* 0x0000580001097983 */ /* 0x001ea80000300800 */
[----:B------:R0:W-:Y:S02]  /*5920*/  STL [R1+0x3fc], R2 ;  /* 0x0003fc0201007387 */ /* 0x0001e40000100800 */
[----:B0-----:R-:W-:-:S04]  /*5930*/  IMAD.MOV.U32 R2, RZ, RZ, R4 ;  /* 0x000000ffff027224 */ /* 0x001fc800078e0004 */
[----:B------:R-:W-:Y:S01]  /*5940*/  @!P4 IMAD.MOV R2, RZ, RZ, -R2 ;  /* 0x000000ffff02c224 */ /* 0x000fe200078e0a02 */
[----:B----4-:R-:W-:Y:S01]  /*5950*/  ISETP.GE.AND P2, PT, R14, RZ, PT ;  /* 0x000000ff0e00720c */ /* 0x010fe20003f46270 */
[----:B------:R-:W-:Y:S02]  /*5960*/  IMAD.MOV.U32 R14, RZ, RZ, R10 ;  /* 0x000000ffff0e7224 */ /* 0x000fe400078e000a */
[----:B------:R-:W4:Y:S04]  /*5970*/  LDL.LU R10, [R1+0x50] ;  /* 0x00005000010a7983 */ /* 0x000f280000300800 */
[----:B------:R0:W-:Y:S04]  /*5980*/  STL [R1+0x3f8], R2 ;  /* 0x0003f80201007387 */ /* 0x0001e80000100800 */
[----:B0-----:R-:W2:Y:S01]  /*5990*/  LDL.LU R2, [R1+0x160c] ;  /* 0x00160c0001027983 */ /* 0x001ea20000300800 */
[C---:B------:R-:W-:Y:S01]  /*59a0*/  ISETP.GT.U32.AND P5, PT, R21.reuse, R6, PT ;  /* 0x000000061500720c */ /* 0x040fe20003fa4070 */
[----:B------:R-:W-:Y:S01]  /*59b0*/  @!P3 IMAD.MOV R14, RZ, RZ, -R14 ;  /* 0x000000ffff0eb224 */ /* 0x000fe200078e0a0e */
[----:B------:R-:W-:-:S02]  /*59c0*/  ISETP.GT.U32.AND P0, PT, R21, R11, PT ;  /* 0x0000000b1500720c */ /* 0x000fc40003f04070 */
[----:B------:R-:W-:Y:S02]  /*59d0*/  ISETP.GT.U32.AND P4, PT, R21, R8, PT ;  /* 0x000000081500720c */ /* 0x000fe40003f84070 */
[----:B------:R0:W-:Y:S01]  /*59e0*/  STL [R1+0x3f4], R14 ;  /* 0x0003f40e01007387 */ /* 0x0001e20000100800 */
[----:B------:R-:W-:-:S06]  /*59f0*/  IMAD.MOV R13, RZ, RZ, -R13 ;  /* 0x000000ffff0d7224 */ /* 0x000fcc00078e0a0d */
[--C-:B------:R-:W-:Y:S01]  /*5a00*/  @!P5 IMAD.IADD R6, R6, 0x1, -R21.reuse ;  /* 0x000000010606d824 */ /* 0x100fe200078e0a15 */
[----:B0-----:R-:W3:Y:S01]  /*5a10*/  LDL.LU R14, [R1+0x1608] ;  /* 0x00160800010e7983 */ /* 0x001ee20000300800 */
[--C-:B------:R-:W-:Y:S02]  /*5a20*/  @!P0 IMAD.IADD R11, R11, 0x1, -R21.reuse ;  /* 0x000000010b0b8824 */ /* 0x100fe400078e0a15 */
[----:B------:R-:W-:Y:S01]  /*5a30*/  @!P1 IMAD.MOV R6, RZ, RZ, -R6 ;  /* 0x000000ffff069224 */ /* 0x000fe200078e0a06 */
[----:B-----5:R-:W-:Y:S01]  /*5a40*/  IABS R4, R27 ;  /* 0x0000001b00047213 */ /* 0x020fe20000000000 */
[----:B------:R-:W-:Y:S01]  /*5a50*/  @!P4 IMAD.IADD R8, R8, 0x1, -R21 ;  /* 0x000000010808c824 */ /* 0x000fe200078e0a15 */
[----:B------:R-:W-:Y:S02]  /*5a60*/  ISETP.GE.AND P4, PT, R27, RZ, PT ;  /* 0x000000ff1b00720c */ /* 0x000fe40003f86270 */
[----:B------:R-:W-:Y:S01]  /*5a70*/  STL [R1+0x3e8], R6 ;  /* 0x0003e80601007387 */ /* 0x000fe20000100800 */
[----:B------:R-:W-:-:S13]  /*5a80*/  ISETP.GT.U32.AND P6, PT, R21, R5, PT ;  /* 0x000000051500720c */ /* 0x000fda0003fc4070 */
[----:B------:R-:W-:Y:S02]  /*5a90*/  @!P6 IMAD.IADD R5, R5, 0x1, -R21 ;  /* 0x000000010505e824 */ /* 0x000fe400078e0a15 */
[C---:B--2---:R-:W-:Y:S02]  /*5aa0*/  IMAD R2, R21.reuse, R13, R2 ;  /* 0x0000000d15027224 */ /* 0x044fe400078e0202 */
[----:B------:R-:W-:Y:S02]  /*5ab0*/  IMAD.MOV.U32 R13, RZ, RZ, R11 ;  /* 0x000000ffff0d7224 */ /* 0x000fe400078e000b */
[----:B------:R-:W2:Y:S04]  /*5ac0*/  LDL.LU R11, [R1+0xa0] ;  /* 0x0000a000010b7983 */ /* 0x000ea80000300800 */
[----:B------:R-:W5:Y:S01]  /*5ad0*/  LDL.LU R27, [R1+0xa4] ;  /* 0x0000a400011b7983 */ /* 0x000f620000300800 */
[----:B------:R-:W-:Y:S01]  /*5ae0*/  @!P2 IMAD.MOV R13, RZ, RZ, -R13 ;  /* 0x000000ffff0da224 */ /* 0x000fe200078e0a0d */
[----:B------:R-:W-:-:S02]  /*5af0*/  ISETP.GT.U32.AND P5, PT, R21, R2, PT ;  /* 0x000000021500720c */ /* 0x000fc40003fa4070 */
[----:B------:R-:W-:Y:S02]  /*5b00*/  ISETP.GT.U32.AND P6, PT, R21, R5, PT ;  /* 0x000000051500720c */ /* 0x000fe40003fc4070 */
[----:B------:R0:W-:Y:S01]  /*5b10*/  STL [R1+0x3e4], R13 ;  /* 0x0003e40d01007387 */ /* 0x0001e20000100800 */
[----:B----4-:R-:W-:-:S03]  /*5b20*/  ISETP.GE.AND P3, PT, R10, RZ, PT ;  /* 0x000000ff0a00720c */ /* 0x010fc60003f66270 */
[----:B0-----:R-:W4:Y:S05]  /*5b30*/  LDL R13, [R1+0x68] ;  /* 0x00006800010d7983 */ /* 0x001f2a0000100800 */
[--C-:B------:R-:W-:Y:S01]  /*5b40*/  @!P5 IMAD.IADD R2, R2, 0x1, -R21.reuse ;  /* 0x000000010202d824 */ /* 0x100fe200078e0a15 */
[----:B---3--:R-:W-:Y:S01]  /*5b50*/  ISETP.GE.AND P0, PT, R7, RZ, PT ;  /* 0x000000ff0700720c */ /* 0x008fe20003f06270 */
[----:B------:R-:W-:Y:S01]  /*5b60*/  @!P6 IMAD.IADD R5, R5, 0x1, -R21 ;  /* 0x000000010505e824 */ /* 0x000fe200078e0a15 */
[----:B------:R-:W-:Y:S01]  /*5b70*/  ISETP.GT.U32.AND P5, PT, R21, R8, PT ;  /* 0x000000081500720c */ /* 0x000fe20003fa4070 */
[----:B------:R-:W-:-:S04]  /*5b80*/  IMAD.HI.U32 R7, R0, R4, RZ ;  /* 0x0000000400077227 */ /* 0x000fc800078e00ff */
[----:B------:R-:W-:Y:S02]  /*5b90*/  IMAD.MOV R7, RZ, RZ, -R7 ;  /* 0x000000ffff077224 */ /* 0x000fe400078e0a07 */
[----:B------:R-:W-:Y:S01]  /*5ba0*/  @!P3 IMAD.MOV R5, RZ, RZ, -R5 ;  /* 0x000000ffff05b224 */ /* 0x000fe200078e0a05 */
[----:B------:R-:W-:Y:S01]  /*5bb0*/  ISETP.GE.AND P6, PT, R9, RZ, PT ;  /* 0x000000ff0900720c */ /* 0x000fe20003fc6270 */
[----:B------:R-:W-:Y:S01]  /*5bc0*/  IMAD R7, R21, R7, R4 ;  /* 0x0000000715077224 */ /* 0x000fe200078e0204 */
[----:B------:R-:W-:Y:S02]  /*5bd0*/  IABS R9, R12 ;  /* 0x0000000c00097213 */ /* 0x000fe40000000000 */
[----:B------:R-:W-:Y:S01]  /*5be0*/  ISETP.GE.AND P3, PT, R12, RZ, PT ;  /* 0x000000ff0c00720c */ /* 0x000fe20003f66270 */
[----:B------:R0:W-:Y:S01]  /*5bf0*/  STL [R1+0x3e0], R5 ;  /* 0x0003e00501007387 */ /* 0x0001e20000100800 */
[----:B------:R-:W-:-:S03]  /*5c00*/  @!P5 IMAD.IADD R8, R8, 0x1, -R21 ;  /* 0x000000010808d824 */ /* 0x000fc600078e0a15 */
[----:B------:R-:W3:Y:S01]  /*5c10*/  LDL R12, [R1+0x74] ;  /* 0x00007400010c7983 */ /* 0x000ee20000100800 */
[----:B------:R-:W-:Y:S02]  /*5c20*/  IABS R10, R14 ;  /* 0x0000000e000a7213 */ /* 0x000fe40000000000 */
[----:B------:R-:W-:Y:S02]  /*5c30*/  ISETP.GT.U32.AND P2, PT, R21, R7, PT ;  /* 0x000000071500720c */ /* 0x000fe40003f44070 */
[----:B------:R-:W-:Y:S02]  /*5c40*/  ISETP.GE.AND P5, PT, R14, RZ, PT ;  /* 0x000000ff0e00720c */ /* 0x000fe40003fa6270 */
[----:B------:R-:W2:Y:S01]  /*5c50*/  LDL R14, [R1+0x78] ;  /* 0x00007800010e7983 */ /* 0x000ea20000100800 */
[----:B------:R-:W-:-:S04]  /*5c60*/  IMAD.HI.U32 R4, R0, R9, RZ ;  /* 0x0000000900047227 */ /* 0x000fc800078e00ff */
[----:B------:R-:W-:-:S04]  /*5c70*/  IMAD.MOV R4, RZ, RZ, -R4 ;  /* 0x000000ffff047224 */ /* 0x000fc800078e0a04 */
[----:B------:R-:W-:Y:S02]  /*5c80*/  IMAD R9, R21, R4, R9 ;  /* 0x0000000415097224 */ /* 0x000fe400078e0209 */
[----:B------:R-:W-:Y:S01]  /*5c90*/  @!P2 IMAD.IADD R7, R7, 0x1, -R21 ;  /* 0x000000010707a824 */ /* 0x000fe200078e0a15 */
[----:B-----5:R-:W-:Y:S02]  /*5ca0*/  ISETP.GE.AND P2, PT, R27, RZ, PT ;  /* 0x000000ff1b00720c */ /* 0x020fe40003f46270 */
[----:B------:R-:W-:Y:S02]  /*5cb0*/  IABS R4, R27 ;  /* 0x0000001b00047213 */ /* 0x000fe40000000000 */
[----:B------:R-:W5:Y:S01]  /*5cc0*/  LDL.LU R27, [R1+0x7c] ;  /* 0x00007c00011b7983 */ /* 0x000f620000300800 */
[----:B------:R-:W-:Y:S01]  /*5cd0*/  ISETP.GT.U32.AND P1, PT, R21, R2, PT ;  /* 0x000000021500720c */ /* 0x000fe20003f24070 */
[----:B0-----:R-:W-:-:S04]  /*5ce0*/  IMAD.MOV.U32 R5, RZ, RZ, R8 ;  /* 0x000000ffff057224 */ /* 0x001fc800078e0008 */
[----:B------:R-:W-:-:S05]  /*5cf0*/  @!P0 IMAD.MOV R5, RZ, RZ, -R5 ;  /* 0x000000ffff058224 */ /* 0x000fca00078e0a05 */
[----:B------:R4:W-:Y:S03]  /*5d00*/  STL [R1+0x3dc], R5 ;  /* 0x0003dc0501007387 */ /* 0x0009e60000100800 */
[----:B------:R-:W-:Y:S01]  /*5d10*/  @!P1 IMAD.IADD R2, R2, 0x1, -R21 ;  /* 0x0000000102029824 */ /* 0x000fe200078e0a15 */
[----:B----4-:R-:W-:-:S03]  /*5d20*/  IABS R5, R13 ;  /* 0x0000000d00057213 */ /* 0x010fc60000000000 */
[----:B------:R-:W-:-:S04]  /*5d30*/  IMAD.MOV.U32 R13, RZ, RZ, R2 ;  /* 0x000000ffff0d7224 */ /* 0x000fc800078e0002 */
[----:B------:R-:W-:Y:S02]  /*5d40*/  @!P6 IMAD.MOV R13, RZ, RZ, -R13 ;  /* 0x000000ffff0de224 */ /* 0x000fe400078e0a0d */
[----:B------:R-:W-:-:S03]  /*5d50*/  IMAD.HI.U32 R6, R0, R10, RZ ;  /* 0x0000000a00067227 */ /* 0x000fc600078e00ff */
[----:B------:R0:W-:Y:S01]  /*5d60*/  STL [R1+0x3d4], R13 ;  /* 0x0003d40d01007387 */ /* 0x0001e20000100800 */
[----:B------:R-:W-:Y:S01]  /*5d70*/  ISETP.GT.U32.AND P0, PT, R21, R7, PT ;  /* 0x000000071500720c */ /* 0x000fe20003f04070 */
[----:B------:R-:W-:Y:S02]  /*5d80*/  IMAD.MOV R6, RZ, RZ, -R6 ;  /* 0x000000ffff067224 */ /* 0x000fe400078e0a06 */
[----:B0-----:R-:W-:-:S04]  /*5d90*/  IMAD.HI.U32 R13, R0, R5, RZ ;  /* 0x00000005000d7227 */ /* 0x001fc800078e00ff */
[----:B------:R-:W-:Y:S02]  /*5da0*/  IMAD.MOV R13, RZ, RZ, -R13 ;  /* 0x000000ffff0d7224 */ /* 0x000fe400078e0a0d */
[C---:B------:R-:W-:Y:S01]  /*5db0*/  IMAD R10, R21.reuse, R6, R10 ;  /* 0x00000006150a7224 */ /* 0x040fe200078e020a */
[----:B---3--:R-:W-:Y:S01]  /*5dc0*/  IABS R6, R12 ;  /* 0x0000000c00067213 */ /* 0x008fe20000000000 */
[----:B------:R-:W-:Y:S02]  /*5dd0*/  IMAD R5, R21, R13, R5 ;  /* 0x0000000d15057224 */ /* 0x000fe400078e0205 */
[----:B------:R-:W-:Y:S01]  /*5de0*/  IMAD.HI.U32 R12, R0, R4, RZ ;  /* 0x00000004000c7227 */ /* 0x000fe200078e00ff */
[----:B------:R-:W3:Y:S01]  /*5df0*/  LDL R13, [R1+0x80] ;  /* 0x00008000010d7983 */ /* 0x000ee20000100800 */
[----:B--2---:R-:W-:Y:S02]  /*5e00*/  IABS R8, R14 ;  /* 0x0000000e00087213 */ /* 0x004fe40000000000 */
[----:B------:R-:W-:Y:S01]  /*5e10*/  IMAD.MOV R12, RZ, RZ, -R12 ;  /* 0x000000ffff0c7224 */ /* 0x000fe200078e0a0c */
[----:B------:R-:W2:Y:S01]  /*5e20*/  LDL R14, [R1+0x84] ;  /* 0x00008400010e7983 */ /* 0x000ea20000100800 */
[----:B------:R-:W-:-:S02]  /*5e30*/  @!P0 IMAD.IADD R7, R7, 0x1, -R21 ;  /* 0x0000000107078824 */ /* 0x000fc400078e0a15 */
[----:B------:R-:W-:Y:S01]  /*5e40*/  IMAD R4, R21, R12, R4 ;  /* 0x0000000c15047224 */ /* 0x000fe200078e0204 */
[----:B------:R0:W-:Y:S01]  /*5e50*/  STL [R1+0x1604], R5 ;  /* 0x0016040501007387 */ /* 0x0001e20000100800 */
[----:B------:R-:W-:-:S04]  /*5e60*/  IMAD.HI.U32 R12, R0, R6, RZ ;  /* 0x00000006000c7227 */ /* 0x000fc800078e00ff */
[----:B------:R-:W-:Y:S02]  /*5e70*/  IMAD.MOV R12, RZ, RZ, -R12 ;  /* 0x000000ffff0c7224 */ /* 0x000fe400078e0a0c */
[----:B0-----:R-:W-:-:S04]  /*5e80*/  IMAD.MOV.U32 R5, RZ, RZ, R7 ;  /* 0x000000ffff057224 */ /* 0x001fc800078e0007 */
[----:B------:R-:W-:Y:S02]  /*5e90*/  @!P4 IMAD.MOV R5, RZ, RZ, -R5 ;  /* 0x000000ffff05c224 */ /* 0x000fe400078e0a05 */
[----:B------:R-:W-:Y:S01]  /*5ea0*/  IMAD R6, R21, R12, R6 ;  /* 0x0000000c15067224 */ /* 0x000fe200078e0206 */
[----:B-----5:R0:W-:Y:S01]  /*5eb0*/  STL [R1+0x1600], R27 ;  /* 0x0016001b01007387 */ /* 0x0201e20000100800 */
[----:B------:R-:W-:-:S03]  /*5ec0*/  IABS R12, R27 ;  /* 0x0000001b000c7213 */ /* 0x000fc60000000000 */
[----:B------:R1:W-:Y:S04]  /*5ed0*/  STL [R1+0x3b8], R5 ;  /* 0x0003b80501007387 */ /* 0x0003e80000100800 */
[----:B0-----:R-:W4:Y:S01]  /*5ee0*/  LDL.LU R27, [R1+0x68] ;  /* 0x00006800011b7983 */ /* 0x001f220000300800 */
[----:B------:R-:W-:Y:S02]  /*5ef0*/  ISETP.GT.U32.AND P6, PT, R21, R9, PT ;  /* 0x000000091500720c */ /* 0x000fe40003fc4070 */
[----:B------:R-:W-:Y:S02]  /*5f00*/  ISETP.GE.AND P1, PT, R11, RZ, PT ;  /* 0x000000ff0b00720c */ /* 0x000fe40003f26270 */
[----:B------:R-:W-:Y:S02]  /*5f10*/  IABS R11, R11 ;  /* 0x0000000b000b7213 */ /* 0x000fe40000000000 */
[----:B------:R-:W-:-:S03]  /*5f20*/  ISETP.GT.U32.AND P0, PT, R21, R10, PT ;  /* 0x0000000a1500720c */ /* 0x000fc60003f04070 */
[----:B------:R-:W-:-:S04]  /*5f30*/  IMAD.HI.U32 R2, R0, R11, RZ ;  /* 0x0000000b00027227 */ /* 0x000fc800078e00ff */
[----:B------:R-:W-:Y:S02]  /*5f40*/  IMAD.MOV R2, RZ, RZ, -R2 ;  /* 0x000000ffff027224 */ /* 0x000fe400078e0a02 */
[----:B------:R-:W-:Y:S02]  /*5f50*/  @!P6 IMAD.IADD R9, R9, 0x1, -R21 ;  /* 0x000000010909e824 */ /* 0x000fe400078e0a15 */
[C---:B------:R-:W-:Y:S02]  /*5f60*/  IMAD R2, R21.reuse, R2, R11 ;  /* 0x0000000215027224 */ /* 0x040fe400078e020b */
[----:B------:R-:W-:Y:S01]  /*5f70*/  @!P0 IMAD.IADD R10, R10, 0x1, -R21 ;  /* 0x000000010a0a8824 */ /* 0x000fe200078e0a15 */
[----:B------:R-:W-:Y:S01]  /*5f80*/  ISETP.GT.U32.AND P0, PT, R21, R9, PT ;  /* 0x000000091500720c */ /* 0x000fe20003f04070 */
[----:B------:R-:W-:-:S04]  /*5f90*/  IMAD.HI.U32 R11, R0, R8, RZ ;  /* 0x00000008000b7227 */ /* 0x000fc800078e00ff */
[----:B------:R-:W-:Y:S01]  /*5fa0*/  IMAD.MOV R11, RZ, RZ, -R11 ;  /* 0x000000ffff0b7224 */ /* 0x000fe200078e0a0b */
[----:B------:R-:W-:-:S03]  /*5fb0*/  ISETP.GT.U32.AND P4, PT, R21, R10, PT ;  /* 0x0000000a1500720c */ /* 0x000fc60003f84070 */
[----:B------:R-:W-:-:S04]  /*5fc0*/  IMAD R8, R21, R11, R8 ;  /* 0x0000000b15087224 */ /* 0x000fc800078e0208 */
[----:B------:R-:W-:Y:S01]  /*5fd0*/  @!P0 IMAD.IADD R9, R9, 0x1, -R21 ;  /* 0x0000000109098824 */ /* 0x000fe200078e0a15 */
[----:B------:R-:W-:Y:S02]  /*5fe0*/  ISETP.GT.U32.AND P0, PT, R21, R4, PT ;  /* 0x000000041500720c */ /* 0x000fe40003f04070 */
[----:B---3--:R-:W-:Y:S02]  /*5ff0*/  IABS R11, R13 ;  /* 0x0000000d000b7213 */ /* 0x008fe40000000000 */
[----:B--2---:R-:W-:-:S03]  /*6000*/  IABS R7, R14 ;  /* 0x0000000e00077213 */ /* 0x004fc60000000000 */
[----:B------:R-:W-:-:S04]  /*6010*/  IMAD.HI.U32 R14, R0, R11, RZ ;  /* 0x0000000b000e7227 */ /* 0x000fc800078e00ff */
[----:B-1----:R-:W-:Y:S02]  /*6020*/  IMAD.MOV.U32 R5, RZ, RZ, R9 ;  /* 0x000000ffff057224 */ /* 0x002fe400078e0009 */
[----:B------:R-:W-:Y:S02]  /*6030*/  IMAD.MOV R14, RZ, RZ, -R14 ;  /* 0x000000ffff0e7224 */ /* 0x000fe400078e0a0e */
[----:B------:R-:W-:Y:S02]  /*6040*/  @!P4 IMAD.IADD R10, R10, 0x1, -R21 ;  /* 0x000000010a0ac824 */ /* 0x000fe400078e0a15 */
[----:B------:R-:W-:-:S04]  /*6050*/  IMAD.HI.U32 R9, R0, R12, RZ ;  /* 0x0000000c00097227 */ /* 0x000fc800078e00ff */
[----:B------:R-:W-:Y:S02]  /*6060*/  @!P3 IMAD.MOV R5, RZ, RZ, -R5 ;  /* 0x000000ffff05b224 */ /* 0x000fe400078e0a05 */
[----:B------:R-:W-:Y:S02]  /*6070*/  IMAD R11, R21, R14, R11 ;  /* 0x0000000e150b7224 */ /* 0x000fe400078e020b */
[----:B------:R-:W-:Y:S02]  /*6080*/  IMAD.MOV.U32 R14, RZ, RZ, R10 ;  /* 0x000000ffff0e7224 */ /* 0x000fe400078e000a */
[----:B------:R-:W-:Y:S01]  /*6090*/  IMAD.MOV R9, RZ, RZ, -R9 ;  /* 0x000000ffff097224 */ /* 0x000fe200078e0a09 */
[----:B------:R0:W-:Y:S01]  /*60a0*/  STL [R1+0x3b4], R5 ;  /* 0x0003b40501007387 */ /* 0x0001e20000100800 */
[----:B------:R-:W-:Y:S02]  /*60b0*/  @!P0 IMAD.IADD R4, R4, 0x1, -R21 ;  /* 0x0000000104048824 */ /* 0x000fe400078e0a15 */
[----:B------:R-:W-:-:S02]  /*60c0*/  @!P5 IMAD.MOV R14, RZ, RZ, -R14 ;  /* 0x000000ffff0ed224 */ /* 0x000fc400078e0a0e */
[----:B------:R-:W-:Y:S01]  /*60d0*/  IMAD R9, R21, R9, R12 ;  /* 0x0000000915097224 */ /* 0x000fe200078e020c */
[----:B0-----:R-:W2:Y:S01]  /*60e0*/  LDL.LU R5, [R1+0x1604] ;  /* 0x0016040001057983 */ /* 0x001ea20000300800 */
[----:B----4-:R-:W-:-:S03]  /*60f0*/  ISETP.GE.AND P0, PT, R27, RZ, PT ;  /* 0x000000ff1b00720c */ /* 0x010fc60003f06270 */
[----:B------:R-:W3:Y:S04]  /*6100*/  LDL.LU R27, [R1+0x1600] ;  /* 0x00160000011b7983 */ /* 0x000ee80000300800 */
[----:B------:R-:W4:Y:S04]  /*6110*/  LDL.LU R12, [R1+0x74] ;  /* 0x00007400010c7983 */ /* 0x000f280000300800 */
[----:B------:R-:W5:Y:S04]  /*6120*/  LDL R10, [R1+0x88] ;  /* 0x00008800010a7983 */ /* 0x000f680000100800 */
[----:B------:R0:W-:Y:S04]  /*6130*/  STL [R1+0x3b0], R14 ;  /* 0x0003b00e01007387 */ /* 0x0001e80000100800 */
[----:B0-----:R-:W2:Y:S01]  /*6140*/  LDL.LU R14, [R1+0x78] ;  /* 0x00007800010e7983 */ /* 0x001ea20000300800 */
[----:B------:R-:W-:-:S13]  /*6150*/  ISETP.GT.U32.AND P6, PT, R21, R2, PT ;  /* 0x000000021500720c */ /* 0x000fda0003fc4070 */
[----:B------:R-:W-:-:S05]  /*6160*/  @!P6 IMAD.IADD R2, R2, 0x1, -R21 ;  /* 0x000000010202e824 */ /* 0x000fca00078e0a15 */
[----:B------:R-:W-:-:S13]  /*6170*/  ISETP.GT.U32.AND P6, PT, R21, R2, PT ;  /* 0x000000021500720c */ /* 0x000fda0003fc4070 */
[----:B------:R-:W-:Y:S01]  /*6180*/  @!P6 IMAD.IADD R2, R2, 0x1, -R21 ;  /* 0x000000010202e824 */ /* 0x000fe200078e0a15 */
[----:B------:R-:W-:Y:S01]  /*6190*/  ISETP.GT.U32.AND P6, PT, R21, R8, PT ;  /* 0x000000081500720c */ /* 0x000fe20003fc4070 */
[----:B------:R-:W-:-:S04]  /*61a0*/  IMAD.HI.U32 R13, R0, R7, RZ ;  /* 0x00000007000d7227 */ /* 0x000fc800078e00ff */
[----:B------:R-:W-:-:S08]  /*61b0*/  IMAD.MOV R13, RZ, RZ, -R13 ;  /* 0x000000ffff0d7224 */ /* 0x000fd000078e0a0d */
[----:B------:R-:W-:-:S05]  /*61c0*/  @!P6 IMAD.IADD R8, R8, 0x1, -R21 ;  /* 0x000000010808e824 */ /* 0x000fca00078e0a15 */
[C---:B------:R-:W-:Y:S01]  /*61d0*/  ISETP.GT.U32.AND P5, PT, R21.reuse, R8, PT ;  /* 0x000000081500720c */ /* 0x040fe20003fa4070 */
[----:B------:R-:W-:Y:S02]  /*61e0*/  IMAD R7, R21, R13, R7 ;  /* 0x0000000d15077224 */ /* 0x000fe400078e0207 */
[----:B------:R-:W-:Y:S02]  /*61f0*/  IMAD.MOV.U32 R13, RZ, RZ, R2 ;  /* 0x000000ffff0d7224 */ /* 0x000fe400078e0002 */
[----:B------:R-:W4:Y:S02]  /*6200*/  LDL R2, [R1+0x8c] ;  /* 0x00008c0001027983 */ /* 0x000f240000100800 */
[----:B------:R-:W-:-:S05]  /*6210*/  @!P1 IMAD.MOV R13, RZ, RZ, -R13 ;  /* 0x000000ffff0d9224 */ /* 0x000fca00078e0a0d */
[----:B------:R-:W-:Y:S01]  /*6220*/  STL [R1+0x3ac], R13 ;  /* 0x0003ac0d01007387 */ /* 0x000fe20000100800 */
[----:B------:R-:W-:Y:S01]  /*6230*/  @!P5 IMAD.IADD R8, R8, 0x1, -R21 ;  /* 0x000000010808d824 */ /* 0x000fe200078e0a15 */
[----:B--2---:R-:W-:Y:S02]  /*6240*/  ISETP.GE.AND P5, PT, R14, RZ, PT ;  /* 0x000000ff0e00720c */ /* 0x004fe40003fa6270 */
[----:B------:R-:W2:Y:S01]  /*6250*/  LDL.LU R14, [R1+0x94] ;  /* 0x00009400010e7983 */ /* 0x000ea20000300800 */
[----:B------:R-:W-:-:S13]  /*6260*/  ISETP.GT.U32.AND P1, PT, R21, R9, PT ;  /* 0x000000091500720c */ /* 0x000fda0003f24070 */
[--C-:B------:R-:W-:Y:S01]  /*6270*/  @!P1 IMAD.IADD R9, R9, 0x1, -R21.reuse ;  /* 0x0000000109099824 */ /* 0x100fe200078e0a15 */
[----:B---3--:R-:W-:Y:S02]  /*6280*/  ISETP.GE.AND P1, PT, R27, RZ, PT ;  /* 0x000000ff1b00720c */ /* 0x008fe40003f26270 */
[C---:B------:R-:W-:Y:S02]  /*6290*/  ISETP.GT.U32.AND P3, PT, R21.reuse, R5, PT ;  /* 0x000000051500720c */ /* 0x040fe40003f64070 */
[----:B------:R-:W-:Y:S01]  /*62a0*/  ISETP.GT.U32.AND P4, PT, R21, R6, PT ;  /* 0x000000061500720c */ /* 0x000fe20003f84070 */
[----:B--2---:R0:W-:Y:S04]  /*62b0*/  STL [R1+0x15f8], R14 ;  /* 0x0015f80e01007387 */ /* 0x0041e80000100800 */
[----:B0-----:R-:W2:Y:S04]  /*62c0*/  LDL.LU R14, [R1+0x80] ;  /* 0x00008000010e7983 */ /* 0x001ea80000300800 */
[----:B------:R-:W3:Y:S02]  /*62d0*/  LDL.LU R27, [R1+0x98] ;  /* 0x00009800011b7983 */ /* 0x000ee40000300800 */
[----:B------:R-:W-:-:S02]  /*62e0*/  @!P3 IMAD.IADD R5, R5, 0x1, -R21 ;  /* 0x000000010505b824 */ /* 0x000fc400078e0a15 */
[----:B------:R-:W-:-:S03]  /*62f0*/  @!P4 IMAD.IADD R6, R6, 0x1, -R21 ;  /* 0x000000010606c824 */ /* 0x000fc600078e0a15 */
[----:B------:R-:W-:Y:S02]  /*6300*/  ISETP.GT.U32.AND P4, PT, R21, R5, PT ;  /* 0x000000051500720c */ /* 0x000fe40003f84070 */
[----:B-----5:R-:W-:-:S11]  /*6310*/  IABS R10, R10 ;  /* 0x0000000a000a7213 */ /* 0x020fd60000000000 */
[----:B------:R-:W-:Y:S01]  /*6320*/  @!P4 IMAD.IADD R5, R5, 0x1, -R21 ;  /* 0x000000010505c824 */ /* 0x000fe200078e0a15 */
[----:B----4-:R-:W-:Y:S01]  /*6330*/  ISETP.GE.AND P4, PT, R12, RZ, PT ;  /* 0x000000ff0c00720c */ /* 0x010fe20003f86270 */
[----:B------:R-:W-:-:S04]  /*6340*/  IMAD.HI.U32 R12, R0, R10, RZ ;  /* 0x0000000a000c7227 */ /* 0x000fc800078e00ff */
[----:B------:R-:W-:-:S04]  /*6350*/  IMAD.MOV R12, RZ, RZ, -R12 ;  /* 0x000000ffff0c7224 */ /* 0x000fc800078e0a0c */
[C---:B------:R-:W-:Y:S01]  /*6360*/  IMAD R10, R21.reuse, R12, R10 ;  /* 0x0000000c150a7224 */ /* 0x040fe200078e020a */
[C---:B------:R-:W-:Y:S02]  /*6370*/  ISETP.GT.U32.AND P3, PT, R21.reuse, R4, PT ;  /* 0x000000041500720c */ /* 0x040fe40003f64070 */
[C---:B------:R-:W-:Y:S01]  /*6380*/  ISETP.GT.U32.AND P6, PT, R21.reuse, R6, PT ;  /* 0x000000061500720c */ /* 0x040fe20003fc4070 */
[----:B---3--:R0:W-:Y:S04]  /*6390*/  STL [R1+0x15fc], R27 ;  /* 0x0015fc1b01007387 */ /* 0x0081e80000100800 */
[----:B------:R-:W3:Y:S06]  /*63a0*/  LDL.LU R12, [R1+0x90] ;  /* 0x00009000010c7983 */ /* 0x000eec0000300800 */
[----:B------:R-:W-:Y:S01]  /*63b0*/  @!P3 IMAD.IADD R4, R4, 0x1, -R21 ;  /* 0x000000010404b824 */ /* 0x000fe200078e0a15 */
[----:B------:R-:W-:Y:S01]  /*63c0*/  ISETP.GT.U32.AND P3, PT, R21, R11, PT ;  /* 0x0000000b1500720c */ /* 0x000fe20003f64070 */
[----:B------:R-:W-:-:S02]  /*63d0*/  @!P0 IMAD.MOV R5, RZ, RZ, -R5 ;  /* 0x000000ffff058224 */ /* 0x000fc400078e0a05 */
[----:B------:R-:W-:Y:S02]  /*63e0*/  @!P2 IMAD.MOV R4, RZ, RZ, -R4 ;  /* 0x000000ffff04a224 */ /* 0x000fe400078e0a04 */
[--C-:B------:R-:W-:Y:S01]  /*63f0*/  @!P6 IMAD.IADD R6, R6, 0x1, -R21.reuse ;  /* 0x000000010606e824 */ /* 0x100fe200078e0a15 */
[----:B------:R1:W-:Y:S03]  /*6400*/  STL [R1+0x3a4], R5 ;  /* 0x0003a40501007387 */ /* 0x0003e60000100800 */
[----:B0-----:R-:W-:Y:S01]  /*6410*/  IMAD.MOV.U32 R27, RZ, RZ, R6 ;  /* 0x000000ffff1b7224 */ /* 0x001fe200078e0006 */
[----:B------:R-:W-:Y:S03]  /*6420*/  STL [R1+0x3a8], R4 ;  /* 0x0003a80401007387 */ /* 0x000fe60000100800 */
[----:B------:R-:W-:Y:S01]  /*6430*/  @!P3 IMAD.IADD R11, R11, 0x1, -R21 ;  /* 0x000000010b0bb824 */ /* 0x000fe200078e0a15 */
[----:B--2---:R-:W-:Y:S01]  /*6440*/  ISETP.GE.AND P3, PT, R14, RZ, PT ;  /* 0x000000ff0e00720c */ /* 0x004fe20003f66270 */
[----:B------:R-:W-:Y:S01]  /*6450*/  IMAD.MOV.U32 R14, RZ, RZ, R8 ;  /* 0x000000ffff0e7224 */ /* 0x000fe200078e0008 */
[----:B-1----:R-:W2:Y:S04]  /*6460*/  LDL.LU R5, [R1+0x8c] ;  /* 0x00008c0001057983 */ /* 0x002ea80000300800 */
[----:B------:R-:W4:Y:S04]  /*6470*/  LDL.LU R6, [R1+0x88] ;  /* 0x0000880001067983 */ /* 0x000f280000300800 */
[----:B------:R-:W5:Y:S01]  /*6480*/  LDL.LU R8, [R1+0x84] ;  /* 0x0000840001087983 */ /* 0x000f620000300800 */
[C---:B------:R-:W-:Y:S01]  /*6490*/  ISETP.GT.U32.AND P2, PT, R21.reuse, R9, PT ;  /* 0x000000091500720c */ /* 0x040fe20003f44070 */
[----:B------:R-:W-:Y:S01]  /*64a0*/  @!P4 IMAD.MOV R27, RZ, RZ, -R27 ;  /* 0x000000ffff1bc224 */ /* 0x000fe200078e0a1b */
[C---:B------:R-:W-:Y:S01]  /*64b0*/  ISETP.GT.U32.AND P0, PT, R21.reuse, R11, PT ;  /* 0x0000000b1500720c */ /* 0x040fe20003f04070 */
[----:B------:R-:W-:Y:S01]  /*64c0*/  @!P5 IMAD.MOV R14, RZ, RZ, -R14 ;  /* 0x000000ffff0ed224 */ /* 0x000fe200078e0a0e */
[----:B------:R-:W-:-:S02]  /*64d0*/  ISETP.GT.U32.AND P4, PT, R21, R10, PT ;  /* 0x0000000a1500720c */ /* 0x000fc40003f84070 */
[----:B------:R0:W-:Y:S01]  /*64e0*/  STL [R1+0x3a0], R27 ;  /* 0x0003a01b01007387 */ /* 0x0001e20000100800 */
[----:B------:R-:W-:-:S03]  /*64f0*/  IABS R2, R2 ;  /* 0x0000000200027213 */ /* 0x000fc60000000000 */
[----:B0-----:R-:W2:Y:S03]  /*6500*/  LDL.LU R27, [R1+0x15fc] ;  /* 0x0015fc00011b7983 */ /* 0x001ea60000300800 */
[----:B------:R-:W-:Y:S01]  /*6510*/  @!P2 IMAD.IADD R9, R9, 0x1, -R21 ;  /* 0x000000010909a824 */ /* 0x000fe200078e0a15 */
[----:B------:R0:W-:Y:S01]  /*6520*/  STL [R1+0x228], R14 ;  /* 0x0002280e01007387 */ /* 0x0001e20000100800 */
[----:B------:R-:W-:-:S04]  /*6530*/  IMAD.HI.U32 R13, R0, R2, RZ ;  /* 0x00000002000d7227 */ /* 0x000fc800078e00ff */
[----:B------:R-:W-:Y:S01]  /*6540*/  @!P0 IMAD.IADD R11, R11, 0x1, -R21 ;  /* 0x000000010b0b8824 */ /* 0x000fe200078e0a15 */
[----:B0-----:R-:W2:Y:S01]  /*6550*/  LDL.LU R14, [R1+0x15f8] ;  /* 0x0015f800010e7983 */ /* 0x001ea20000300800 */
[----:B------:R-:W-:Y:S02]  /*6560*/  @!P1 IMAD.MOV R9, RZ, RZ, -R9 ;  /* 0x000000ffff099224 */ /* 0x000fe400078e0a09 */
[----:B------:R-:W-:Y:S02]  /*6570*/  IMAD.MOV R13, RZ, RZ, -R13 ;  /* 0x000000ffff0d7224 */ /* 0x000fe400078e0a0d */
[----:B------:R-:W-:Y:S01]  /*6580*/  @!P4 IMAD.IADD R10, R10, 0x1, -R21 ;  /* 0x000000010a0ac824 */ /* 0x000fe200078e0a15 */
[----:B------:R-:W-:Y:S01]  /*6590*/  STL [R1+0x230], R9 ;  /* 0x0002300901007387 */ /* 0x000fe20000100800 */
[----:B------:R-:W-:Y:S01]  /*65a0*/  IMAD R2, R21, R13, R2 ;  /* 0x0000000d15027224 */ /* 0x000fe200078e0202 */
[----:B---3--:R-:W-:Y:S02]  /*65b0*/  IABS R4, R12 ;  /* 0x0000000c00047213 */ /* 0x008fe40000000000 */
[----:B------:R-:W-:Y:S01]  /*65c0*/  ISETP.GE.AND P4, PT, R12, RZ, PT ;  /* 0x000000ff0c00720c */ /* 0x000fe20003f86270 */
[----:B------:R-:W-:-:S02]  /*65d0*/  IMAD.MOV.U32 R12, RZ, RZ, R11 ;  /* 0x000000ffff0c7224 */ /* 0x000fc400078e000b */
[----:B------:R-:W3:Y:S02]  /*65e0*/  LDL.LU R11, [R1+0xd4] ;  /* 0x0000d400010b7983 */ /* 0x000ee40000300800 */
[----:B------:R-:W-:Y:S02]  /*65f0*/  @!P3 IMAD.MOV R12, RZ, RZ, -R12 ;  /* 0x000000ffff0cb224 */ /* 0x000fe400078e0a0c */
[----:B------:R-:W3:Y:S04]  /*6600*/  LDL.LU R13, [R1+0xd8] ;  /* 0x0000d800010d7983 */ /* 0x000ee80000300800 */
[----:B------:R0:W-:Y:S04]  /*6610*/  STL [R1+0x234], R12 ;  /* 0x0002340c01007387 */ /* 0x0001e80000100800 */
[----:B0-----:R-:W3:Y:S01]  /*6620*/  LDL R12, [R1+0x9c] ;  /* 0x00009c00010c7983 */ /* 0x001ee20000100800 */
[----:B------:R-:W-:-:S02]  /*6630*/  ISETP.GT.U32.AND P6, PT, R21, R7, PT ;  /* 0x000000071500720c */ /* 0x000fc40003fc4070 */
[----:B------:R-:W-:-:S11]  /*6640*/  ISETP.GT.U32.AND P2, PT, R21, R2, PT ;  /* 0x000000021500720c */ /* 0x000fd60003f44070 */
[----:B------:R-:W-:-:S05]  /*6650*/  @!P6 IMAD.IADD R7, R7, 0x1, -R21 ;  /* 0x000000010707e824 */ /* 0x000fca00078e0a15 */
[C---:B------:R-:W-:Y:S01]  /*6660*/  ISETP.GT.U32.AND P6, PT, R21.reuse, R7, PT ;  /* 0x000000071500720c */ /* 0x040fe20003fc4070 */
[----:B------:R-:W-:Y:S01]  /*6670*/  @!P2 IMAD.IADD R2, R2, 0x1, -R21 ;  /* 0x000000010202a824 */ /* 0x000fe200078e0a15 */
[----:B-----5:R-:W-:Y:S02]  /*6680*/  ISETP.GE.AND P5, PT, R8, RZ, PT ;  /* 0x000000ff0800720c */ /* 0x020fe40003fa6270 */
[----:B------:R-:W-:-:S09]  /*6690*/  ISETP.GT.U32.AND P2, PT, R21, R10, PT ;  /* 0x0000000a1500720c */ /* 0x000fd20003f44070 */
[----:B------:R-:W-:Y:S01]  /*66a0*/  @!P6 IMAD.IADD R7, R7, 0x1, -R21 ;  /* 0x000000010707e824 */ /* 0x000fe200078e0a15 */
[----:B--2---:R-:W-:Y:S01]  /*66b0*/  ISETP.GE.AND P6, PT, R5, RZ, PT ;  /* 0x000000ff0500720c */ /* 0x004fe20003fc6270 */
[----:B------:R-:W-:-:S04]  /*66c0*/  IMAD.HI.U32 R5, R0, R4, RZ ;  /* 0x0000000400057227 */ /* 0x000fc800078e00ff */
[----:B------:R-:W-:Y:S01]  /*66d0*/  IMAD.MOV R5, RZ, RZ, -R5 ;  /* 0x000000ffff057224 */ /* 0x000fe200078e0a05 */
[----:B----4-:R-:W-:-:S03]  /*66e0*/  ISETP.GE.AND P0, PT, R6, RZ, PT ;  /* 0x000000ff0600720c */ /* 0x010fc60003f06270 */
[C---:B------:R-:W-:Y:S01]  /*66f0*/  IMAD R5, R21.reuse, R5, R4 ;  /* 0x0000000515057224 */ /* 0x040fe200078e0204 */
[C---:B------:R-:W-:Y:S01]  /*6700*/  ISETP.GT.U32.AND P1, PT, R21.reuse, R2, PT ;  /* 0x000000021500720c */ /* 0x040fe20003f24070 */
[----:B------:R-:W-:Y:S01]  /*6710*/  @!P5 IMAD.MOV R7, RZ, RZ, -R7 ;  /* 0x000000ffff07d224 */ /* 0x000fe200078e0a07 */
[----:B------:R-:W-:Y:S01]  /*6720*/  IABS R6, R14 ;  /* 0x0000000e00067213 */ /* 0x000fe20000000000 */
[----:B------:R-:W-:Y:S01]  /*6730*/  @!P2 IMAD.IADD R10, R10, 0x1, -R21 ;  /* 0x000000010a0aa824 */ /* 0x000fe200078e0a15 */
[----:B------:R-:W-:Y:S02]  /*6740*/  ISETP.GT.U32.AND P3, PT, R21, R5, PT ;  /* 0x000000051500720c */ /* 0x000fe40003f64070 */
[----:B------:R-:W-:Y:S02]  /*6750*/  ISETP.GE.AND P5, PT, R14, RZ, PT ;  /* 0x000000ff0e00720c */ /* 0x000fe40003fa6270 */
[----:B------:R-:W2:Y:S01]  /*6760*/  LDL R14, [R1+0xa8] ;  /* 0x0000a800010e7983 */ /* 0x000ea20000100800 */
[----:B------:R-:W-:-:S03]  /*6770*/  IABS R8, R27 ;  /* 0x0000001b00087213 */ /* 0x000fc60000000000 */
[----:B------:R0:W-:Y:S01]  /*6780*/  STL [R1+0x248], R7 ;  /* 0x0002480701007387 */ /* 0x0001e20000100800 */
[----:B------:R-:W-:Y:S01]  /*6790*/  ISETP.GE.AND P2, PT, R27, RZ, PT ;  /* 0x000000ff1b00720c */ /* 0x000fe20003f46270 */
[----:B------:R-:W-:Y:S02]  /*67a0*/  IMAD.HI.U32 R9, R0, R8, RZ ;  /* 0x0000000800097227 */ /* 0x000fe400078e00ff */
[----:B------:R-:W4:Y:S02]  /*67b0*/  LDL R27, [R1+0xac] ;  /* 0x0000ac00011b7983 */ /* 0x000f240000100800 */
[----:B0-----:R-:W-:-:S04]  /*67c0*/  IMAD.MOV.U32 R7, RZ, RZ, R10 ;  /* 0x000000ffff077224 */ /* 0x001fc800078e000a */
[----:B------:R-:W-:Y:S02]  /*67d0*/  @!P0 IMAD.MOV R7, RZ, RZ, -R7 ;  /* 0x000000ffff078224 */ /* 0x000fe400078e0a07 */
[--C-:B------:R-:W-:Y:S02]  /*67e0*/  @!P1 IMAD.IADD R2, R2, 0x1, -R21.reuse ;  /* 0x0000000102029824 */ /* 0x100fe400078e0a15 */
[----:B------:R-:W-:Y:S01]  /*67f0*/  @!P3 IMAD.IADD R5, R5, 0x1, -R21 ;  /* 0x000000010505b824 */ /* 0x000fe200078e0a15 */
[----:B------:R0:W-:Y:S01]  /*6800*/  STL [R1+0x250], R7 ;  /* 0x0002500701007387 */ /* 0x0001e20000100800 */
[----:B------:R-:W-:-:S04]  /*6810*/  IMAD.MOV R9, RZ, RZ, -R9 ;  /* 0x000000ffff097224 */ /* 0x000fc800078e0a09 */
[----:B------:R-:W-:Y:S01]  /*6820*/  IMAD R8, R21, R9, R8 ;  /* 0x0000000915087224 */ /* 0x000fe200078e0208 */
[----:B---3--:R-:W-:Y:S02]  /*6830*/  ISETP.GE.AND P3, PT, R13, RZ, PT ;  /* 0x000000ff0d00720c */ /* 0x008fe40003f66270 */
[----:B0-----:R-:W-:Y:S01]  /*6840*/  IABS R7, R13 ;  /* 0x0000000d00077213 */ /* 0x001fe20000000000 */
[----:B------:R-:W-:-:S04]  /*6850*/  IMAD.MOV.U32 R13, RZ, RZ, R2 ;  /* 0x000000ffff0d7224 */ /* 0x000fc800078e0002 */
[----:B------:R-:W-:Y:S01]  /*6860*/  @!P6 IMAD.MOV R13, RZ, RZ, -R13 ;  /* 0x000000ffff0de224 */ /* 0x000fe200078e0a0d */
[----:B------:R-:W-:-:S04]  /*6870*/  IABS R9, R12 ;  /* 0x0000000c00097213 */ /* 0x000fc80000000000 */
[----:B------:R0:W-:Y:S02]  /*6880*/  STL [R1+0x25c], R13 ;  /* 0x00025c0d01007387 */ /* 0x0001e40000100800 */
[----:B0-----:R-:W-:-:S04]  /*6890*/  IMAD.HI.U32 R13, R0, R9, RZ ;  /* 0x00000009000d7227 */ /* 0x001fc800078e00ff */
[----:B------:R-:W-:-:S04]  /*68a0*/  IMAD.MOV R13, RZ, RZ, -R13 ;  /* 0x000000ffff0d7224 */ /* 0x000fc800078e0a0d */
[C---:B------:R-:W-:Y:S02]  /*68b0*/  IMAD R9, R21.reuse, R13, R9 ;  /* 0x0000000d15097224 */ /* 0x040fe400078e0209 */
[----:B------:R-:W3:Y:S01]  /*68c0*/  LDL R13, [R1+0xb0] ;  /* 0x0000b000010d7983 */ /* 0x000ee20000100800 */
[----:B------:R-:W-:Y:S01]  /*68d0*/  IMAD.HI.U32 R4, R0, R6, RZ ;  /* 0x0000000600047227 */ /* 0x000fe200078e00ff */
[----:B------:R-:W-:-:S03]  /*68e0*/  ISETP.GT.U32.AND P0, PT, R21, R5, PT ;  /* 0x000000051500720c */ /* 0x000fc60003f04070 */
[----:B------:R-:W-:Y:S02]  /*68f0*/  IMAD.MOV R4, RZ, RZ, -R4 ;  /* 0x000000ffff047224 */ /* 0x000fe400078e0a04 */
[----:B------:R-:W-:-:S04]  /*6900*/  IMAD.HI.U32 R12, R0, R7, RZ ;  /* 0x00000007000c7227 */ /* 0x000fc800078e00ff */
[----:B------:R-:W-:Y:S02]  /*6910*/  IMAD R6, R21, R4, R6 ;  /* 0x0000000415067224 */ /* 0x000fe400078e0206 */
[----:B------:R-:W-:-:S04]  /*6920*/  IMAD.MOV R12, RZ, RZ, -R12 ;  /* 0x000000ffff0c7224 */ /* 0x000fc800078e0a0c */
[----:B------:R-:W-:Y:S02]  /*6930*/  IMAD R7, R21, R12, R7 ;  /* 0x0000000c15077224 */ /* 0x000fe400078e0207 */
[----:B------:R-:W-:Y:S01]  /*6940*/  @!P0 IMAD.IADD R5, R5, 0x1, -R21 ;  /* 0x0000000105058824 */ /* 0x000fe200078e0a15 */
[----:B--2---:R-:W-:Y:S02]  /*6950*/  IABS R4, R14 ;  /* 0x0000000e00047213 */ /* 0x004fe40000000000 */
[----:B------:R-:W2:Y:S03]  /*6960*/  LDL R14, [R1+0xb4] ;  /* 0x0000b400010e7983 */ /* 0x000ea60000100800 */
[----:B------:R-:W-:Y:S01]  /*6970*/  IMAD.HI.U32 R12, R0, R4, RZ ;  /* 0x00000004000c7227 */ /* 0x000fe200078e00ff */
[----:B----4-:R-:W-:Y:S02]  /*6980*/  IABS R10, R27 ;  /* 0x0000001b000a7213 */ /* 0x010fe40000000000 */
[----:B------:R-:W4:Y:S01]  /*6990*/  LDL R27, [R1+0xb8] ;  /* 0x0000b800011b7983 */ /* 0x000f220000100800 */
[----:B------:R-:W-:-:S04]  /*69a0*/  IMAD.MOV R12, RZ, RZ, -R12 ;  /* 0x000000ffff0c7224 */ /* 0x000fc800078e0a0c */
[----:B------:R-:W-:Y:S01]  /*69b0*/  IMAD R4, R21, R12, R4 ;  /* 0x0000000c15047224 */ /* 0x000fe200078e0204 */
[----:B------:R0:W-:Y:S01]  /*69c0*/  STL [R1+0x15f4], R17 ;  /* 0x0015f41101007387 */ /* 0x0001e20000100800 */
[----:B------:R-:W-:Y:S02]  /*69d0*/  ISETP.GE.AND P1, PT, R11, RZ, PT ;  /* 0x000000ff0b00720c */ /* 0x000fe40003f26270 */
[----:B---3--:R-:W-:Y:S01]  /*69e0*/  IABS R12, R13 ;  /* 0x0000000d000c7213 */ /* 0x008fe20000000000 */
[----:B------:R-:W-:-:S04]  /*69f0*/  IMAD.MOV.U32 R13, RZ, RZ, R5 ;  /* 0x000000ffff0d7224 */ /* 0x000fc800078e0005 */
[----:B------:R-:W-:-:S05]  /*6a00*/  @!P4 IMAD.MOV R13, RZ, RZ, -R13 ;  /* 0x000000ffff0dc224 */ /* 0x000fca00078e0a0d */
[----:B------:R1:W-:Y:S04]  /*6a10*/  STL [R1+0x264], R13 ;  /* 0x0002640d01007387 */ /* 0x0003e80000100800 */
[----:B0-----:R-:W3:Y:S01]  /*6a20*/  LDL.LU R17, [R1+0x9c] ;  /* 0x00009c0001117983 */ /* 0x001ee20000300800 */
[----:B------:R-:W-:Y:S02]  /*6a30*/  IABS R11, R11 ;  /* 0x0000000b000b7213 */ /* 0x000fe40000000000 */
[----:B------:R-:W-:-:S03]  /*6a40*/  ISETP.GT.U32.AND P6, PT, R21, R6, PT ;  /* 0x000000061500720c */ /* 0x000fc60003fc4070 */
[----:B------:R-:W-:-:S04]  /*6a50*/  IMAD.HI.U32 R2, R0, R11, RZ ;  /* 0x0000000b00027227 */ /* 0x000fc800078e00ff */
[----:B------:R-:W-:Y:S01]  /*6a60*/  IMAD.MOV R2, RZ, RZ, -R2 ;  /* 0x000000ffff027224 */ /* 0x000fe200078e0a02 */
[----:B------:R-:W-:-:S03]  /*6a70*/  ISETP.GT.U32.AND P0, PT, R21, R8, PT ;  /* 0x000000081500720c */ /* 0x000fc60003f04070 */
[----:B------:R-:W-:Y:S02]  /*6a80*/  IMAD R2, R21, R2, R11 ;  /* 0x0000000215027224 */ /* 0x000fe400078e020b */
[----:B------:R-:W-:-:S03]  /*6a90*/  @!P6 IMAD.IADD R6, R6, 0x1, -R21 ;  /* 0x000000010606e824 */ /* 0x000fc600078e0a15 */
[----:B------:R-:W-:-:S05]  /*6aa0*/  ISETP.GT.U32.AND P6, PT, R21, R2, PT ;  /* 0x000000021500720c */ /* 0x000fca0003fc4070 */
[----:B------:R-:W-:Y:S01]  /*6ab0*/  @!P0 IMAD.IADD R8, R8, 0x1, -R21 ;  /* 0x0000000108088824 */ /* 0x000fe200078e0a15 */
[----:B------:R-:W-:Y:S01]  /*6ac0*/  ISETP.GT.U32.AND P0, PT, R21, R6, PT ;  /* 0x000000061500720c */ /* 0x000fe20003f04070 */
[----:B------:R-:W-:-:S06]  /*6ad0*/  IMAD.HI.U32 R11, R0, R10, RZ ;  /* 0x0000000a000b7227 */ /* 0x000fcc00078e00ff */
[----:B------:R-:W-:Y:S01]  /*6ae0*/  @!P6 IMAD.IADD R2, R2, 0x1, -R21 ;  /* 0x000000010202e824 */ /* 0x000fe200078e0a15 */
[----:B----4-:R-:W-:Y:S01]  /*6af0*/  IABS R5, R27 ;  /* 0x0000001b00057213 */ /* 0x010fe20000000000 */
[----:B------:R-:W-:-:S03]  /*6b00*/  IMAD.MOV R11, RZ, RZ, -R11 ;  /* 0x000000ffff0b7224 */ /* 0x000fc600078e0a0b */
[C---:B------:R-:W-:Y:S02]  /*6b10*/  ISETP.GT.U32.AND P6, PT, R21.reuse, R2, PT ;  /* 0x000000021500720c */ /* 0x040fe40003fc4070 */
[C---:B------:R-:W-:Y:S01]  /*6b20*/  ISETP.GT.U32.AND P4, PT, R21.reuse, R8, PT ;  /* 0x000000081500720c */ /* 0x040fe20003f84070 */
[----:B------:R-:W-:Y:S01]  /*6b30*/  @!P0 IMAD.IADD R6, R6, 0x1, -R21 ;  /* 0x0000000106068824 */ /* 0x000fe200078e0a15 */
[C---:B------:R-:W-:Y:S01]  /*6b40*/  ISETP.GT.U32.AND P0, PT, R21.reuse, R7, PT ;  /* 0x000000071500720c */ /* 0x040fe20003f04070 */
[----:B------:R-:W-:Y:S01]  /*6b50*/  IMAD R10, R21, R11, R10 ;  /* 0x0000000b150a7224 */ /* 0x000fe200078e020a */
[----:B--2---:R-:W-:Y:S01]  /*6b60*/  IABS R11, R14 ;  /* 0x0000000e000b7213 */ /* 0x004fe20000000000 */
[----:B-1----:R-:W-:-:S04]  /*6b70*/  IMAD.HI.U32 R13, R0, R5, RZ ;  /* 0x00000005000d7227 */ /* 0x002fc800078e00ff */
[----:B------:R-:W-:Y:S02]  /*6b80*/  IMAD.MOV.U32 R27, RZ, RZ, R6 ;  /* 0x000000ffff1b7224 */ /* 0x000fe400078e0006 */
[----:B------:R-:W-:Y:S02]  /*6b90*/  IMAD.MOV R13, RZ, RZ, -R13 ;  /* 0x000000ffff0d7224 */ /* 0x000fe400078e0a0d */
[----:B------:R-:W-:-:S04]  /*6ba0*/  IMAD.HI.U32 R14, R0, R11, RZ ;  /* 0x0000000b000e7227 */ /* 0x000fc800078e00ff */
[----:B------:R-:W-:Y:S02]  /*6bb0*/  @!P6 IMAD.IADD R2, R2, 0x1, -R21 ;  /* 0x000000010202e824 */ /* 0x000fe400078e0a15 */
[----:B------:R-:W-:-:S04]  /*6bc0*/  IMAD.HI.U32 R6, R0, R12, RZ ;  /* 0x0000000c00067227 */ /* 0x000fc800078e00ff */
[----:B------:R-:W-:Y:S02]  /*6bd0*/  @!P5 IMAD.MOV R27, RZ, RZ, -R27 ;  /* 0x000000ffff1bd224 */ /* 0x000fe400078e0a1b */
[----:B------:R-:W-:Y:S02]  /*6be0*/  @!P4 IMAD.IADD R8, R8, 0x1, -R21 ;  /* 0x000000010808c824 */ /* 0x000fe400078e0a15 */
[----:B------:R-:W-:Y:S02]  /*6bf0*/  IMAD R5, R21, R13, R5 ;  /* 0x0000000d15057224 */ /* 0x000fe400078e0205 */
[----:B------:R-:W-:Y:S02]  /*6c00*/  IMAD.MOV R14, RZ, RZ, -R14 ;  /* 0x000000ffff0e7224 */ /* 0x000fe400078e0a0e */
[----:B------:R-:W-:Y:S01]  /*6c10*/  IMAD.MOV.U32 R13, RZ, RZ, R2 ;  /* 0x000000ffff0d7224 */ /* 0x000fe200078e0002 */
[----:B------:R0:W-:Y:S01]  /*6c20*/  STL [R1+0x26c], R27 ;  /* 0x00026c1b01007387 */ /* 0x0001e20000100800 */
[----:B------:R-:W-:-:S02]  /*6c30*/  IMAD.MOV R6, RZ, RZ, -R6 ;  /* 0x000000ffff067224 */ /* 0x000fc400078e0a06 */
[----:B------:R-:W-:Y:S02]  /*6c40*/  @!P0 IMAD.IADD R7, R7, 0x1, -R21 ;  /* 0x0000000107078824 */ /* 0x000fe400078e0a15 */
[----:B------:R-:W-:Y:S02]  /*6c50*/  @!P2 IMAD.MOV R8, RZ, RZ, -R8 ;  /* 0x000000ffff08a224 */ /* 0x000fe400078e0a08 */
[----:B------:R-:W-:Y:S02]  /*6c60*/  @!P1 IMAD.MOV R13, RZ, RZ, -R13 ;  /* 0x000000ffff0d9224 */ /* 0x000fe400078e0a0d */
[C---:B------:R-:W-:Y:S01]  /*6c70*/  IMAD R11, R21.reuse, R14, R11 ;  /* 0x0000000e150b7224 */ /* 0x040fe200078e020b */
[----:B0-----:R-:W2:Y:S01]  /*6c80*/  LDL R27, [R1+0xc0] ;  /* 0x0000c000011b7983 */ /* 0x001ea20000100800 */
[----:B------:R-:W-:Y:S01]  /*6c90*/  IMAD R6, R21, R6, R12 ;  /* 0x0000000615067224 */ /* 0x000fe200078e020c */
[----:B---3--:R-:W-:Y:S02]  /*6ca0*/  ISETP.GE.AND P0, PT, R17, RZ, PT ;  /* 0x000000ff1100720c */ /* 0x008fe40003f06270 */
[----:B------:R-:W3:Y:S04]  /*6cb0*/  LDL.LU R17, [R1+0x15f4] ;  /* 0x0015f40001117983 */ /* 0x000ee80000300800 */
[----:B------:R-:W4:Y:S04]  /*6cc0*/  LDL R14, [R1+0xbc] ;  /* 0x0000bc00010e7983 */ /* 0x000f280000100800 */
[----:B------:R-:W5:Y:S04]  /*6cd0*/  LDL.LU R12, [R1+0xa8] ;  /* 0x0000a800010c7983 */ /* 0x000f680000300800 */
[----:B------:R-:W-:Y:S04]  /*6ce0*/  STL [R1+0x270], R8 ;  /* 0x0002700801007387 */ /* 0x000fe80000100800 */
[----:B------:R0:W-:Y:S04]  /*6cf0*/  STL [R1+0x27c], R13 ;  /* 0x00027c0d01007387 */ /* 0x0001e80000100800 */
[----:B0-----:R-:W2:Y:S01]  /*6d00*/  LDL.LU R13, [R1+0xb0] ;  /* 0x0000b000010d7983 */ /* 0x001ea20000300800 */
[----:B------:R-:W-:-:S13]  /*6d10*/  ISETP.GT.U32.AND P6, PT, R21, R10, PT ;  /* 0x0000000a1500720c */ /* 0x000fda0003fc4070 */
[--C-:B------:R-:W-:Y:S01]  /*6d20*/  @!P6 IMAD.IADD R10, R10, 0x1, -R21.reuse ;  /* 0x000000010a0ae824 */ /* 0x100fe200078e0a15 */
[----:B--2---:R0:W-:Y:S04]  /*6d30*/  STL [R1+0x15f0], R13 ;  /* 0x0015f00d01007387 */ /* 0x0041e80000100800 */
[----:B0-----:R-:W2:Y:S01]  /*6d40*/  LDL.LU R13, [R1+0xac] ;  /* 0x0000ac00010d7983 */ /* 0x001ea20000300800 */
[C---:B------:R-:W-:Y:S02]  /*6d50*/  ISETP.GT.U32.AND P2, PT, R21.reuse, R10, PT ;  /* 0x0000000a1500720c */ /* 0x040fe40003f44070 */
[----:B----4-:R-:W-:Y:S02]  /*6d60*/  IABS R8, R14 ;  /* 0x0000000e00087213 */ /* 0x010fe40000000000 */
[----:B------:R-:W-:Y:S01]  /*6d70*/  IABS R2, R27 ;  /* 0x0000001b00027213 */ /* 0x000fe20000000000 */
[----:B------:R-:W4:Y:S04]  /*6d80*/  LDL.LU R14, [R1+0xb4] ;  /* 0x0000b400010e7983 */ /* 0x000f280000300800 */
[----:B------:R-:W3:Y:S04]  /*6d90*/  LDL.LU R27, [R1+0xc4] ;  /* 0x0000c400011b7983 */ /* 0x000ee80000300800 */
[----:B------:R-:W-:Y:S01]  /*6da0*/  @!P2 IMAD.IADD R10, R10, 0x1, -R21 ;  /* 0x000000010a0aa824 */ /* 0x000fe200078e0a15 */
[----:B------:R-:W-:-:S02]  /*6db0*/  ISETP.GT.U32.AND P5, PT, R21, R9, PT ;  /* 0x000000091500720c */ /* 0x000fc40003fa4070 */
[----:B------:R-:W-:Y:S02]  /*6dc0*/  ISETP.GT.U32.AND P4, PT, R21, R4, PT ;  /* 0x000000041500720c */ /* 0x000fe40003f84070 */
[----:B--2---:R-:W-:Y:S02]  /*6dd0*/  ISETP.GE.AND P2, PT, R13, RZ, PT ;  /* 0x000000ff0d00720c */ /* 0x004fe40003f46270 */
[----:B------:R-:W2:Y:S07]  /*6de0*/  LDL.LU R13, [R1+0x15f0] ;  /* 0x0015f000010d7983 */ /* 0x000eae0000300800 */
[--C-:B------:R-:W-:Y:S01]  /*6df0*/  @!P5 IMAD.IADD R9, R9, 0x1, -R21.reuse ;  /* 0x000000010909d824 */ /* 0x100fe200078e0a15 */
[C---:B------:R-:W-:Y:S01]  /*6e00*/  ISETP.GT.U32.AND P5, PT, R21.reuse, R7, PT ;  /* 0x000000071500720c */ /* 0x040fe20003fa4070 */
[----:B------:R-:W-:Y:S01]  /*6e10*/  @!P4 IMAD.IADD R4, R4, 0x1, -R21 ;  /* 0x000000010404c824 */ /* 0x000fe200078e0a15 */
[----:B------:R-:W-:-:S02]  /*6e20*/  ISETP.GT.U32.AND P1, PT, R21, R6, PT ;  /* 0x000000061500720c */ /* 0x000fc40003f24070 */
[C---:B------:R-:W-:Y:S02]  /*6e30*/  ISETP.GT.U32.AND P4, PT, R21.reuse, R9, PT ;  /* 0x000000091500720c */ /* 0x040fe40003f84070 */
[----:B------:R-:W-:-:S07]  /*6e40*/  ISETP.GT.U32.AND P6, PT, R21, R4, PT ;  /* 0x000000041500720c */ /* 0x000fce0003fc4070 */
[--C-:B------:R-:W-:Y:S01]  /*6e50*/  @!P5 IMAD.IADD R7, R7, 0x1, -R21.reuse ;  /* 0x000000010707d824 */ /* 0x100fe200078e0a15 */
[----:B------:R-:W-:Y:S01]  /*6e60*/  ISETP.GT.U32.AND P5, PT, R21, R11, PT ;  /* 0x0000000b1500720c */ /* 0x000fe20003fa4070 */
[--C-:B------:R-:W-:Y:S02]  /*6e70*/  @!P1 IMAD.IADD R6, R6, 0x1, -R21.reuse ;  /* 0x0000000106069824 */ /* 0x100fe400078e0a15 */
[--C-:B------:R-:W-:Y:S01]  /*6e80*/  @!P4 IMAD.IADD R9, R9, 0x1, -R21.reuse ;  /* 0x000000010909c824 */ /* 0x100fe200078e0a15 */
[----:B-----5:R-:W-:Y:S01]  /*6e90*/  ISETP.GE.AND P4, PT, R12, RZ, PT ;  /* 0x000000ff0c00720c */ /* 0x020fe20003f86270 */
[----:B------:R-:W-:Y:S01]  /*6ea0*/  IMAD.HI.U32 R12, R0, R8, RZ ;  /* 0x00000008000c7227 */ /* 0x000fe200078e00ff */
[----:B------:R0:W-:Y:S03]  /*6eb0*/  STL [R1+0x15ec], R2 ;  /* 0x0015ec0201007387 */ /* 0x0001e60000100800 */
[----:B------:R-:W-:Y:S01]  /*6ec0*/  IMAD.MOV R12, RZ, RZ, -R12 ;  /* 0x000000ffff0c7224 */ /* 0x000fe200078e0a0c */
[----:B------:R1:W-:Y:S01]  /*6ed0*/  STL [R1+0x15e8], R0 ;  /* 0x0015e80001007387 */ /* 0x0003e20000100800 */
[----:B------:R-:W-:-:S02]  /*6ee0*/  @!P6 IMAD.IADD R4, R4, 0x1, -R21 ;  /* 0x000000010404e824 */ /* 0x000fc400078e0a15 */
[----:B------:R-:W-:Y:S01]  /*6ef0*/  @!P5 IMAD.IADD R11, R11, 0x1, -R21 ;  /* 0x000000010b0bd824 */ /* 0x000fe200078e0a15 */
[----:B----4-:R-:W-:Y:S01]  /*6f00*/  ISETP.GE.AND P5, PT, R14, RZ, PT ;  /* 0x000000ff0e00720c */ /* 0x010fe20003fa6270 */
[----:B------:R-:W-:Y:S01]  /*6f10*/  IMAD R8, R21, R12, R8 ;  /* 0x0000000c15087224 */ /* 0x000fe200078e0208 */
[----:B------:R-:W4:Y:S04]  /*6f20*/  LDL.LU R14, [R1+0xcc] ;  /* 0x0000cc00010e7983 */ /* 0x000f280000300800 */
[----:B------:R-:W5:Y:S01]  /*6f30*/  LDL.LU R12, [R1+0xc8] ;  /* 0x0000c800010c7983 */ /* 0x000f620000300800 */
[----:B--2---:R-:W-:Y:S01]  /*6f40*/  ISETP.GE.AND P1, PT, R13, RZ, PT ;  /* 0x000000ff0d00720c */ /* 0x004fe20003f26270 */
[----:B------:R-:W-:-:S04]  /*6f50*/  IMAD.HI.U32 R13, R0, R2, RZ ;  /* 0x00000002000d7227 */ /* 0x000fc800078e00ff */
[----:B0-----:R-:W-:-:S04]  /*6f60*/  IMAD.MOV.U32 R2, RZ, RZ, R7 ;  /* 0x000000ffff027224 */ /* 0x001fc800078e0007 */
[----:B------:R-:W-:Y:S02]  /*6f70*/  @!P3 IMAD.MOV R2, RZ, RZ, -R2 ;  /* 0x000000ffff02b224 */ /* 0x000fe400078e0a02 */
[----:B-1----:R-:W-:Y:S02]  /*6f80*/  IMAD.MOV.U32 R0, RZ, RZ, R9 ;  /* 0x000000ffff007224 */ /* 0x002fe400078e0009 */
[----:B------:R-:W2:Y:S02]  /*6f90*/  LDL.LU R9, [R1+0xbc] ;  /* 0x0000bc0001097983 */ /* 0x000ea40000300800 */
[----:B------:R-:W-:Y:S02]  /*6fa0*/  @!P0 IMAD.MOV R0, RZ, RZ, -R0 ;  /* 0x000000ffff008224 */ /* 0x000fe400078e0a00 */
[----:B------:R0:W-:Y:S04]  /*6fb0*/  STL [R1+0x284], R2 ;  /* 0x0002840201007387 */ /* 0x0001e80000100800 */
[----:B------:R-:W2:Y:S01]  /*6fc0*/  LDL.LU R7, [R1+0xc0] ;  /* 0x0000c00001077983 */ /* 0x000ea20000300800 */
[----:B0-----:R-:W-:-:S03]  /*6fd0*/  IMAD.MOV.U32 R2, RZ, RZ, R4 ;  /* 0x000000ffff027224 */ /* 0x001fc600078e0004 */
[----:B------:R0:W-:Y:S01]  /*6fe0*/  STL [R1+0x288], R0 ;  /* 0x0002880001007387 */ /* 0x0001e20000100800 */
[----:B------:R-:W-:Y:S02]  /*6ff0*/  @!P4 IMAD.MOV R2, RZ, RZ, -R2 ;  /* 0x000000ffff02c224 */ /* 0x000fe400078e0a02 */
[----:B0-----:R-:W-:Y:S02]  /*7000*/  IMAD.MOV.U32 R0, RZ, RZ, R10 ;  /* 0x000000ffff007224 */ /* 0x001fe400078e000a */
[----:B------:R-:W2:Y:S04]  /*7010*/  LDL.LU R10, [R1+0xb8] ;  /* 0x0000b800010a7983 */ /* 0x000ea80000300800 */
[----:B------:R0:W-:Y:S04]  /*7020*/  STL [R1+0x2a0], R2 ;  /* 0x0002a00201007387 */ /* 0x0001e80000100800 */
[----:B0-----:R-:W2:Y:S01]  /*7030*/  LDL.LU R2, [R1+0x15ec] ;  /* 0x0015ec0001027983 */ /* 0x001ea20000300800 */
[----:B------:R-:W-:Y:S01]  /*7040*/  @!P2 IMAD.MOV R0, RZ, RZ, -R0 ;  /* 0x000000ffff00a224 */ /* 0x000fe200078e0a00 */
[----:B------:R-:W-:-:S04]  /*7050*/  ISETP.GT.U32.AND P0, PT, R21, R11, PT ;  /* 0x0000000b1500720c */ /* 0x000fc80003f04070 */
[----:B------:R0:W-:Y:S01]  /*7060*/  STL [R1+0x2a8], R0 ;  /* 0x0002a80001007387 */ /* 0x0001e20000100800 */
[----:B------:R-:W-:-:S03]  /*7070*/  ISETP.GT.U32.AND P3, PT, R21, R6, PT ;  /* 0x000000061500720c */ /* 0x000fc60003f64070 */
[----:B0-----:R-:W4:Y:S01]  /*7080*/  LDL.LU R0, [R1+0x15e8] ;  /* 0x0015e80001007983 */ /* 0x001f220000300800 */
[C---:B------:R-:W-:Y:S01]  /*7090*/  ISETP.GT.U32.AND P4, PT, R21.reuse, R8, PT ;  /* 0x000000081500720c */ /* 0x040fe20003f84070 */
[----:B------:R-:W-:Y:S01]  /*70a0*/  IMAD.MOV R13, RZ, RZ, -R13 ;  /* 0x000000ffff0d7224 */ /* 0x000fe200078e0a0d */
[----:B------:R-:W-:Y:S02]  /*70b0*/  ISETP.GT.U32.AND P6, PT, R21, R5, PT ;  /* 0x000000051500720c */ /* 0x000fe40003fc4070 */
[----:B------:R-:W-:-:S05]  /*70c0*/  @!P0 IMAD.IADD R11, R11, 0x1, -R21 ;  /* 0x000000010b0b8824 */ /* 0x000fca00078e0a15 */
[----:B------:R-:W-:Y:S01]  /*70d0*/  @!P3 IMAD.IADD R6, R6, 0x1, -R21 ;  /* 0x000000010606b824 */ /* 0x000fe200078e0a15 */
[----:B---3--:R-:W-:-:S03]  /*70e0*/  IABS R4, R27 ;  /* 0x0000001b00047213 */ /* 0x008fc60000000000 */
[----:B------:R-:W-:Y:S02]  /*70f0*/  @!P1 IMAD.MOV R6, RZ, RZ, -R6 ;  /* 0x000000ffff069224 */ /* 0x000fe400078e0a06 */
[--C-:B------:R-:W-:Y:S01]  /*7100*/  @!P4 IMAD.IADD R8, R8, 0x1, -R21.reuse ;  /* 0x000000010808c824 */ /* 0x100fe200078e0a15 */
[----:B------:R-:W-:Y:S02]  /*7110*/  ISETP.GE.AND P4, PT, R27, RZ, PT ;  /* 0x000000ff1b00720c */ /* 0x000fe40003f86270 */
[----:B------:R-:W3:Y:S01]  /*7120*/  LDL.LU R27, [R1+0xd0] ;  /* 0x0000d000011b7983 */ /* 0x000ee20000300800 */
        /* <DEDUP_REMOVED lines=21> */
[----:B------:R-:W-:-:S04]  /*7280*/  IMAD.HI.U32 R7, R0, R4, RZ ;  /* 0x0000000400077227 */ /* 0x000fc800078e00ff */
[----:B------:R-:W-:Y:S01]  /*7290*/  IMAD.MOV R7, RZ, RZ, -R7 ;  /* 0x000000ffff077224 */ /* 0x000fe200078e0a07 */
[----:B------:R-:W-:-:S03]  /*72a0*/  ISETP.GT.U32.AND P1, PT, R21, R2, PT ;  /* 0x000000021500720c */ /* 0x000fc60003f24070 */
[----:B------:R-:W-:Y:S01]  /*72b0*/  IMAD R7, R21, R7, R4 ;  /* 0x0000000715077224 */ /* 0x000fe200078e0204 */
[----:B------:R-:W-:Y:S02]  /*72c0*/  ISETP.GE.AND P0, PT, R9, RZ, PT ;  /* 0x000000ff0900720c */ /* 0x000fe40003f06270 */
[----:B-----5:R-:W-:Y:S02]  /*72d0*/  IABS R9, R12 ;  /* 0x0000000c00097213 */ /* 0x020fe40000000000 */
[----:B------:R-:W-:-:S03]  /*72e0*/  ISETP.GT.U32.AND P5, PT, R21, R7, PT ;  /* 0x000000071500720c */ /* 0x000fc60003fa4070 */
[----:B------:R-:W-:-:S04]  /*72f0*/  IMAD.HI.U32 R4, R0, R9, RZ ;  /* 0x0000000900047227 */ /* 0x000fc800078e00ff */
[----:B------:R-:W-:Y:S02]  /*7300*/  IMAD.MOV R4, RZ, RZ, -R4 ;  /* 0x000000ffff047224 */ /* 0x000fe400078e0a04 */
[----:B------:R-:W-:-:S04]  /*7310*/  IMAD.HI.U32 R6, R0, R10, RZ ;  /* 0x0000000a00067227 */ /* 0x000fc800078e00ff */
[----:B------:R-:W-:Y:S02]  /*7320*/  @!P1 IMAD.IADD R2, R2, 0x1, -R21 ;  /* 0x0000000102029824 */ /* 0x000fe400078e0a15 */
[----:B------:R-:W-:Y:S02]  /*7330*/  IMAD R9, R21, R4, R9 ;  /* 0x0000000415097224 */ /* 0x000fe400078e0209 */
[----:B0-----:R-:W-:Y:S02]  /*7340*/  IMAD.MOV.U32 R5, RZ, RZ, R8 ;  /* 0x000000ffff057224 */ /* 0x001fe400078e0008 */
[----:B------:R-:W-:Y:S01]  /*7350*/  @!P5 IMAD.IADD R7, R7, 0x1, -R21 ;  /* 0x000000010707d824 */ /* 0x000fe200078e0a15 */
[----:B------:R-:W-:Y:S01]  /*7360*/  ISETP.GE.AND P2, PT, R12, RZ, PT ;  /* 0x000000ff0c00720c */ /* 0x000fe20003f46270 */
[----:B------:R-:W-:Y:S01]  /*7370*/  IMAD.MOV R6, RZ, RZ, -R6 ;  /* 0x000000ffff067224 */ /* 0x000fe200078e0a06 */
[----:B------:R-:W5:Y:S01]  /*7380*/  LDL R12, [R1+0xdc] ;  /* 0x0000dc00010c7983 */ /* 0x000f620000100800 */
[----:B------:R-:W-:-:S02]  /*7390*/  @!P0 IMAD.MOV R5, RZ, RZ, -R5 ;  /* 0x000000ffff058224 */ /* 0x000fc400078e0a05 */
[----:B------:R-:W-:Y:S01]  /*73a0*/  IMAD R10, R21, R6, R10 ;  /* 0x00000006150a7224 */ /* 0x000fe200078e020a */
[----:B---3--:R-:W-:Y:S02]  /*73b0*/  IABS R6, R27 ;  /* 0x0000001b00067213 */ /* 0x008fe40000000000 */
[----:B------:R-:W-:Y:S04]  /*73c0*/  STL [R1+0x2c4], R5 ;  /* 0x0002c40501007387 */ /* 0x000fe80000100800 */
[----:B------:R0:W-:Y:S01]  /*73d0*/  STL [R1+0x15e4], R27 ;  /* 0x0015e41b01007387 */ /* 0x0001e20000100800 */
[----:B--2---:R-:W-:Y:S02]  /*73e0*/  ISETP.GE.AND P5, PT, R13, RZ, PT ;  /* 0x000000ff0d00720c */ /* 0x004fe40003fa6270 */
[----:B------:R-:W-:Y:S01]  /*73f0*/  IABS R4, R13 ;  /* 0x0000000d00047213 */ /* 0x000fe20000000000 */
[----:B------:R-:W-:-:S04]  /*7400*/  IMAD.MOV.U32 R13, RZ, RZ, R2 ;  /* 0x000000ffff0d7224 */ /* 0x000fc800078e0002 */
[----:B------:R-:W-:-:S05]  /*7410*/  @!P6 IMAD.MOV R13, RZ, RZ, -R13 ;  /* 0x000000ffff0de224 */ /* 0x000fca00078e0a0d */
[----:B------:R1:W-:Y:S04]  /*7420*/  STL [R1+0x2d4], R13 ;  /* 0x0002d40d01007387 */ /* 0x0003e80000100800 */
[----:B0-----:R-:W2:Y:S01]  /*7430*/  LDL R27, [R1+0xe8] ;  /* 0x0000e800011b7983 */ /* 0x001ea20000100800 */
[----:B-1----:R-:W-:-:S04]  /*7440*/  IMAD.HI.U32 R13, R0, R6, RZ ;  /* 0x00000006000d7227 */ /* 0x002fc800078e00ff */
[----:B------:R-:W-:-:S04]  /*7450*/  IMAD.MOV R13, RZ, RZ, -R13 ;  /* 0x000000ffff0d7224 */ /* 0x000fc800078e0a0d */
[----:B------:R-:W-:Y:S02]  /*7460*/  IMAD R6, R21, R13, R6 ;  /* 0x0000000d15067224 */ /* 0x000fe400078e0206 */
[----:B------:R-:W3:Y:S01]  /*7470*/  LDL R13, [R1+0xe4] ;  /* 0x0000e400010d7983 */ /* 0x000ee20000100800 */
[----:B----4-:R-:W-:-:S03]  /*7480*/  IABS R8, R14 ;  /* 0x0000000e00087213 */ /* 0x010fc60000000000 */
[----:B------:R-:W4:Y:S01]  /*7490*/  LDL R14, [R1+0xec] ;  /* 0x0000ec00010e7983 */ /* 0x000f220000100800 */
[C---:B------:R-:W-:Y:S02]  /*74a0*/  ISETP.GT.U32.AND P0, PT, R21.reuse, R7, PT ;  /* 0x000000071500720c */ /* 0x040fe40003f04070 */
[----:B------:R-:W-:Y:S02]  /*74b0*/  ISETP.GT.U32.AND P6, PT, R21, R9, PT ;  /* 0x000000091500720c */ /* 0x000fe40003fc4070 */
[----:B------:R-:W-:Y:S02]  /*74c0*/  ISETP.GE.AND P1, PT, R11, RZ, PT ;  /* 0x000000ff0b00720c */ /* 0x000fe40003f26270 */
[----:B------:R-:W-:-:S07]  /*74d0*/  IABS R11, R11 ;  /* 0x0000000b000b7213 */ /* 0x000fce0000000000 */
[----:B------:R-:W-:Y:S01]  /*74e0*/  @!P0 IMAD.IADD R7, R7, 0x1, -R21 ;  /* 0x0000000107078824 */ /* 0x000fe200078e0a15 */
[----:B------:R-:W-:Y:S02]  /*74f0*/  ISETP.GT.U32.AND P0, PT, R21, R10, PT ;  /* 0x0000000a1500720c */ /* 0x000fe40003f04070 */
[----:B-----5:R-:W-:Y:S01]  /*7500*/  IABS R5, R12 ;  /* 0x0000000c00057213 */ /* 0x020fe20000000000 */
[----:B------:R-:W-:-:S04]  /*7510*/  IMAD.HI.U32 R12, R0, R4, RZ ;  /* 0x00000004000c7227 */ /* 0x000fc800078e00ff */
[----:B------:R-:W-:Y:S02]  /*7520*/  IMAD.MOV R12, RZ, RZ, -R12 ;  /* 0x000000ffff0c7224 */ /* 0x000fe400078e0a0c */
        /* <DEDUP_REMOVED lines=10> */
[----:B------:R-:W-:Y:S02]  /*75d0*/  IMAD R5, R21, R12, R5 ;  /* 0x0000000c15057224 */ /* 0x000fe400078e0205 */
[----:B------:R-:W-:Y:S02]  /*75e0*/  IMAD.MOV R11, RZ, RZ, -R11 ;  /* 0x000000ffff0b7224 */ /* 0x000fe400078e0a0b */
[----:B------:R-:W-:Y:S02]  /*75f0*/  @!P0 IMAD.IADD R9, R9, 0x1, -R21 ;  /* 0x0000000109098824 */ /* 0x000fe400078e0a15 */
[----:B------:R-:W-:Y:S01]  /*7600*/  IMAD R8, R21, R11, R8 ;  /* 0x0000000b15087224 */ /* 0x000fe200078e0208 */
[----:B--2---:R-:W-:Y:S01]  /*7610*/  IABS R11, R27 ;  /* 0x0000001b000b7213 */ /* 0x004fe20000000000 */
[----:B------:R-:W-:Y:S01]  /*7620*/  IMAD.MOV.U32 R27, RZ, RZ, R9 ;  /* 0x000000ffff1b7224 */ /* 0x000fe200078e0009 */
[----:B---3--:R-:W-:Y:S01]  /*7630*/  IABS R12, R13 ;  /* 0x0000000d000c7213 */ /* 0x008fe20000000000 */
        /* <DEDUP_REMOVED lines=61> */
[----:B------:R-:W-:Y:S01]  /*7a10*/  IMAD.HI.U32 R13, R0, R2, RZ ;  /* 0x00000002000d7227 */ /* 0x000fe200078e00ff */
[----:B------:R-:W-:-:S03]  /*7a20*/  ISETP.GT.U32.AND P2, PT, R21, R11, PT ;  /* 0x0000000b1500720c */ /* 0x000fc60003f44070 */
[----:B------:R-:W-:Y:S02]  /*7a30*/  IMAD.MOV R12, RZ, RZ, -R12 ;  /* 0x000000ffff0c7224 */ /* 0x000fe400078e0a0c */
[----:B0-----:R-:W-:Y:S02]  /*7a40*/  IMAD.MOV.U32 R2, RZ, RZ, R6 ;  /* 0x000000ffff027224 */ /* 0x001fe400078e0006 */
[----:B------:R-:W-:Y:S02]  /*7a50*/  @!P5 IMAD.MOV R4, RZ, RZ, -R4 ;  /* 0x000000ffff04d224 */ /* 0x000fe400078e0a04 */
[----:B------:R-:W-:Y:S02]  /*7a60*/  @!P0 IMAD.MOV R2, RZ, RZ, -R2 ;  /* 0x000000ffff028224 */ /* 0x000fe400078e0a02 */
[----:B------:R-:W-:Y:S02]  /*7a70*/  IMAD R10, R21, R12, R10 ;  /* 0x0000000c150a7224 */ /* 0x000fe400078e020a */
[--C-:B------:R-:W-:Y:S01]  /*7a80*/  @!P6 IMAD.IADD R5, R5, 0x1, -R21.reuse ;  /* 0x000000010505e824 */ /* 0x100fe200078e0a15 */
[----:B------:R-:W2:Y:S04]  /*7a90*/  LDL.LU R12, [R1+0xfc] ;  /* 0x0000fc00010c7983 */ /* 0x000ea80000300800 */
[----:B------:R-:W3:Y:S04]  /*7aa0*/  LDL.LU R6, [R1+0xf4] ;  /* 0x0000f40001067983 */ /* 0x000ee80000300800 */
[----:B------:R-:W-:Y:S04]  /*7ab0*/  STL [R1+0x308], R4 ;  /* 0x0003080401007387 */ /* 0x000fe80000100800 */
[----:B------:R0:W-:Y:S01]  /*7ac0*/  STL [R1+0x30c], R2 ;  /* 0x00030c0201007387 */ /* 0x0001e20000100800 */
[----:B------:R-:W-:-:S02]  /*7ad0*/  @!P2 IMAD.IADD R11, R11, 0x1, -R21 ;  /* 0x000000010b0ba824 */ /* 0x000fc400078e0a15 */
[----:B0-----:R-:W-:Y:S02]  /*7ae0*/  IMAD.MOV.U32 R2, RZ, RZ, R5 ;  /* 0x000000ffff027224 */ /* 0x001fe400078e0005 */
[----:B------:R-:W2:Y:S02]  /*7af0*/  LDL.LU R5, [R1+0xf0] ;  /* 0x0000f00001057983 */ /* 0x000ea40000300800 */
        /* <DEDUP_REMOVED lines=14> */
[----:B------:R-:W-:Y:S02]  /*7be0*/  @!P0 IMAD.IADD R11, R11, 0x1, -R21 ;  /* 0x000000010b0b8824 */ /* 0x000fe400078e0a15 */
        /* <DEDUP_REMOVED lines=18> */
[----:B------:R-:W-:Y:S01]  /*7d10*/  ISETP.GE.AND P0, PT, R5, RZ, PT ;  /* 0x000000ff0500720c */ /* 0x000fe20003f06270 */
[----:B------:R-:W-:Y:S01]  /*7d20*/  @!P6 IMAD.IADD R7, R7, 0x1, -R21 ;  /* 0x000000010707e824 */ /* 0x000fe200078e0a15 */
[----:B------:R-:W-:Y:S01]  /*7d30*/  ISETP.GT.U32.AND P5, PT, R21, R10, PT ;  /* 0x0000000a1500720c */ /* 0x000fe20003fa4070 */
[----:B------:R-:W-:-:S04]  /*7d40*/  IMAD.HI.U32 R5, R0, R4, RZ ;  /* 0x0000000400057227 */ /* 0x000fc800078e00ff */
[----:B------:R-:W-:Y:S02]  /*7d50*/  IMAD.MOV R5, RZ, RZ, -R5 ;  /* 0x000000ffff057224 */ /* 0x000fe400078e0a05 */
[----:B------:R-:W-:Y:S01]  /*7d60*/  @!P3 IMAD.MOV R7, RZ, RZ, -R7 ;  /* 0x000000ffff07b224 */ /* 0x000fe200078e0a07 */
[----:B---3--:R-:W-:Y:S01]  /*7d70*/  ISETP.GE.AND P6, PT, R6, RZ, PT ;  /* 0x000000ff0600720c */ /* 0x008fe20003fc6270 */
        /* <DEDUP_REMOVED lines=124> */
[----:B------:R-:W-:-:S11]  /*8540*/  ISETP.GT.U32.AND P6, PT, R21, R4, PT ;  /* 0x000000041500720c */ /* 0x000fd60003fc4070 */
[----:B------:R-:W-:Y:S01]  /*8550*/  @!P3 IMAD.IADD R9, R9, 0x1, -R21 ;  /* 0x000000010909b824 */ /* 0x000fe200078e0a15 */
[----:B---3--:R0:W-:Y:S04]  /*8560*/  STL [R1+0x15d0], R27 ;  /* 0x0015d01b01007387 */ /* 0x0081e80000100800 */
[----:B------:R-:W3:Y:S01]  /*8570*/  LDL.LU R12, [R1+0x12c] ;  /* 0x00012c00010c7983 */ /* 0x000ee20000300800 */
[----:B------:R-:W-:Y:S01]  /*8580*/  ISETP.GT.U32.AND P3, PT, R21, R11, PT ;  /* 0x0000000b1500720c */ /* 0x000fe20003f64070 */
[----:B------:R-:W-:Y:S02]  /*8590*/  @!P2 IMAD.MOV R9, RZ, RZ, -R9 ;  /* 0x000000ffff09a224 */ /* 0x000fe400078e0a09 */
[----:B------:R-:W-:-:S10]  /*85a0*/  @!P6 IMAD.IADD R4, R4, 0x1, -R21 ;  /* 0x000000010404e824 */ /* 0x000fd400078e0a15 */
[----:B------:R-:W-:Y:S01]  /*85b0*/  @!P3 IMAD.IADD R11, R11, 0x1, -R21 ;  /* 0x000000010b0bb824 */ /* 0x000fe200078e0a15 */
[----:B--2---:R-:W-:Y:S01]  /*85c0*/  ISETP.GE.AND P3, PT, R14, RZ, PT ;  /* 0x000000ff0e00720c */ /* 0x004fe20003f66270 */
[----:B------:R-:W-:Y:S02]  /*85d0*/  IMAD.MOV.U32 R14, RZ, RZ, R7 ;  /* 0x000000ffff0e7224 */ /* 0x000fe400078e0007 */
[----:B------:R-:W2:Y:S02]  /*85e0*/  LDL.LU R7, [R1+0x124] ;  /* 0x0001240001077983 */ /* 0x000ea40000300800 */
[----:B------:R-:W-:Y:S02]  /*85f0*/  @!P0 IMAD.MOV R14, RZ, RZ, -R14 ;  /* 0x000000ffff0e8224 */ /* 0x000fe400078e0a0e */
[----:B------:R1:W-:Y:S01]  /*8600*/  STL [R1+0x358], R9 ;  /* 0x0003580901007387 */ /* 0x0003e20000100800 */
[----:B0-----:R-:W-:Y:S01]  /*8610*/  IMAD.MOV.U32 R27, RZ, RZ, R4 ;  /* 0x000000ffff1b7224 */ /* 0x001fe200078e0004 */
[----:B------:R-:W-:-:S02]  /*8620*/  ISETP.GT.U32.AND P2, PT, R21, R6, PT ;  /* 0x000000061500720c */ /* 0x000fc40003f44070 */
[C---:B------:R-:W-:Y:S01]  /*8630*/  ISETP.GT.U32.AND P0, PT, R21.reuse, R11, PT ;  /* 0x0000000b1500720c */ /* 0x040fe20003f04070 */
[----:B------:R-:W-:Y:S01]  /*8640*/  @!P4 IMAD.MOV R27, RZ, RZ, -R27 ;  /* 0x000000ffff1bc224 */ /* 0x000fe200078e0a1b */
[----:B-1----:R-:W4:Y:S04]  /*8650*/  LDL.LU R9, [R1+0x128] ;  /* 0x0001280001097983 */ /* 0x002f280000300800 */
[----:B------:R0:W-:Y:S01]  /*8660*/  STL [R1+0x35c], R14 ;  /* 0x00035c0e01007387 */ /* 0x0001e20000100800 */
[----:B------:R-:W-:Y:S01]  /*8670*/  ISETP.GT.U32.AND P4, PT, R21, R8, PT ;  /* 0x000000081500720c */ /* 0x000fe20003f84070 */
[----:B0-----:R-:W-:Y:S02]  /*8680*/  IMAD.MOV.U32 R14, RZ, RZ, R10 ;  /* 0x000000ffff0e7224 */ /* 0x001fe400078e000a */
[----:B------:R-:W5:Y:S02]  /*8690*/  LDL.LU R10, [R1+0x120] ;  /* 0x00012000010a7983 */ /* 0x000f640000300800 */
[----:B------:R-:W-:-:S02]  /*86a0*/  @!P5 IMAD.MOV R14, RZ, RZ, -R14 ;  /* 0x000000ffff0ed224 */ /* 0x000fc400078e0a0e */
[----:B------:R0:W-:Y:S01]  /*86b0*/  STL [R1+0x364], R27 ;  /* 0x0003641b01007387 */ /* 0x0001e20000100800 */
[----:B------:R-:W-:Y:S01]  /*86c0*/  IABS R2, R2 ;  /* 0x0000000200027213 */ /* 0x000fe20000000000 */
[----:B------:R-:W-:Y:S02]  /*86d0*/  @!P2 IMAD.IADD R6, R6, 0x1, -R21 ;  /* 0x000000010606a824 */ /* 0x000fe400078e0a15 */
[----:B0-----:R-:W4:Y:S04]  /*86e0*/  LDL.LU R27, [R1+0x15d0] ;  /* 0x0015d000011b7983 */ /* 0x001f280000300800 */
[----:B------:R0:W-:Y:S01]  /*86f0*/  STL [R1+0x368], R14 ;  /* 0x0003680e01007387 */ /* 0x0001e20000100800 */
[----:B------:R-:W-:-:S03]  /*8700*/  IMAD.HI.U32 R13, R0, R2, RZ ;  /* 0x00000002000d7227 */ /* 0x000fc600078e00ff */
[----:B0-----:R-:W4:Y:S01]  /*8710*/  LDL.LU R14, [R1+0x15cc] ;  /* 0x0015cc00010e7983 */ /* 0x001f220000300800 */
[----:B------:R-:W-:Y:S02]  /*8720*/  @!P0 IMAD.IADD R11, R11, 0x1, -R21 ;  /* 0x000000010b0b8824 */ /* 0x000fe400078e0a15 */
[----:B------:R-:W-:Y:S02]  /*8730*/  @!P1 IMAD.MOV R6, RZ, RZ, -R6 ;  /* 0x000000ffff069224 */ /* 0x000fe400078e0a06 */
[----:B------:R-:W-:Y:S02]  /*8740*/  IMAD.MOV R13, RZ, RZ, -R13 ;  /* 0x000000ffff0d7224 */ /* 0x000fe400078e0a0d */
[----:B------:R-:W-:Y:S01]  /*8750*/  @!P4 IMAD.IADD R8, R8, 0x1, -R21 ;  /* 0x000000010808c824 */ /* 0x000fe200078e0a15 */
[----:B------:R-:W-:Y:S01]  /*8760*/  STL [R1+0x36c], R6 ;  /* 0x00036c0601007387 */ /* 0x000fe20000100800 */
[----:B------:R-:W-:Y:S01]  /*8770*/  IMAD R2, R21, R13, R2 ;  /* 0x0000000d15027224 */ /* 0x000fe200078e0202 */
[----:B---3--:R-:W-:-:S02]  /*8780*/  IABS R4, R12 ;  /* 0x0000000c00047213 */ /* 0x008fc40000000000 */
[----:B------:R-:W-:Y:S01]  /*8790*/  ISETP.GE.AND P4, PT, R12, RZ, PT ;  /* 0x000000ff0c00720c */ /* 0x000fe20003f86270 */
[----:B------:R-:W-:Y:S02]  /*87a0*/  IMAD.MOV.U32 R12, RZ, RZ, R11 ;  /* 0x000000ffff0c7224 */ /* 0x000fe400078e000b */
[----:B------:R-:W3:Y:S02]  /*87b0*/  LDL.LU R11, [R1+0x170] ;  /* 0x00017000010b7983 */ /* 0x000ee40000300800 */
[----:B------:R-:W-:Y:S02]  /*87c0*/  @!P3 IMAD.MOV R12, RZ, RZ, -R12 ;  /* 0x000000ffff0cb224 */ /* 0x000fe400078e0a0c */
[----:B------:R-:W3:Y:S04]  /*87d0*/  LDL.LU R13, [R1+0x174] ;  /* 0x00017400010d7983 */ /* 0x000ee80000300800 */
[----:B------:R0:W-:Y:S04]  /*87e0*/  STL [R1+0x374], R12 ;  /* 0x0003740c01007387 */ /* 0x0001e80000100800 */
[----:B0-----:R-:W3:Y:S01]  /*87f0*/  LDL R12, [R1+0x138] ;  /* 0x00013800010c7983 */ /* 0x001ee20000100800 */
[----:B------:R-:W-:-:S02]  /*8800*/  ISETP.GT.U32.AND P6, PT, R21, R5, PT ;  /* 0x000000051500720c */ /* 0x000fc40003fc4070 */
[----:B------:R-:W-:Y:S02]  /*8810*/  ISETP.GT.U32.AND P2, PT, R21, R2, PT ;  /* 0x000000021500720c */ /* 0x000fe40003f44070 */
[----:B--2---:R-:W-:Y:S01]  /*8820*/  ISETP.GE.AND P0, PT, R7, RZ, PT ;  /* 0x000000ff0700720c */ /* 0x004fe20003f06270 */
[----:B------:R-:W-:-:S08]  /*8830*/  IMAD.HI.U32 R7, R0, R4, RZ ;  /* 0x0000000400077227 */ /* 0x000fd000078e00ff */
[----:B------:R-:W-:-:S05]  /*8840*/  @!P6 IMAD.IADD R5, R5, 0x1, -R21 ;  /* 0x000000010505e824 */ /* 0x000fca00078e0a15 */
[C---:B------:R-:W-:Y:S01]  /*8850*/  ISETP.GT.U32.AND P6, PT, R21.reuse, R5, PT ;  /* 0x000000051500720c */ /* 0x040fe20003fc4070 */
[----:B------:R-:W-:Y:S02]  /*8860*/  IMAD.MOV R7, RZ, RZ, -R7 ;  /* 0x000000ffff077224 */ /* 0x000fe400078e0a07 */
[----:B------:R-:W-:Y:S02]  /*8870*/  @!P2 IMAD.IADD R2, R2, 0x1, -R21 ;  /* 0x000000010202a824 */ /* 0x000fe400078e0a15 */
[C---:B------:R-:W-:Y:S01]  /*8880*/  IMAD R7, R21.reuse, R7, R4 ;  /* 0x0000000715077224 */ /* 0x040fe200078e0204 */
[----:B-----5:R-:W-:Y:S02]  /*8890*/  ISETP.GE.AND P5, PT, R10, RZ, PT ;  /* 0x000000ff0a00720c */ /* 0x020fe40003fa6270 */
[C---:B------:R-:W-:Y:S02]  /*88a0*/  ISETP.GT.U32.AND P1, PT, R21.reuse, R8, PT ;  /* 0x000000081500720c */ /* 0x040fe40003f24070 */
[----:B------:R-:W-:-:S03]  /*88b0*/  ISETP.GT.U32.AND P2, PT, R21, R2, PT ;  /* 0x000000021500720c */ /* 0x000fc60003f44070 */
[----:B------:R-:W-:Y:S01]  /*88c0*/  @!P6 IMAD.IADD R5, R5, 0x1, -R21 ;  /* 0x000000010505e824 */ /* 0x000fe200078e0a15 */
[----:B----4-:R-:W-:Y:S02]  /*88d0*/  ISETP.GE.AND P6, PT, R9, RZ, PT ;  /* 0x000000ff0900720c */ /* 0x010fe40003fc6270 */
[----:B------:R-:W-:Y:S02]  /*88e0*/  ISETP.GT.U32.AND P3, PT, R21, R7, PT ;  /* 0x000000071500720c */ /* 0x000fe40003f64070 */
[----:B------:R-:W-:Y:S01]  /*88f0*/  IABS R10, R27 ;  /* 0x0000001b000a7213 */ /* 0x000fe20000000000 */
[----:B------:R-:W-:Y:S02]  /*8900*/  @!P5 IMAD.MOV R5, RZ, RZ, -R5 ;  /* 0x000000ffff05d224 */ /* 0x000fe400078e0a05 */
[----:B------:R-:W-:Y:S01]  /*8910*/  @!P1 IMAD.IADD R8, R8, 0x1, -R21 ;  /* 0x0000000108089824 */ /* 0x000fe200078e0a15 */
[----:B------:R-:W-:-:S05]  /*8920*/  IABS R9, R14 ;  /* 0x0000000e00097213 */ /* 0x000fca0000000000 */
[----:B------:R-:W-:Y:S01]  /*8930*/  IMAD.HI.U32 R4, R0, R9, RZ ;  /* 0x0000000900047227 */ /* 0x000fe200078e00ff */
[----:B------:R-:W-:Y:S02]  /*8940*/  ISETP.GE.AND P5, PT, R14, RZ, PT ;  /* 0x000000ff0e00720c */ /* 0x000fe40003fa6270 */
[----:B------:R-:W2:Y:S01]  /*8950*/  LDL R14, [R1+0x144] ;  /* 0x00014400010e7983 */ /* 0x000ea20000100800 */
[----:B------:R-:W-:Y:S02]  /*8960*/  IMAD.MOV R4, RZ, RZ, -R4 ;  /* 0x000000ffff047224 */ /* 0x000fe400078e0a04 */
[----:B------:R-:W-:Y:S01]  /*8970*/  IMAD.HI.U32 R6, R0, R10, RZ ;  /* 0x0000000a00067227 */ /* 0x000fe200078e00ff */
[----:B------:R0:W-:Y:S03]  /*8980*/  STL [R1+0x37c], R5 ;  /* 0x00037c0501007387 */ /* 0x0001e60000100800 */
[----:B------:R-:W-:-:S02]  /*8990*/  @!P2 IMAD.IADD R2, R2, 0x1, -R21 ;  /* 0x000000010202a824 */ /* 0x000fc400078e0a15 */
[----:B------:R-:W-:Y:S02]  /*89a0*/  IMAD R9, R21, R4, R9 ;  /* 0x0000000415097224 */ /* 0x000fe400078e0209 */
[----:B------:R-:W-:Y:S02]  /*89b0*/  @!P3 IMAD.IADD R7, R7, 0x1, -R21 ;  /* 0x000000010707b824 */ /* 0x000fe400078e0a15 */
[----:B------:R-:W-:Y:S02]  /*89c0*/  IMAD.MOV R6, RZ, RZ, -R6 ;  /* 0x000000ffff067224 */ /* 0x000fe400078e0a06 */
[----:B0-----:R-:W-:Y:S02]  /*89d0*/  IMAD.MOV.U32 R5, RZ, RZ, R8 ;  /* 0x000000ffff057224 */ /* 0x001fe400078e0008 */
[----:B------:R-:W-:Y:S02]  /*89e0*/  IMAD R10, R21, R6, R10 ;  /* 0x00000006150a7224 */ /* 0x000fe400078e020a */
[----:B------:R-:W-:Y:S01]  /*89f0*/  @!P0 IMAD.MOV R5, RZ, RZ, -R5 ;  /* 0x000000ffff058224 */ /* 0x000fe200078e0a05 */
[----:B------:R-:W-:-:S02]  /*8a00*/  ISETP.GE.AND P1, PT, R27, RZ, PT ;  /* 0x000000ff1b00720c */ /* 0x000fc40003f26270 */
[----:B------:R-:W4:Y:S04]  /*8a10*/  LDL R27, [R1+0x148] ;  /* 0x00014800011b7983 */ /* 0x000f280000100800 */
[----:B------:R-:W-:Y:S01]  /*8a20*/  STL [R1+0x380], R5 ;  /* 0x0003800501007387 */ /* 0x000fe20000100800 */
[----:B---3--:R-:W-:Y:S02]  /*8a30*/  ISETP.GE.AND P3, PT, R13, RZ, PT ;  /* 0x000000ff0d00720c */ /* 0x008fe40003f66270 */
[----:B------:R-:W-:Y:S01]  /*8a40*/  IABS R4, R13 ;  /* 0x0000000d00047213 */ /* 0x000fe20000000000 */
        /* <DEDUP_REMOVED lines=10> */
[----:B------:R-:W-:-:S04]  /*8af0*/  IMAD.MOV R12, RZ, RZ, -R12 ;  /* 0x000000ffff0c7224 */ /* 0x000fc800078e0a0c */
[----:B------:R-:W-:-:S06]  /*8b00*/  IMAD R4, R21, R12, R4 ;  /* 0x0000000c15047224 */ /* 0x000fcc00078e0204 */
[----:B------:R-:W-:Y:S01]  /*8b10*/  @!P0 IMAD.IADD R7, R7, 0x1, -R21 ;  /* 0x0000000107078824 */ /* 0x000fe200078e0a15 */
[----:B--2---:R-:W-:Y:S02]  /*8b20*/  IABS R5, R14 ;  /* 0x0000000e00057213 */ /* 0x004fe40000000000 */
[----:B------:R-:W2:Y:S03]  /*8b30*/  LDL R14, [R1+0x150] ;  /* 0x00015000010e7983 */ /* 0x000ea60000100800 */
[----:B------:R-:W-:-:S04]  /*8b40*/  IMAD.HI.U32 R12, R0, R5, RZ ;  /* 0x00000005000c7227 */ /* 0x000fc800078e00ff */
[----:B------:R-:W-:-:S04]  /*8b50*/  IMAD.MOV R12, RZ, RZ, -R12 ;  /* 0x000000ffff0c7224 */ /* 0x000fc800078e0a0c */
[----:B------:R-:W-:Y:S01]  /*8b60*/  IMAD R5, R21, R12, R5 ;  /* 0x0000000c15057224 */ /* 0x000fe200078e0205 */
[----:B----4-:R-:W-:Y:S02]  /*8b70*/  IABS R8, R27 ;  /* 0x0000001b00087213 */ /* 0x010fe40000000000 */
[----:B------:R-:W4:Y:S04]  /*8b80*/  LDL R27, [R1+0x154] ;  /* 0x00015400011b7983 */ /* 0x000f280000100800 */
[----:B------:R0:W-:Y:S01]  /*8b90*/  STL [R1+0x15c8], R16 ;  /* 0x0015c81001007387 */ /* 0x0001e20000100800 */
[----:B---3--:R-:W-:Y:S01]  /*8ba0*/  IABS R12, R13 ;  /* 0x0000000d000c7213 */ /* 0x008fe20000000000 */
[----:B------:R-:W-:-:S04]  /*8bb0*/  IMAD.MOV.U32 R13, RZ, RZ, R7 ;  /* 0x000000ffff0d7224 */ /* 0x000fc800078e0007 */
[----:B------:R-:W-:-:S05]  /*8bc0*/  @!P4 IMAD.MOV R13, RZ, RZ, -R13 ;  /* 0x000000ffff0dc224 */ /* 0x000fca00078e0a0d */
[----:B------:R1:W-:Y:S04]  /*8bd0*/  STL [R1+0x390], R13 ;  /* 0x0003900d01007387 */ /* 0x0003e80000100800 */
[----:B0-----:R-:W3:Y:S01]  /*8be0*/  LDL.LU R16, [R1+0x138] ;  /* 0x0001380001107983 */ /* 0x001ee20000300800 */
[----:B------:R-:W-:Y:S02]  /*8bf0*/  ISETP.GE.AND P2, PT, R11, RZ, PT ;  /* 0x000000ff0b00720c */ /* 0x000fe40003f46270 */
        /* <DEDUP_REMOVED lines=12> */
[----:B------:R-:W-:Y:S01]  /*8cc0*/  ISETP.GT.U32.AND P4, PT, R21, R10, PT ;  /* 0x0000000a1500720c */ /* 0x000fe20003f84070 */
[----:B------:R-:W-:-:S03]  /*8cd0*/  IMAD.MOV R11, RZ, RZ, -R11 ;  /* 0x000000ffff0b7224 */ /* 0x000fc600078e0a0b */
[----:B------:R-:W-:Y:S01]  /*8ce0*/  ISETP.GT.U32.AND P6, PT, R21, R2, PT ;  /* 0x000000021500720c */ /* 0x000fe20003fc4070 */
[----:B------:R-:W-:Y:S01]  /*8cf0*/  @!P0 IMAD.IADD R9, R9, 0x1, -R21 ;  /* 0x0000000109098824 */ /* 0x000fe200078e0a15 */
[C---:B------:R-:W-:Y:S01]  /*8d00*/  ISETP.GT.U32.AND P0, PT, R21.reuse, R4, PT ;  /* 0x000000041500720c */ /* 0x040fe20003f04070 */
[----:B------:R-:W-:Y:S01]  /*8d10*/  IMAD R8, R21, R11, R8 ;  /* 0x0000000b15087224 */ /* 0x000fe200078e0208 */
[----:B--2---:R-:W-:Y:S02]  /*8d20*/  IABS R11, R14 ;  /* 0x0000000e000b7213 */ /* 0x004fe40000000000 */
[----:B----4-:R-:W-:Y:S01]  /*8d30*/  IABS R7, R27 ;  /* 0x0000001b00077213 */ /* 0x010fe20000000000 */
[----:B------:R-:W-:-:S04]  /*8d40*/  IMAD.MOV.U32 R27, RZ, RZ, R9 ;  /* 0x000000ffff1b7224 */ /* 0x000fc800078e0009 */
[----:B-1----:R-:W-:-:S04]  /*8d50*/  IMAD.HI.U32 R13, R0, R7, RZ ;  /* 0x00000007000d7227 */ /* 0x002fc800078e00ff */
        /* <DEDUP_REMOVED lines=16> */
[C---:B------:R-:W-:Y:S01]  /*8e60*/  IMAD R9, R21.reuse, R9, R12 ;  /* 0x0000000915097224 */ /* 0x040fe200078e020c */
        /* <DEDUP_REMOVED lines=22> */
[----:B------:R-:W-:Y:S01]  /*8fd0*/  ISETP.GT.U32.AND P5, PT, R21, R4, PT ;  /* 0x000000041500720c */ /* 0x000fe20003fa4070 */
        /* <DEDUP_REMOVED lines=40> */
[C---:B------:R-:W-:Y:S02]  /*9260*/  ISETP.GT.U32.AND P4, PT, R21.reuse, R10, PT ;  /* 0x0000000a1500720c */ /* 0x040fe40003f84070 */
[----:B------:R-:W-:Y:S01]  /*9270*/  ISETP.GT.U32.AND P6, PT, R21, R7, PT ;  /* 0x000000071500720c */ /* 0x000fe20003fc4070 */
[----:B------:R-:W-:Y:S02]  /*9280*/  IMAD.MOV R13, RZ, RZ, -R13 ;  /* 0x000000ffff0d7224 */ /* 0x000fe400078e0a0d */
[----:B------:R-:W-:-:S04]  /*9290*/  @!P0 IMAD.IADD R11, R11, 0x1, -R21 ;  /* 0x000000010b0b8824 */ /* 0x000fc800078e0a15 */
[----:B------:R-:W-:Y:S01]  /*92a0*/  @!P3 IMAD.IADD R9, R9, 0x1, -R21 ;  /* 0x000000010909b824 */ /* 0x000fe200078e0a15 */
[----:B---3--:R-:W-:-:S03]  /*92b0*/  IABS R4, R27 ;  /* 0x0000001b00047213 */ /* 0x008fc60000000000 */
[----:B------:R-:W-:Y:S02]  /*92c0*/  @!P2 IMAD.MOV R9, RZ, RZ, -R9 ;  /* 0x000000ffff09a224 */ /* 0x000fe400078e0a09 */
[--C-:B------:R-:W-:Y:S01]  /*92d0*/  @!P4 IMAD.IADD R10, R10, 0x1, -R21.reuse ;  /* 0x000000010a0ac824 */ /* 0x100fe200078e0a15 */
[----:B------:R-:W-:Y:S01]  /*92e0*/  ISETP.GE.AND P4, PT, R27, RZ, PT ;  /* 0x000000ff1b00720c */ /* 0x000fe20003f86270 */
[----:B------:R-:W-:Y:S01]  /*92f0*/  @!P6 IMAD.IADD R7, R7, 0x1, -R21 ;  /* 0x000000010707e824 */ /* 0x000fe200078e0a15 */
[----:B------:R-:W3:Y:S04]  /*9300*/  LDL.LU R27, [R1+0x16c] ;  /* 0x00016c00011b7983 */ /* 0x000ee80000300800 */
[----:B------:R-:W-:Y:S01]  /*9310*/  STL [R1+0x360], R9 ;  /* 0x0003600901007387 */ /* 0x000fe20000100800 */
[----:B------:R-:W-:-:S13]  /*9320*/  ISETP.GT.U32.AND P6, PT, R21, R7, PT ;  /* 0x000000071500720c */ /* 0x000fda0003fc4070 */
[----:B------:R-:W-:Y:S02]  /*9330*/  @!P6 IMAD.IADD R7, R7, 0x1, -R21 ;  /* 0x000000010707e824 */ /* 0x000fe400078e0a15 */
[C---:B--2---:R-:W-:Y:S02]  /*9340*/  IMAD R2, R21.reuse, R13, R2 ;  /* 0x0000000d15027224 */ /* 0x044fe400078e0202 */
[----:B------:R-:W-:Y:S02]  /*9350*/  IMAD.MOV.U32 R13, RZ, RZ, R11 ;  /* 0x000000ffff0d7224 */ /* 0x000fe400078e000b */
[----:B------:R-:W2:Y:S01]  /*9360*/  LDL.LU R11, [R1+0x19c] ;  /* 0x00019c00010b7983 */ /* 0x000ea20000300800 */
[----:B------:R-:W-:Y:S01]  /*9370*/  ISETP.GT.U32.AND P3, PT, R21, R2, PT ;  /* 0x000000021500720c */ /* 0x000fe20003f64070 */
[----:B------:R-:W-:-:S05]  /*9380*/  @!P5 IMAD.MOV R13, RZ, RZ, -R13 ;  /* 0x000000ffff0dd224 */ /* 0x000fca00078e0a0d */
[----:B------:R0:W-:Y:S01]  /*9390*/  STL [R1+0x350], R13 ;  /* 0x0003500d01007387 */ /* 0x0001e20000100800 */
[----:B------:R-:W-:-:S03]  /*93a0*/  ISETP.GE.AND P1, PT, R8, RZ, PT ;  /* 0x000000ff0800720c */ /* 0x000fc60003f26270 */
[----:B0-----:R-:W2:Y:S03]  /*93b0*/  LDL.LU R13, [R1+0x1a0] ;  /* 0x0001a000010d7983 */ /* 0x001ea60000300800 */
[----:B------:R-:W-:Y:S01]  /*93c0*/  @!P3 IMAD.IADD R2, R2, 0x1, -R21 ;  /* 0x000000010202b824 */ /* 0x000fe200078e0a15 */
[----:B------:R-:W-:-:S06]  /*93d0*/  ISETP.GT.U32.AND P3, PT, R21, R10, PT ;  /* 0x0000000a1500720c */ /* 0x000fcc0003f64070 */
[----:B------:R-:W-:Y:S01]  /*93e0*/  @!P1 IMAD.MOV R7, RZ, RZ, -R7 ;  /* 0x000000ffff079224 */ /* 0x000fe200078e0a07 */
[----:B----4-:R-:W-:-:S04]  /*93f0*/  IABS R8, R14 ;  /* 0x0000000e00087213 */ /* 0x010fc80000000000 */
[----:B------:R0:W-:Y:S02]  /*9400*/  STL [R1+0x344], R7 ;  /* 0x0003440701007387 */ /* 0x0001e40000100800 */
[----:B------:R-:W-:Y:S01]  /*9410*/  @!P3 IMAD.IADD R10, R10, 0x1, -R21 ;  /* 0x000000010a0ab824 */ /* 0x000fe200078e0a15 */
[----:B------:R-:W-:Y:S02]  /*9420*/  ISETP.GE.AND P3, PT, R14, RZ, PT ;  /* 0x000000ff0e00720c */ /* 0x000fe40003f66270 */
[----:B------:R-:W4:Y:S01]  /*9430*/  LDL R14, [R1+0x17c] ;  /* 0x00017c00010e7983 */ /* 0x000f220000100800 */
[----:B------:R-:W-:Y:S01]  /*9440*/  ISETP.GE.AND P0, PT, R5, RZ, PT ;  /* 0x000000ff0500720c */ /* 0x000fe20003f06270 */
[----:B------:R-:W-:-:S04]  /*9450*/  IMAD.HI.U32 R5, R0, R4, RZ ;  /* 0x0000000400057227 */ /* 0x000fc800078e00ff */
[----:B------:R-:W-:Y:S01]  /*9460*/  IMAD.MOV R5, RZ, RZ, -R5 ;  /* 0x000000ffff057224 */ /* 0x000fe200078e0a05 */
[----:B------:R-:W-:-:S03]  /*9470*/  ISETP.GT.U32.AND P2, PT, R21, R2, PT ;  /* 0x000000021500720c */ /* 0x000fc60003f44070 */
[----:B------:R-:W-:-:S05]  /*9480*/  IMAD R4, R21, R5, R4 ;  /* 0x0000000515047224 */ /* 0x000fca00078e0204 */
[----:B------:R-:W-:Y:S01]  /*9490*/  ISETP.GT.U32.AND P5, PT, R21, R4, PT ;  /* 0x000000041500720c */ /* 0x000fe20003fa4070 */
[----:B------:R-:W-:Y:S01]  /*94a0*/  IMAD.HI.U32 R9, R0, R8, RZ ;  /* 0x0000000800097227 */ /* 0x000fe200078e00ff */
[----:B------:R-:W-:-:S03]  /*94b0*/  ISETP.GE.AND P6, PT, R6, RZ, PT ;  /* 0x000000ff0600720c */ /* 0x000fc60003fc6270 */
[----:B------:R-:W-:Y:S02]  /*94c0*/  IMAD.MOV R9, RZ, RZ, -R9 ;  /* 0x000000ffff097224 */ /* 0x000fe400078e0a09 */
[--C-:B------:R-:W-:Y:S02]  /*94d0*/  @!P2 IMAD.IADD R2, R2, 0x1, -R21.reuse ;  /* 0x000000010202a824 */ /* 0x100fe400078e0a15 */
[----:B0-----:R-:W-:Y:S02]  /*94e0*/  IMAD R7, R21, R9, R8 ;  /* 0x0000000915077224 */ /* 0x001fe400078e0208 */
[----:B------:R-:W-:Y:S02]  /*94f0*/  @!P0 IMAD.MOV R10, RZ, RZ, -R10 ;  /* 0x000000ffff0a8224 */ /* 0x000fe400078e0a0a */
[----:B------:R-:W-:Y:S01]  /*9500*/  @!P5 IMAD.IADD R4, R4, 0x1, -R21 ;  /* 0x000000010404d824 */ /* 0x000fe200078e0a15 */
[----:B-----5:R-:W-:Y:S02]  /*9510*/  IABS R6, R12 ;  /* 0x0000000c00067213 */ /* 0x020fe40000000000 */
[----:B------:R-:W-:-:S02]  /*9520*/  ISETP.GE.AND P1, PT, R12, RZ, PT ;  /* 0x000000ff0c00720c */ /* 0x000fc40003f26270 */
[----:B------:R-:W5:Y:S04]  /*9530*/  LDL R12, [R1+0x178] ;  /* 0x00017800010c7983 */ /* 0x000f680000100800 */
[----:B------:R0:W-:Y:S04]  /*9540*/  STL [R1+0x330], R10 ;  /* 0x0003300a01007387 */ /* 0x0001e80000100800 */
[----:B---3--:R1:W-:Y:S01]  /*9550*/  STL [R1+0x15b8], R27 ;  /* 0x0015b81b01007387 */ /* 0x0083e20000100800 */
[----:B0-----:R-:W-:Y:S01]  /*9560*/  IABS R10, R27 ;  /* 0x0000001b000a7213 */ /* 0x001fe20000000000 */
[----:B------:R-:W-:-:S04]  /*9570*/  IMAD.HI.U32 R5, R0, R6, RZ ;  /* 0x0000000600057227 */ /* 0x000fc800078e00ff */
[----:B------:R-:W-:-:S04]  /*9580*/  IMAD.MOV R5, RZ, RZ, -R5 ;  /* 0x000000ffff057224 */ /* 0x000fc800078e0a05 */
[----:B------:R-:W-:Y:S01]  /*9590*/  IMAD R6, R21, R5, R6 ;  /* 0x0000000515067224 */ /* 0x000fe200078e0206 */
[----:B--2---:R-:W-:Y:S02]  /*95a0*/  ISETP.GE.AND P2, PT, R11, RZ, PT ;  /* 0x000000ff0b00720c */ /* 0x004fe40003f46270 */
[----:B------:R-:W-:Y:S02]  /*95b0*/  IABS R9, R11 ;  /* 0x0000000b00097213 */ /* 0x000fe40000000000 */
[----:B------:R-:W-:Y:S02]  /*95c0*/  ISETP.GE.AND P5, PT, R13, RZ, PT ;  /* 0x000000ff0d00720c */ /* 0x000fe40003fa6270 */
        /* <DEDUP_REMOVED lines=8> */
[----:B------:R-:W3:Y:S01]  /*9650*/  LDL R13, [R1+0x180] ;  /* 0x00018000010d7983 */ /* 0x000ee20000100800 */
[----:B----4-:R-:W-:-:S03]  /*9660*/  IABS R5, R14 ;  /* 0x0000000e00057213 */ /* 0x010fc60000000000 */
[----:B------:R-:W4:Y:S01]  /*9670*/  LDL R14, [R1+0x188] ;  /* 0x00018800010e7983 */ /* 0x000f220000100800 */
[C---:B------:R-:W-:Y:S02]  /*9680*/  ISETP.GT.U32.AND P0, PT, R21.reuse, R4, PT ;  /* 0x000000041500720c */ /* 0x040fe40003f04070 */
[----:B------:R-:W-:Y:S01]  /*9690*/  ISETP.GT.U32.AND P6, PT, R21, R6, PT ;  /* 0x000000061500720c */ /* 0x000fe20003fc4070 */
[----:B------:R-:W-:-:S10]  /*96a0*/  IMAD.HI.U32 R2, R0, R11, RZ ;  /* 0x0000000b00027227 */ /* 0x000fd400078e00ff */
[--C-:B------:R-:W-:Y:S01]  /*96b0*/  @!P0 IMAD.IADD R4, R4, 0x1, -R21.reuse ;  /* 0x0000000104048824 */ /* 0x100fe200078e0a15 */
[----:B------:R-:W-:Y:S01]  /*96c0*/  ISETP.GT.U32.AND P0, PT, R21, R7, PT ;  /* 0x000000071500720c */ /* 0x000fe20003f04070 */
[----:B------:R-:W-:Y:S02]  /*96d0*/  @!P6 IMAD.IADD R6, R6, 0x1, -R21 ;  /* 0x000000010606e824 */ /* 0x000fe400078e0a15 */
[----:B------:R-:W-:Y:S01]  /*96e0*/  IMAD.MOV R2, RZ, RZ, -R2 ;  /* 0x000000ffff027224 */ /* 0x000fe200078e0a02 */
[----:B-----5:R-:W-:Y:S01]  /*96f0*/  IABS R8, R12 ;  /* 0x0000000c00087213 */ /* 0x020fe20000000000 */
        /* <DEDUP_REMOVED lines=10> */
[----:B------:R-:W-:Y:S02]  /*97a0*/  @!P4 IMAD.MOV R4, RZ, RZ, -R4 ;  /* 0x000000ffff04c224 */ /* 0x000fe400078e0a04 */
[----:B------:R-:W-:Y:S02]  /*97b0*/  IMAD.MOV R12, RZ, RZ, -R12 ;  /* 0x000000ffff0c7224 */ /* 0x000fe400078e0a0c */
[----:B------:R-:W-:Y:S01]  /*97c0*/  @!P0 IMAD.IADD R6, R6, 0x1, -R21 ;  /* 0x0000000106068824 */ /* 0x000fe200078e0a15 */
[----:B------:R0:W-:Y:S01]  /*97d0*/  STL [R1+0x328], R4 ;  /* 0x0003280401007387 */ /* 0x0001e20000100800 */
[----:B------:R-:W-:Y:S01]  /*97e0*/  IMAD R8, R21, R12, R8 ;  /* 0x0000000c15087224 */ /* 0x000fe200078e0208 */
[----:B--2---:R-:W-:Y:S01]  /*97f0*/  IABS R2, R27 ;  /* 0x0000001b00027213 */ /* 0x004fe20000000000 */
[----:B------:R-:W-:-:S04]  /*9800*/  IMAD.MOV.U32 R27, RZ, RZ, R6 ;  /* 0x000000ffff1b7224 */ /* 0x000fc800078e0006 */
[----:B0-----:R-:W-:Y:S02]  /*9810*/  IMAD.MOV.U32 R4, RZ, RZ, R2 ;  /* 0x000000ffff047224 */ /* 0x001fe400078e0002 */
[----:B------:R-:W-:Y:S01]  /*9820*/  @!P1 IMAD.MOV R27, RZ, RZ, -R27 ;  /* 0x000000ffff1b9224 */ /* 0x000fe200078e0a1b */
[----:B---3--:R-:W-:Y:S02]  /*9830*/  IABS R13, R13 ;  /* 0x0000000d000d7213 */ /* 0x008fe40000000000 */
[----:B----4-:R-:W-:-:S03]  /*9840*/  IABS R12, R14 ;  /* 0x0000000e000c7213 */ /* 0x010fc60000000000 */
[----:B------:R-:W-:-:S04]  /*9850*/  IMAD.HI.U32 R6, R0, R13, RZ ;  /* 0x0000000d00067227 */ /* 0x000fc800078e00ff */
[----:B------:R-:W-:Y:S01]  /*9860*/  IMAD.HI.U32 R14, R0, R4, RZ ;  /* 0x00000004000e7227 */ /* 0x000fe200078e00ff */
[----:B------:R0:W-:Y:S03]  /*9870*/  STL [R1+0x31c], R27 ;  /* 0x00031c1b01007387 */ /* 0x0001e60000100800 */
[----:B------:R-:W-:Y:S02]  /*9880*/  IMAD.MOV R6, RZ, RZ, -R6 ;  /* 0x000000ffff067224 */ /* 0x000fe400078e0a06 */
[----:B------:R-:W-:Y:S02]  /*9890*/  IMAD.MOV R14, RZ, RZ, -R14 ;  /* 0x000000ffff0e7224 */ /* 0x000fe400078e0a0e */
[C---:B------:R-:W-:Y:S02]  /*98a0*/  IMAD R6, R21.reuse, R6, R13 ;  /* 0x0000000615067224 */ /* 0x040fe400078e020d */
[C---:B------:R-:W-:Y:S01]  /*98b0*/  IMAD R4, R21.reuse, R14, R4 ;  /* 0x0000000e15047224 */ /* 0x040fe200078e0204 */
[----:B0-----:R-:W2:Y:S04]  /*98c0*/  LDL.LU R27, [R1+0x15b8] ;  /* 0x0015b800011b7983 */ /* 0x001ea80000300800 */
[----:B------:R-:W3:Y:S04]  /*98d0*/  LDL R13, [R1+0x18c] ;  /* 0x00018c00010d7983 */ /* 0x000ee80000100800 */
[----:B------:R-:W4:Y:S01]  /*98e0*/  LDL R14, [R1+0x190] ;  /* 0x00019000010e7983 */ /* 0x000f220000100800 */
[----:B------:R-:W-:-:S02]  /*98f0*/  ISETP.GT.U32.AND P6, PT, R21, R9, PT ;  /* 0x000000091500720c */ /* 0x000fc40003fc4070 */
[C---:B------:R-:W-:Y:S01]  /*9900*/  ISETP.GT.U32.AND P4, PT, R21.reuse, R7, PT ;  /* 0x000000071500720c */ /* 0x040fe20003f84070 */
[----:B------:R-:W-:Y:S01]  /*9910*/  IMAD.MOV.U32 R2, RZ, RZ, R12 ;  /* 0x000000ffff027224 */ /* 0x000fe200078e000c */
[----:B------:R-:W-:-:S09]  /*9920*/  ISETP.GT.U32.AND P0, PT, R21, R11, PT ;  /* 0x0000000b1500720c */ /* 0x000fd20003f04070 */
[----:B------:R-:W-:-:S05]  /*9930*/  @!P6 IMAD.IADD R9, R9, 0x1, -R21 ;  /* 0x000000010909e824 */ /* 0x000fca00078e0a15 */
[----:B------:R-:W-:Y:S01]  /*9940*/  ISETP.GT.U32.AND P6, PT, R21, R9, PT ;  /* 0x000000091500720c */ /* 0x000fe20003fc4070 */
[----:B------:R-:W-:-:S04]  /*9950*/  IMAD.HI.U32 R12, R0, R2, RZ ;  /* 0x00000002000c7227 */ /* 0x000fc800078e00ff */
[----:B------:R-:W-:Y:S02]  /*9960*/  @!P4 IMAD.IADD R7, R7, 0x1, -R21 ;  /* 0x000000010707c824 */ /* 0x000fe400078e0a15 */
[----:B------:R-:W-:Y:S02]  /*9970*/  IMAD.MOV R12, RZ, RZ, -R12 ;  /* 0x000000ffff0c7224 */ /* 0x000fe400078e0a0c */
[----:B------:R-:W-:Y:S02]  /*9980*/  @!P3 IMAD.MOV R7, RZ, RZ, -R7 ;  /* 0x000000ffff07b224 */ /* 0x000fe400078e0a07 */
[----:B------:R-:W-:Y:S02]  /*9990*/  IMAD R2, R21, R12, R2 ;  /* 0x0000000c15027224 */ /* 0x000fe400078e0202 */
[--C-:B------:R-:W-:Y:S01]  /*99a0*/  @!P6 IMAD.IADD R9, R9, 0x1, -R21.reuse ;  /* 0x000000010909e824 */ /* 0x100fe200078e0a15 */
[----:B------:R-:W5:Y:S01]  /*99b0*/  LDL.LU R12, [R1+0x178] ;  /* 0x00017800010c7983 */ /* 0x000f620000300800 */
[----:B------:R-:W-:-:S03]  /*99c0*/  @!P0 IMAD.IADD R11, R11, 0x1, -R21 ;  /* 0x000000010b0b8824 */ /* 0x000fc600078e0a15 */
[----:B------:R3:W-:Y:S01]  /*99d0*/  STL [R1+0x314], R7 ;  /* 0x0003140701007387 */ /* 0x0007e20000100800 */
[----:B--2---:R-:W-:Y:S01]  /*99e0*/  ISETP.GE.AND P0, PT, R27, RZ, PT ;  /* 0x000000ff1b00720c */ /* 0x004fe20003f06270 */
[----:B------:R-:W-:Y:S01]  /*99f0*/  IMAD.MOV.U32 R27, RZ, RZ, R9 ;  /* 0x000000ffff1b7224 */ /* 0x000fe200078e0009 */
[----:B---3--:R-:W-:Y:S02]  /*9a00*/  IABS R7, R13 ;  /* 0x0000000d00077213 */ /* 0x008fe40000000000 */
[----:B------:R-:W2:Y:S01]  /*9a10*/  LDL.LU R13, [R1+0x17c] ;  /* 0x00017c00010d7983 */ /* 0x000ea20000300800 */
[----:B----4-:R-:W-:-:S03]  /*9a20*/  IABS R9, R14 ;  /* 0x0000000e00097213 */ /* 0x010fc60000000000 */
[----:B------:R-:W3:Y:S01]  /*9a30*/  LDL.LU R14, [R1+0x180] ;  /* 0x00018000010e7983 */ /* 0x000ee20000300800 */
[----:B------:R-:W-:Y:S01]  /*9a40*/  @!P2 IMAD.MOV R27, RZ, RZ, -R27 ;  /* 0x000000ffff1ba224 */ /* 0x000fe200078e0a1b */
[----:B------:R-:W-:-:S04]  /*9a50*/  ISETP.GT.U32.AND P2, PT, R21, R6, PT ;  /* 0x000000061500720c */ /* 0x000fc80003f44070 */
[----:B------:R0:W-:Y:S09]  /*9a60*/  STL [R1+0x304], R27 ;  /* 0x0003041b01007387 */ /* 0x0001f20000100800 */
[----:B------:R-:W-:Y:S01]  /*9a70*/  @!P2 IMAD.IADD R6, R6, 0x1, -R21 ;  /* 0x000000010606a824 */ /* 0x000fe200078e0a15 */
[----:B0-----:R-:W4:Y:S01]  /*9a80*/  LDL.LU R27, [R1+0x194] ;  /* 0x00019400011b7983 */ /* 0x001f220000300800 */
[----:B---3--:R-:W-:-:S03]  /*9a90*/  ISETP.GE.AND P2, PT, R14, RZ, PT ;  /* 0x000000ff0e00720c */ /* 0x008fc60003f46270 */
[----:B------:R-:W3:Y:S01]  /*9aa0*/  LDL.LU R14, [R1+0x1a4] ;  /* 0x0001a400010e7983 */ /* 0x000ee20000300800 */
[C---:B------:R-:W-:Y:S02]  /*9ab0*/  ISETP.GT.U32.AND P1, PT, R21.reuse, R10, PT ;  /* 0x0000000a1500720c */ /* 0x040fe40003f24070 */
[C---:B------:R-:W-:Y:S02]  /*9ac0*/  ISETP.GT.U32.AND P4, PT, R21.reuse, R8, PT ;  /* 0x000000081500720c */ /* 0x040fe40003f84070 */
[----:B------:R-:W-:-:S09]  /*9ad0*/  ISETP.GT.U32.AND P6, PT, R21, R5, PT ;  /* 0x000000051500720c */ /* 0x000fd20003fc4070 */
[--C-:B------:R-:W-:Y:S02]  /*9ae0*/  @!P1 IMAD.IADD R10, R10, 0x1, -R21.reuse ;  /* 0x000000010a0a9824 */ /* 0x100fe400078e0a15 */
[--C-:B------:R-:W-:Y:S02]  /*9af0*/  @!P4 IMAD.IADD R8, R8, 0x1, -R21.reuse ;  /* 0x000000010808c824 */ /* 0x100fe400078e0a15 */
[--C-:B------:R-:W-:Y:S01]  /*9b00*/  @!P6 IMAD.IADD R5, R5, 0x1, -R21.reuse ;  /* 0x000000010505e824 */ /* 0x100fe200078e0a15 */
[C---:B------:R-:W-:Y:S02]  /*9b10*/  ISETP.GT.U32.AND P4, PT, R21.reuse, R10, PT ;  /* 0x0000000a1500720c */ /* 0x040fe40003f84070 */
[C---:B------:R-:W-:Y:S02]  /*9b20*/  ISETP.GT.U32.AND P1, PT, R21.reuse, R11, PT ;  /* 0x0000000b1500720c */ /* 0x040fe40003f24070 */
[C---:B------:R-:W-:Y:S01]  /*9b30*/  ISETP.GT.U32.AND P3, PT, R21.reuse, R5, PT ;  /* 0x000000051500720c */ /* 0x040fe20003f64070 */
[----:B---3--:R0:W-:Y:S04]  /*9b40*/  STL [R1+0x15b0], R14 ;  /* 0x0015b00e01007387 */ /* 0x0081e80000100800 */
[----:B0-----:R-:W3:Y:S04]  /*9b50*/  LDL.LU R14, [R1+0x184] ;  /* 0x00018400010e7983 */ /* 0x001ee80000300800 */
[----:B------:R-:W-:Y:S01]  /*9b60*/  @!P4 IMAD.IADD R10, R10, 0x1, -R21 ;  /* 0x000000010a0ac824 */ /* 0x000fe200078e0a15 */
[----:B------:R-:W-:-:S02]  /*9b70*/  ISETP.GT.U32.AND P6, PT, R21, R8, PT ;  /* 0x000000081500720c */ /* 0x000fc40003fc4070 */
[----:B-----5:R-:W-:Y:S01]  /*9b80*/  ISETP.GE.AND P4, PT, R12, RZ, PT ;  /* 0x000000ff0c00720c */ /* 0x020fe20003f86270 */
[C---:B------:R-:W-:Y:S01]  /*9b90*/  IMAD.HI.U32 R12, R0.reuse, R7, RZ ;  /* 0x00000007000c7227 */ /* 0x040fe200078e00ff */
[----:B------:R0:W-:Y:S03]  /*9ba0*/  STL [R1+0x15b4], R0 ;  /* 0x0015b40001007387 */ /* 0x0001e60000100800 */
[--C-:B------:R-:W-:Y:S01]  /*9bb0*/  @!P3 IMAD.IADD R5, R5, 0x1, -R21.reuse ;  /* 0x000000010505b824 */ /* 0x100fe200078e0a15 */
[----:B--2---:R-:W-:Y:S01]  /*9bc0*/  ISETP.GE.AND P3, PT, R13, RZ, PT ;  /* 0x000000ff0d00720c */ /* 0x004fe20003f66270 */
[----:B------:R-:W-:Y:S02]  /*9bd0*/  @!P1 IMAD.IADD R11, R11, 0x1, -R21 ;  /* 0x000000010b0b9824 */ /* 0x000fe400078e0a15 */
[----:B------:R-:W-:Y:S02]  /*9be0*/  IMAD.MOV R13, RZ, RZ, -R12 ;  /* 0x000000ffff0d7224 */ /* 0x000fe400078e0a0c */
[----:B------:R-:W-:-:S04]  /*9bf0*/  IMAD.HI.U32 R12, R0, R9, RZ ;  /* 0x00000009000c7227 */ /* 0x000fc800078e00ff */
[----:B0-----:R-:W-:Y:S02]  /*9c00*/  IMAD.MOV.U32 R0, RZ, RZ, R10 ;  /* 0x000000ffff007224 */ /* 0x001fe400078e000a */
[----:B------:R-:W-:Y:S01]  /*9c10*/  @!P5 IMAD.MOV R11, RZ, RZ, -R11 ;  /* 0x000000ffff0bd224 */ /* 0x000fe200078e0a0b */
[C---:B------:R-:W-:Y:S01]  /*9c20*/  ISETP.GT.U32.AND P1, PT, R21.reuse, R4, PT ;  /* 0x000000041500720c */ /* 0x040fe20003f24070 */
[----:B------:R-:W-:Y:S02]  /*9c30*/  IMAD R7, R21, R13, R7 ;  /* 0x0000000d15077224 */ /* 0x000fe400078e0207 */
[----:B------:R-:W-:Y:S01]  /*9c40*/  @!P0 IMAD.MOV R0, RZ, RZ, -R0 ;  /* 0x000000ffff008224 */ /* 0x000fe200078e0a00 */
[----:B------:R-:W2:Y:S01]  /*9c50*/  LDL.LU R13, [R1+0x198] ;  /* 0x00019800010d7983 */ /* 0x000ea20000300800 */
[----:B------:R-:W-:-:S03]  /*9c60*/  @!P6 IMAD.IADD R8, R8, 0x1, -R21 ;  /* 0x000000010808e824 */ /* 0x000fc600078e0a15 */
[----:B------:R-:W5:Y:S04]  /*9c70*/  LDL.LU R10, [R1+0x18c] ;  /* 0x00018c00010a7983 */ /* 0x000f680000300800 */
[----:B------:R0:W-:Y:S01]  /*9c80*/  STL [R1+0x300], R11 ;  /* 0x0003000b01007387 */ /* 0x0001e20000100800 */
[----:B------:R-:W-:-:S03]  /*9c90*/  IMAD.MOV R12, RZ, RZ, -R12 ;  /* 0x000000ffff0c7224 */ /* 0x000fc600078e0a0c */
[----:B0-----:R-:W2:Y:S04]  /*9ca0*/  LDL.LU R11, [R1+0x190] ;  /* 0x00019000010b7983 */ /* 0x001ea80000300800 */
[----:B------:R0:W-:Y:S01]  /*9cb0*/  STL [R1+0x2fc], R0 ;  /* 0x0002fc0001007387 */ /* 0x0001e20000100800 */
[----:B------:R-:W-:Y:S02]  /*9cc0*/  @!P1 IMAD.IADD R4, R4, 0x1, -R21 ;  /* 0x0000000104049824 */ /* 0x000fe400078e0a15 */
[----:B0-----:R-:W-:-:S04]  /*9cd0*/  IMAD.MOV.U32 R0, RZ, RZ, R8 ;  /* 0x000000ffff007224 */ /* 0x001fc800078e0008 */
[----:B------:R-:W-:-:S05]  /*9ce0*/  @!P4 IMAD.MOV R0, RZ, RZ, -R0 ;  /* 0x000000ffff00c224 */ /* 0x000fca00078e0a00 */
[----:B------:R0:W-:Y:S04]  /*9cf0*/  STL [R1+0x2f0], R0 ;  /* 0x0002f00001007387 */ /* 0x0001e80000100800 */
[----:B0-----:R-:W2:Y:S01]  /*9d00*/  LDL.LU R0, [R1+0x15b4] ;  /* 0x0015b40001007983 */ /* 0x001ea20000300800 */
[C---:B------:R-:W-:Y:S02]  /*9d10*/  ISETP.GT.U32.AND P0, PT, R21.reuse, R4, PT ;  /* 0x000000041500720c */ /* 0x040fe40003f04070 */
[C---:B------:R-:W-:Y:S02]  /*9d20*/  ISETP.GT.U32.AND P5, PT, R21.reuse, R6, PT ;  /* 0x000000061500720c */ /* 0x040fe40003fa4070 */
[----:B------:R-:W-:Y:S02]  /*9d30*/  ISETP.GT.U32.AND P4, PT, R21, R7, PT ;  /* 0x000000071500720c */ /* 0x000fe40003f84070 */
[----:B----4-:R-:W-:-:S07]  /*9d40*/  IABS R8, R27 ;  /* 0x0000001b00087213 */ /* 0x010fce0000000000 */
[--C-:B------:R-:W-:Y:S02]  /*9d50*/  @!P0 IMAD.IADD R4, R4, 0x1, -R21.reuse ;  /* 0x0000000104048824 */ /* 0x100fe400078e0a15 */
[--C-:B------:R-:W-:Y:S02]  /*9d60*/  @!P5 IMAD.IADD R6, R6, 0x1, -R21.reuse ;  /* 0x000000010606d824 */ /* 0x100fe400078e0a15 */
[----:B------:R-:W-:Y:S01]  /*9d70*/  @!P4 IMAD.IADD R7, R7, 0x1, -R21 ;  /* 0x000000010707c824 */ /* 0x000fe200078e0a15 */
[----:B------:R-:W-:Y:S01]  /*9d80*/  ISETP.GE.AND P4, PT, R27, RZ, PT ;  /* 0x000000ff1b00720c */ /* 0x000fe20003f86270 */
[----:B------:R-:W-:Y:S02]  /*9d90*/  IMAD.MOV.U32 R27, RZ, RZ, R4 ;  /* 0x000000ffff1b7224 */ /* 0x000fe400078e0004 */
[----:B------:R-:W-:Y:S01]  /*9da0*/  @!P2 IMAD.MOV R6, RZ, RZ, -R6 ;  /* 0x000000ffff06a224 */ /* 0x000fe200078e0a06 */
[----:B---3--:R-:W-:Y:S01]  /*9db0*/  ISETP.GE.AND P1, PT, R14, RZ, PT ;  /* 0x000000ff0e00720c */ /* 0x008fe20003f26270 */
[----:B------:R-:W-:-:S02]  /*9dc0*/  IMAD.MOV.U32 R14, RZ, RZ, R5 ;  /* 0x000000ffff0e7224 */ /* 0x000fc400078e0005 */
[----:B------:R-:W-:Y:S02]  /*9dd0*/  IMAD R5, R21, R12, R9 ;  /* 0x0000000c15057224 */ /* 0x000fe400078e0209 */
[----:B------:R-:W3:Y:S01]  /*9de0*/  LDL.LU R9, [R1+0x188] ;  /* 0x0001880001097983 */ /* 0x000ee20000300800 */
[----:B------:R-:W-:-:S05]  /*9df0*/  @!P3 IMAD.MOV R14, RZ, RZ, -R14 ;  /* 0x000000ffff0eb224 */ /* 0x000fca00078e0a0e */
[----:B------:R0:W-:Y:S02]  /*9e00*/  STL [R1+0x2ec], R14 ;  /* 0x0002ec0e01007387 */ /* 0x0001e40000100800 */
[----:B------:R-:W-:Y:S02]  /*9e10*/  @!P1 IMAD.MOV R27, RZ, RZ, -R27 ;  /* 0x000000ffff1b9224 */ /* 0x000fe400078e0a1b */
[----:B0-----:R-:W4:Y:S04]  /*9e20*/  LDL.LU R14, [R1+0x15b0] ;  /* 0x0015b000010e7983 */ /* 0x001f280000300800 */
[----:B------:R-:W-:Y:S04]  /*9e30*/  STL [R1+0x2e8], R6 ;  /* 0x0002e80601007387 */ /* 0x000fe80000100800 */
[----:B------:R-:W4:Y:S04]  /*9e40*/  LDL.LU R12, [R1+0x1a8] ;  /* 0x0001a800010c7983 */ /* 0x000f280000300800 */
[----:B------:R0:W-:Y:S04]  /*9e50*/  STL [R1+0x2e4], R27 ;  /* 0x0002e41b01007387 */ /* 0x0001e80000100800 */
[----:B0-----:R-:W4:Y:S01]  /*9e60*/  LDL.LU R27, [R1+0x1ac] ;  /* 0x0001ac00011b7983 */ /* 0x001f220000300800 */
[----:B------:R-:W-:-:S13]  /*9e70*/  ISETP.GT.U32.AND P6, PT, R21, R2, PT ;  /* 0x000000021500720c */ /* 0x000fda0003fc4070 */
[----:B------:R-:W-:-:S05]  /*9e80*/  @!P6 IMAD.IADD R2, R2, 0x1, -R21 ;  /* 0x000000010202e824 */ /* 0x000fca00078e0a15 */
[C---:B------:R-:W-:Y:S02]  /*9e90*/  ISETP.GT.U32.AND P6, PT, R21.reuse, R2, PT ;  /* 0x000000021500720c */ /* 0x040fe40003fc4070 */
[----:B-----5:R-:W-:Y:S02]  /*9ea0*/  ISETP.GE.AND P0, PT, R10, RZ, PT ;  /* 0x000000ff0a00720c */ /* 0x020fe40003f06270 */
[----:B------:R-:W-:-:S09]  /*9eb0*/  ISETP.GT.U32.AND P5, PT, R21, R5, PT ;  /* 0x000000051500720c */ /* 0x000fd20003fa4070 */
[----:B------:R-:W-:Y:S02]  /*9ec0*/  @!P6 IMAD.IADD R2, R2, 0x1, -R21 ;  /* 0x000000010202e824 */ /* 0x000fe400078e0a15 */
[----:B--2---:R-:W-:-:S04]  /*9ed0*/  IMAD.HI.U32 R10, R0, R8, RZ ;  /* 0x00000008000a7227 */ /* 0x004fc800078e00ff */
[----:B------:R-:W-:-:S04]  /*9ee0*/  IMAD.MOV R10, RZ, RZ, -R10 ;  /* 0x000000ffff0a7224 */ /* 0x000fc800078e0a0a */
[----:B------:R-:W-:Y:S02]  /*9ef0*/  IMAD R10, R21, R10, R8 ;  /* 0x0000000a150a7224 */ /* 0x000fe400078e0208 */
[----:B------:R-:W2:Y:S01]  /*9f00*/  LDL R8, [R1+0x1b0] ;  /* 0x0001b00001087983 */ /* 0x000ea20000100800 */
[----:B------:R-:W-:Y:S01]  /*9f10*/  @!P5 IMAD.IADD R5, R5, 0x1, -R21 ;  /* 0x000000010505d824 */ /* 0x000fe200078e0a15 */
[C---:B------:R-:W-:Y:S02]  /*9f20*/  ISETP.GT.U32.AND P5, PT, R21.reuse, R7, PT ;  /* 0x000000071500720c */ /* 0x040fe40003fa4070 */
[C---:B------:R-:W-:Y:S02]  /*9f30*/  ISETP.GT.U32.AND P1, PT, R21.reuse, R10, PT ;  /* 0x0000000a1500720c */ /* 0x040fe40003f24070 */
[----:B------:R-:W-:Y:S02]  /*9f40*/  ISETP.GT.U32.AND P2, PT, R21, R5, PT ;  /* 0x000000051500720c */ /* 0x000fe40003f44070 */
[----:B------:R-:W-:-:S07]  /*9f50*/  ISETP.GE.AND P6, PT, R11, RZ, PT ;  /* 0x000000ff0b00720c */ /* 0x000fce0003fc6270 */
[--C-:B------:R-:W-:Y:S02]  /*9f60*/  @!P5 IMAD.IADD R7, R7, 0x1, -R21.reuse ;  /* 0x000000010707d824 */ /* 0x100fe400078e0a15 */
[--C-:B------:R-:W-:Y:S02]  /*9f70*/  @!P1 IMAD.IADD R10, R10, 0x1, -R21.reuse ;  /* 0x000000010a0a9824 */ /* 0x100fe400078e0a15 */
[----:B------:R-:W-:Y:S01]  /*9f80*/  @!P2 IMAD.IADD R5, R5, 0x1, -R21 ;  /* 0x000000010505a824 */ /* 0x000fe200078e0a15 */
[----:B---3--:R-:W-:Y:S02]  /*9f90*/  ISETP.GE.AND P3, PT, R9, RZ, PT ;  /* 0x000000ff0900720c */ /* 0x008fe40003f66270 */
[----:B------:R-:W-:-:S11]  /*9fa0*/  IABS R9, R13 ;  /* 0x0000000d00097213 */ /* 0x000fd60000000000 */
[----:B------:R-:W-:Y:S01]  /*9fb0*/  @!P3 IMAD.MOV R2, RZ, RZ, -R2 ;  /* 0x000000ffff02b224 */ /* 0x000fe200078e0a02 */
[----:B------:R-:W-:-:S04]  /*9fc0*/  ISETP.GE.AND P3, PT, R13, RZ, PT ;  /* 0x000000ff0d00720c */ /* 0x000fc80003f66270 */
[----:B------:R0:W-:Y:S04]  /*9fd0*/  STL [R1+0x2e0], R2 ;  /* 0x0002e00201007387 */ /* 0x0001e80000100800 */
[----:B------:R-:W3:Y:S01]  /*9fe0*/  LDL R13, [R1+0x1b4] ;  /* 0x0001b400010d7983 */ /* 0x000ee20000100800 */
[----:B----4-:R-:W-:Y:S02]  /*9ff0*/  IABS R11, R14 ;  /* 0x0000000e000b7213 */ /* 0x010fe40000000000 */
[----:B------:R-:W-:Y:S02]  /*a000*/  ISETP.GE.AND P5, PT, R14, RZ, PT ;  /* 0x000000ff0e00720c */ /* 0x000fe40003fa6270 */
[----:B------:R-:W4:Y:S01]  /*a010*/  LDL R14, [R1+0x1b8] ;  /* 0x0001b800010e7983 */ /* 0x000f220000100800 */
[----:B------:R-:W-:-:S02]  /*a020*/  ISETP.GE.AND P2, PT, R12, RZ, PT ;  /* 0x000000ff0c00720c */ /* 0x000fc40003f46270 */
[----:B0-----:R-:W-:Y:S02]  /*a030*/  IABS R2, R12 ;  /* 0x0000000c00027213 */ /* 0x001fe40000000000 */
[----:B------:R-:W-:Y:S02]  /*a040*/  ISETP.GE.AND P1, PT, R27, RZ, PT ;  /* 0x000000ff1b00720c */ /* 0x000fe40003f26270 */
[----:B------:R-:W-:Y:S02]  /*a050*/  IABS R12, R27 ;  /* 0x0000001b000c7213 */ /* 0x000fe40000000000 */
[----:B------:R-:W5:Y:S01]  /*a060*/  LDL.LU R27, [R1+0x1bc] ;  /* 0x0001bc00011b7983 */ /* 0x000f620000300800 */
[----:B------:R-:W-:-:S04]  /*a070*/  IMAD.HI.U32 R6, R0, R9, RZ ;  /* 0x0000000900067227 */ /* 0x000fc800078e00ff */
[----:B------:R-:W-:-:S04]  /*a080*/  IMAD.MOV R6, RZ, RZ, -R6 ;  /* 0x000000ffff067224 */ /* 0x000fc800078e0a06 */
[C---:B------:R-:W-:Y:S02]  /*a090*/  IMAD R6, R21.reuse, R6, R9 ;  /* 0x0000000615067224 */ /* 0x040fe400078e0209 */
[----:B------:R-:W-:Y:S01]  /*a0a0*/  @!P0 IMAD.MOV R7, RZ, RZ, -R7 ;  /* 0x000000ffff078224 */ /* 0x000fe200078e0a07 */
[----:B------:R-:W-:Y:S01]  /*a0b0*/  ISETP.GT.U32.AND P0, PT, R21, R10, PT ;  /* 0x0000000a1500720c */ /* 0x000fe20003f04070 */
[----:B------:R-:W-:-:S03]  /*a0c0*/  IMAD.HI.U32 R4, R0, R11, RZ ;  /* 0x0000000b00047227 */ /* 0x000fc600078e00ff */
[----:B------:R-:W-:Y:S01]  /*a0d0*/  STL [R1+0x2d0], R7 ;  /* 0x0002d00701007387 */ /* 0x000fe20000100800 */
[----:B------:R-:W-:-:S04]  /*a0e0*/  IMAD.MOV R4, RZ, RZ, -R4 ;  /* 0x000000ffff047224 */ /* 0x000fc800078e0a04 */
[----:B------:R-:W-:Y:S02]  /*a0f0*/  IMAD R4, R21, R4, R11 ;  /* 0x0000000415047224 */ /* 0x000fe400078e020b */
[----:B------:R-:W-:Y:S01]  /*a100*/  IMAD.HI.U32 R11, R0, R2, RZ ;  /* 0x00000002000b7227 */ /* 0x000fe200078e00ff */
[----:B--2---:R-:W-:-:S03]  /*a110*/  IABS R9, R8 ;  /* 0x0000000800097213 */ /* 0x004fc60000000000 */
[----:B------:R-:W-:Y:S02]  /*a120*/  IMAD.MOV R11, RZ, RZ, -R11 ;  /* 0x000000ffff0b7224 */ /* 0x000fe400078e0a0b */
[----:B------:R-:W-:Y:S02]  /*a130*/  @!P0 IMAD.IADD R10, R10, 0x1, -R21 ;  /* 0x000000010a0a8824 */ /* 0x000fe400078e0a15 */
[----:B------:R-:W-:Y:S01]  /*a140*/  IMAD R2, R21, R11, R2 ;  /* 0x0000000b15027224 */ /* 0x000fe200078e0202 */
[----:B---3--:R-:W-:Y:S01]  /*a150*/  IABS R8, R13 ;  /* 0x0000000d00087213 */ /* 0x008fe20000000000 */
[----:B------:R-:W-:-:S04]  /*a160*/  IMAD.MOV.U32 R13, RZ, RZ, R5 ;  /* 0x000000ffff0d7224 */ /* 0x000fc800078e0005 */
[----:B------:R-:W-:-:S05]  /*a170*/  @!P6 IMAD.MOV R13, RZ, RZ, -R13 ;  /* 0x000000ffff0de224 */ /* 0x000fca00078e0a0d */
[----:B------:R0:W-:Y:S02]  /*a180*/  STL [R1+0x2cc], R13 ;  /* 0x0002cc0d01007387 */ /* 0x0001e40000100800 */
[----:B0-----:R-:W-:-:S04]  /*a190*/  IMAD.HI.U32 R13, R0, R9, RZ ;  /* 0x00000009000d7227 */ /* 0x001fc800078e00ff */
[----:B------:R-:W-:Y:S01]  /*a1a0*/  IMAD.MOV R13, RZ, RZ, -R13 ;  /* 0x000000ffff0d7224 */ /* 0x000fe200078e0a0d */
[----:B----4-:R-:W-:Y:S02]  /*a1b0*/  IABS R5, R14 ;  /* 0x0000000e00057213 */ /* 0x010fe40000000000 */
[----:B------:R-:W2:Y:S01]  /*a1c0*/  LDL R14, [R1+0x1c4] ;  /* 0x0001c400010e7983 */ /* 0x000ea20000100800 */
[----:B------:R-:W-:-:S03]  /*a1d0*/  IMAD R9, R21, R13, R9 ;  /* 0x0000000d15097224 */ /* 0x000fc600078e0209 */
[----:B------:R-:W3:Y:S01]  /*a1e0*/  LDL R13, [R1+0x1c0] ;  /* 0x0001c000010d7983 */ /* 0x000ee20000100800 */
[----:B------:R-:W-:-:S03]  /*a1f0*/  IMAD.HI.U32 R11, R0, R8, RZ ;  /* 0x00000008000b7227 */ /* 0x000fc600078e00ff */
[----:B------:R0:W-:Y:S01]  /*a200*/  STL [R1+0x15ac], R9 ;  /* 0x0015ac0901007387 */ /* 0x0001e20000100800 */
[----:B------:R-:W-:Y:S02]  /*a210*/  IMAD.MOV R11, RZ, RZ, -R11 ;  /* 0x000000ffff0b7224 */ /* 0x000fe400078e0a0b */
[----:B0-----:R-:W-:-:S04]  /*a220*/  IMAD.MOV.U32 R9, RZ, RZ, R10 ;  /* 0x000000ffff097224 */ /* 0x001fc800078e000a */
[----:B------:R-:W-:Y:S01]  /*a230*/  @!P4 IMAD.MOV R9, RZ, RZ, -R9 ;  /* 0x000000ffff09c224 */ /* 0x000fe200078e0a09 */
[----:B-----5:R0:W-:Y:S01]  /*a240*/  STL [R1+0x15a8], R27 ;  /* 0x0015a81b01007387 */ /* 0x0201e20000100800 */
[C---:B------:R-:W-:Y:S01]  /*a250*/  IMAD R8, R21.reuse, R11, R8 ;  /* 0x0000000b15087224 */ /* 0x040fe200078e0208 */
[----:B------:R-:W-:Y:S02]  /*a260*/  IABS R11, R27 ;  /* 0x0000001b000b7213 */ /* 0x000fe40000000000 */
[----:B------:R1:W-:Y:S04]  /*a270*/  STL [R1+0x2c8], R9 ;  /* 0x0002c80901007387 */ /* 0x0003e80000100800 */
[----:B0-----:R-:W4:Y:S01]  /*a280*/  LDL.LU R27, [R1+0x1b0] ;  /* 0x0001b000011b7983 */ /* 0x001f220000300800 */
[----:B------:R-:W-:-:S02]  /*a290*/  ISETP.GT.U32.AND P6, PT, R21, R6, PT ;  /* 0x000000061500720c */ /* 0x000fc40003fc4070 */
[----:B------:R-:W-:Y:S01]  /*a2a0*/  ISETP.GT.U32.AND P0, PT, R21, R4, PT ;  /* 0x000000041500720c */ /* 0x000fe20003f04070 */
[----:B------:R-:W-:-:S04]  /*a2b0*/  IMAD.HI.U32 R7, R0, R12, RZ ;  /* 0x0000000c00077227 */ /* 0x000fc800078e00ff */
[----:B------:R-:W-:-:S06]  /*a2c0*/  IMAD.MOV R7, RZ, RZ, -R7 ;  /* 0x000000ffff077224 */ /* 0x000fcc00078e0a07 */
[--C-:B------:R-:W-:Y:S02]  /*a2d0*/  @!P6 IMAD.IADD R6, R6, 0x1, -R21.reuse ;  /* 0x000000010606e824 */ /* 0x100fe400078e0a15 */
[----:B------:R-:W-:-:S03]  /*a2e0*/  @!P0 IMAD.IADD R4, R4, 0x1, -R21 ;  /* 0x0000000104048824 */ /* 0x000fc600078e0a15 */
[C---:B------:R-:W-:Y:S01]  /*a2f0*/  ISETP.GT.U32.AND P0, PT, R21.reuse, R6, PT ;  /* 0x000000061500720c */ /* 0x040fe20003f04070 */
[----:B------:R-:W-:Y:S02]  /*a300*/  IMAD R12, R21, R7, R12 ;  /* 0x00000007150c7224 */ /* 0x000fe400078e020c */
[----:B------:R-:W-:-:S04]  /*a310*/  IMAD.HI.U32 R7, R0, R5, RZ ;  /* 0x0000000500077227 */ /* 0x000fc800078e00ff */
[----:B------:R-:W-:-:S04]  /*a320*/  IMAD.MOV R7, RZ, RZ, -R7 ;  /* 0x000000ffff077224 */ /* 0x000fc800078e0a07 */
[C---:B------:R-:W-:Y:S02]  /*a330*/  IMAD R5, R21.reuse, R7, R5 ;  /* 0x0000000715057224 */ /* 0x040fe400078e0205 */
[----:B------:R-:W-:Y:S01]  /*a340*/  @!P0 IMAD.IADD R6, R6, 0x1, -R21 ;  /* 0x0000000106068824 */ /* 0x000fe200078e0a15 */
[----:B------:R-:W-:-:S03]  /*a350*/  ISETP.GT.U32.AND P0, PT, R21, R12, PT ;  /* 0x0000000c1500720c */ /* 0x000fc60003f04070 */
[----:B-1----:R-:W-:-:S04]  /*a360*/  IMAD.MOV.U32 R9, RZ, RZ, R6 ;  /* 0x000000ffff097224 */ /* 0x002fc800078e0006 */
[----:B------:R-:W-:-:S05]  /*a370*/  @!P3 IMAD.MOV R9, RZ, RZ, -R9 ;  /* 0x000000ffff09b224 */ /* 0x000fca00078e0a09 */
[----:B------:R0:W-:Y:S01]  /*a380*/  STL [R1+0x2bc], R9 ;  /* 0x0002bc0901007387 */ /* 0x0001e20000100800 */
[----:B------:R-:W-:-:S03]  /*a390*/  @!P0 IMAD.IADD R12, R12, 0x1, -R21 ;  /* 0x000000010c0c8824 */ /* 0x000fc600078e0a15 */
[----:B0-----:R-:W5:Y:S01]  /*a3a0*/  LDL.LU R9, [R1+0x15ac] ;  /* 0x0015ac0001097983 */ /* 0x001f620000300800 */
[----:B--2---:R-:W-:Y:S02]  /*a3b0*/  IABS R10, R14 ;  /* 0x0000000e000a7213 */ /* 0x004fe40000000000 */
[----:B---3--:R-:W-:-:S03]  /*a3c0*/  IABS R7, R13 ;  /* 0x0000000d00077213 */ /* 0x008fc60000000000 */
[----:B------:R-:W-:-:S04]  /*a3d0*/  IMAD.HI.U32 R6, R0, R10, RZ ;  /* 0x0000000a00067227 */ /* 0x000fc800078e00ff */
[----:B------:R-:W-:-:S04]  /*a3e0*/  IMAD.HI.U32 R13, R0, R7, RZ ;  /* 0x00000007000d7227 */ /* 0x000fc800078e00ff */
[----:B------:R-:W-:-:S04]  /*a3f0*/  IMAD.HI.U32 R14, R0, R11, RZ ;  /* 0x0000000b000e7227 */ /* 0x000fc800078e00ff */
[----:B------:R-:W-:Y:S02]  /*a400*/  IMAD.MOV R13, RZ, RZ, -R13 ;  /* 0x000000ffff0d7224 */ /* 0x000fe400078e0a0d */
[----:B------:R-:W-:Y:S02]  /*a410*/  IMAD.MOV R6, RZ, RZ, -R6 ;  /* 0x000000ffff067224 */ /* 0x000fe400078e0a06 */
[----:B------:R-:W-:Y:S02]  /*a420*/  IMAD.MOV R14, RZ, RZ, -R14 ;  /* 0x000000ffff0e7224 */ /* 0x000fe400078e0a0e */
[C---:B------:R-:W-:Y:S02]  /*a430*/  IMAD R7, R21.reuse, R13, R7 ;  /* 0x0000000d15077224 */ /* 0x040fe400078e0207 */
[C---:B------:R-:W-:Y:S02]  /*a440*/  IMAD R10, R21.reuse, R6, R10 ;  /* 0x00000006150a7224 */ /* 0x040fe400078e020a */
[----:B------:R-:W-:Y:S01]  /*a450*/  IMAD R11, R21, R14, R11 ;  /* 0x0000000e150b7224 */ /* 0x000fe200078e020b */
[----:B----4-:R-:W-:-:S02]  /*a460*/  ISETP.GE.AND P0, PT, R27, RZ, PT ;  /* 0x000000ff1b00720c */ /* 0x010fc40003f06270 */
[----:B------:R-:W2:Y:S04]  /*a470*/  LDL.LU R27, [R1+0x15a8] ;  /* 0x0015a800011b7983 */ /* 0x000ea80000300800 */
[----:B------:R-:W3:Y:S04]  /*a480*/  LDL.LU R13, [R1+0x1b4] ;  /* 0x0001b400010d7983 */ /* 0x000ee80000300800 */
[----:B------:R-:W4:Y:S04]  /*a490*/  LDL R6, [R1+0x1cc] ;  /* 0x0001cc0001067983 */ /* 0x000f280000100800 */
[----:B------:R-:W2:Y:S01]  /*a4a0*/  LDL.LU R14, [R1+0x1b8] ;  /* 0x0001b800010e7983 */ /* 0x000ea20000300800 */
[----:B------:R-:W-:-:S13]  /*a4b0*/  ISETP.GT.U32.AND P6, PT, R21, R2, PT ;  /* 0x000000021500720c */ /* 0x000fda0003fc4070 */
[----:B------:R-:W-:-:S05]  /*a4c0*/  @!P6 IMAD.IADD R2, R2, 0x1, -R21 ;  /* 0x000000010202e824 */ /* 0x000fca00078e0a15 */
[C---:B------:R-:W-:Y:S02]  /*a4d0*/  ISETP.GT.U32.AND P6, PT, R21.reuse, R2, PT ;  /* 0x000000021500720c */ /* 0x040fe40003fc4070 */
[----:B------:R-:W-:-:S11]  /*a4e0*/  ISETP.GT.U32.AND P4, PT, R21, R4, PT ;  /* 0x000000041500720c */ /* 0x000fd60003f84070 */
[--C-:B------:R-:W-:Y:S01]  /*a4f0*/  @!P6 IMAD.IADD R2, R2, 0x1, -R21.reuse ;  /* 0x000000010202e824 */ /* 0x100fe200078e0a15 */
[----:B------:R-:W-:Y:S01]  /*a500*/  ISETP.GT.U32.AND P6, PT, R21, R5, PT ;  /* 0x000000051500720c */ /* 0x000fe20003fc4070 */
[----:B------:R-:W-:-:S04]  /*a510*/  @!P4 IMAD.IADD R4, R4, 0x1, -R21 ;  /* 0x000000010404c824 */ /* 0x000fc800078e0a15 */
[----:B------:R-:W-:-:S08]  /*a520*/  @!P5 IMAD.MOV R4, RZ, RZ, -R4 ;  /* 0x000000ffff04d224 */ /* 0x000fd000078e0a04 */
[----:B------:R-:W-:Y:S01]  /*a530*/  @!P6 IMAD.IADD R5, R5, 0x1, -R21 ;  /* 0x000000010505e824 */ /* 0x000fe200078e0a15 */
[----:B------:R0:W-:Y:S04]  /*a540*/  STL [R1+0x2b0], R4 ;  /* 0x0002b00401007387 */ /* 0x0001e80000100800 */
[----:B------:R-:W-:Y:S01]  /*a550*/  ISETP.GT.U32.AND P6, PT, R21, R5, PT ;  /* 0x000000051500720c */ /* 0x000fe20003fc4070 */
[----:B0-----:R-:W-:Y:S02]  /*a560*/  IMAD.MOV.U32 R4, RZ, RZ, R2 ;  /* 0x000000ffff047224 */ /* 0x001fe400078e0002 */
[----:B------:R-:W3:Y:S02]  /*a570*/  LDL R2, [R1+0x1c8] ;  /* 0x0001c80001027983 */ /* 0x000ee40000100800 */
[----:B------:R-:W-:-:S08]  /*a580*/  @!P2 IMAD.MOV R4, RZ, RZ, -R4 ;  /* 0x000000ffff04a224 */ /* 0x000fd000078e0a04 */
[----:B------:R-:W-:Y:S01]  /*a590*/  @!P6 IMAD.IADD R5, R5, 0x1, -R21 ;  /* 0x000000010505e824 */ /* 0x000fe200078e0a15 */
[----:B------:R-:W-:Y:S01]  /*a5a0*/  STL [R1+0x2ac], R4 ;  /* 0x0002ac0401007387 */ /* 0x000fe20000100800 */
[----:B--2---:R-:W-:-:S03]  /*a5b0*/  ISETP.GE.AND P6, PT, R14, RZ, PT ;  /* 0x000000ff0e00720c */ /* 0x004fc60003fc6270 */
[----:B------:R-:W2:Y:S01]  /*a5c0*/  LDL.LU R14, [R1+0x1d4] ;  /* 0x0001d400010e7983 */ /* 0x000ea20000300800 */
[----:B------:R-:W-:-:S13]  /*a5d0*/  ISETP.GT.U32.AND P2, PT, R21, R11, PT ;  /* 0x0000000b1500720c */ /* 0x000fda0003f44070 */
[--C-:B------:R-:W-:Y:S01]  /*a5e0*/  @!P2 IMAD.IADD R11, R11, 0x1, -R21.reuse ;  /* 0x000000010b0ba824 */ /* 0x100fe200078e0a15 */
[----:B------:R-:W-:Y:S02]  /*a5f0*/  ISETP.GE.AND P2, PT, R27, RZ, PT ;  /* 0x000000ff1b00720c */ /* 0x000fe40003f46270 */
[C---:B-----5:R-:W-:Y:S02]  /*a600*/  ISETP.GT.U32.AND P3, PT, R21.reuse, R9, PT ;  /* 0x000000091500720c */ /* 0x060fe40003f64070 */
[----:B------:R-:W-:Y:S01]  /*a610*/  ISETP.GT.U32.AND P4, PT, R21, R8, PT ;  /* 0x000000081500720c */ /* 0x000fe20003f84070 */
[----:B--2---:R0:W-:Y:S04]  /*a620*/  STL [R1+0x15a0], R14 ;  /* 0x0015a00e01007387 */ /* 0x0041e80000100800 */
[----:B0-----:R-:W2:Y:S04]  /*a630*/  LDL.LU R14, [R1+0x1c0] ;  /* 0x0001c000010e7983 */ /* 0x001ea80000300800 */
[----:B------:R-:W5:Y:S02]  /*a640*/  LDL.LU R27, [R1+0x1d8] ;  /* 0x0001d800011b7983 */ /* 0x000f640000300800 */
[----:B------:R-:W-:-:S02]  /*a650*/  @!P3 IMAD.IADD R9, R9, 0x1, -R21 ;  /* 0x000000010909b824 */ /* 0x000fc400078e0a15 */
[----:B------:R-:W-:-:S03]  /*a660*/  @!P4 IMAD.IADD R8, R8, 0x1, -R21 ;  /* 0x000000010808c824 */ /* 0x000fc600078e0a15 */
[C---:B------:R-:W-:Y:S02]  /*a670*/  ISETP.GT.U32.AND P4, PT, R21.reuse, R9, PT ;  /* 0x000000091500720c */ /* 0x040fe40003f84070 */
[----:B------:R-:W-:Y:S02]  /*a680*/  ISETP.GT.U32.AND P3, PT, R21, R12, PT ;  /* 0x0000000c1500720c */ /* 0x000fe40003f64070 */
[----:B---3--:R-:W-:-:S09]  /*a690*/  IABS R2, R2 ;  /* 0x0000000200027213 */ /* 0x008fd20000000000 */
[----:B------:R-:W-:Y:S01]  /*a6a0*/  @!P4 IMAD.IADD R9, R9, 0x1, -R21 ;  /* 0x000000010909c824 */ /* 0x000fe200078e0a15 */
[----:B------:R-:W-:Y:S01]  /*a6b0*/  ISETP.GE.AND P4, PT, R13, RZ, PT ;  /* 0x000000ff0d00720c */ /* 0x000fe20003f86270 */
[----:B------:R-:W-:-:S04]  /*a6c0*/  IMAD.HI.U32 R13, R0, R2, RZ ;  /* 0x00000002000d7227 */ /* 0x000fc800078e00ff */
[----:B------:R-:W-:Y:S02]  /*a6d0*/  @!P3 IMAD.IADD R12, R12, 0x1, -R21 ;  /* 0x000000010c0cb824 */ /* 0x000fe400078e0a15 */
[----:B------:R-:W-:Y:S02]  /*a6e0*/  IMAD.MOV R13, RZ, RZ, -R13 ;  /* 0x000000ffff0d7224 */ /* 0x000fe400078e0a0d */
[----:B------:R-:W-:Y:S02]  /*a6f0*/  @!P1 IMAD.MOV R12, RZ, RZ, -R12 ;  /* 0x000000ffff0c9224 */ /* 0x000fe400078e0a0c */
[C---:B------:R-:W-:Y:S01]  /*a700*/  IMAD R2, R21.reuse, R13, R2 ;  /* 0x0000000d15027224 */ /* 0x040fe200078e0202 */
[C---:B------:R-:W-:Y:S01]  /*a710*/  ISETP.GT.U32.AND P5, PT, R21.reuse, R8, PT ;  /* 0x000000081500720c */ /* 0x040fe20003fa4070 */
[----:B-----5:R-:W-:Y:S04]  /*a720*/  STL [R1+0x15a4], R27 ;  /* 0x0015a41b01007387 */ /* 0x020fe80000100800 */
[----:B------:R-:W3:Y:S04]  /*a730*/  LDL.LU R13, [R1+0x1d0] ;  /* 0x0001d000010d7983 */ /* 0x000ee80000300800 */
[----:B------:R0:W-:Y:S04]  /*a740*/  STL [R1+0x2a4], R12 ;  /* 0x0002a40c01007387 */ /* 0x0001e80000100800 */
[----:B0-----:R-:W5:Y:S01]  /*a750*/  LDL.LU R12, [R1+0x1cc] ;  /* 0x0001cc00010c7983 */ /* 0x001f620000300800 */
[C---:B------:R-:W-:Y:S01]  /*a760*/  ISETP.GT.U32.AND P3, PT, R21.reuse, R7, PT ;  /* 0x000000071500720c */ /* 0x040fe20003f64070 */
[----:B------:R-:W-:Y:S01]  /*a770*/  @!P5 IMAD.IADD R8, R8, 0x1, -R21 ;  /* 0x000000010808d824 */ /* 0x000fe200078e0a15 */
[----:B------:R-:W-:Y:S01]  /*a780*/  ISETP.GT.U32.AND P5, PT, R21, R10, PT ;  /* 0x0000000a1500720c */ /* 0x000fe20003fa4070 */
[----:B------:R-:W-:-:S02]  /*a790*/  @!P0 IMAD.MOV R9, RZ, RZ, -R9 ;  /* 0x000000ffff098224 */ /* 0x000fc400078e0a09 */
[----:B------:R-:W-:-:S03]  /*a7a0*/  IMAD.MOV.U32 R27, RZ, RZ, R8 ;  /* 0x000000ffff1b7224 */ /* 0x000fc600078e0008 */
[----:B------:R-:W-:Y:S04]  /*a7b0*/  STL [R1+0x29c], R9 ;  /* 0x00029c0901007387 */ /* 0x000fe80000100800 */
[----:B------:R-:W4:Y:S01]  /*a7c0*/  LDL.LU R8, [R1+0x1c8] ;  /* 0x0001c80001087983 */ /* 0x000f220000300800 */
[--C-:B------:R-:W-:Y:S01]  /*a7d0*/  @!P3 IMAD.IADD R7, R7, 0x1, -R21.reuse ;  /* 0x000000010707b824 */ /* 0x100fe200078e0a15 */
[----:B--2---:R-:W-:Y:S01]  /*a7e0*/  ISETP.GE.AND P3, PT, R14, RZ, PT ;  /* 0x000000ff0e00720c */ /* 0x004fe20003f66270 */
[----:B------:R-:W-:Y:S02]  /*a7f0*/  @!P5 IMAD.IADD R10, R10, 0x1, -R21 ;  /* 0x000000010a0ad824 */ /* 0x000fe400078e0a15 */
[----:B------:R-:W-:Y:S01]  /*a800*/  IMAD.MOV.U32 R14, RZ, RZ, R5 ;  /* 0x000000ffff0e7224 */ /* 0x000fe200078e0005 */
[C---:B------:R-:W-:Y:S01]  /*a810*/  ISETP.GT.U32.AND P0, PT, R21.reuse, R7, PT ;  /* 0x000000071500720c */ /* 0x040fe20003f04070 */
[----:B------:R-:W2:Y:S01]  /*a820*/  LDL.LU R5, [R1+0x1c4] ;  /* 0x0001c40001057983 */ /* 0x000ea20000300800 */
[----:B------:R-:W-:-:S02]  /*a830*/  ISETP.GT.U32.AND P1, PT, R21, R11, PT ;  /* 0x0000000b1500720c */ /* 0x000fc40003f24070 */
[C---:B------:R-:W-:Y:S01]  /*a840*/  ISETP.GT.U32.AND P5, PT, R21.reuse, R10, PT ;  /* 0x0000000a1500720c */ /* 0x040fe20003fa4070 */
[----:B------:R-:W-:Y:S02]  /*a850*/  @!P4 IMAD.MOV R27, RZ, RZ, -R27 ;  /* 0x000000ffff1bc224 */ /* 0x000fe400078e0a1b */
[----:B------:R-:W-:Y:S01]  /*a860*/  @!P6 IMAD.MOV R14, RZ, RZ, -R14 ;  /* 0x000000ffff0ee224 */ /* 0x000fe200078e0a0e */
[----:B------:R-:W-:Y:S02]  /*a870*/  ISETP.GT.U32.AND P4, PT, R21, R2, PT ;  /* 0x000000021500720c */ /* 0x000fe40003f84070 */
[----:B------:R0:W-:Y:S03]  /*a880*/  STL [R1+0x298], R27 ;  /* 0x0002981b01007387 */ /* 0x0001e60000100800 */
[--C-:B------:R-:W-:Y:S02]  /*a890*/  @!P0 IMAD.IADD R7, R7, 0x1, -R21.reuse ;  /* 0x0000000107078824 */ /* 0x100fe400078e0a15 */
[----:B------:R-:W-:-:S02]  /*a8a0*/  @!P1 IMAD.IADD R11, R11, 0x1, -R21 ;  /* 0x000000010b0b9824 */ /* 0x000fc400078e0a15 */
[----:B------:R-:W-:Y:S01]  /*a8b0*/  @!P5 IMAD.IADD R10, R10, 0x1, -R21 ;  /* 0x000000010a0ad824 */ /* 0x000fe200078e0a15 */
[----:B0-----:R-:W2:Y:S04]  /*a8c0*/  LDL.LU R27, [R1+0x15a4] ;  /* 0x0015a400011b7983 */ /* 0x001ea80000300800 */
[----:B------:R0:W-:Y:S01]  /*a8d0*/  STL [R1+0x28c], R14 ;  /* 0x00028c0e01007387 */ /* 0x0001e20000100800 */
[----:B------:R-:W-:-:S03]  /*a8e0*/  @!P2 IMAD.MOV R11, RZ, RZ, -R11 ;  /* 0x000000ffff0ba224 */ /* 0x000fc600078e0a0b */
[----:B0-----:R-:W2:Y:S01]  /*a8f0*/  LDL.LU R14, [R1+0x15a0] ;  /* 0x0015a000010e7983 */ /* 0x001ea20000300800 */
[----:B------:R-:W-:-:S03]  /*a900*/  @!P4 IMAD.IADD R2, R2, 0x1, -R21 ;  /* 0x000000010202c824 */ /* 0x000fc600078e0a15 */
[----:B------:R0:W-:Y:S04]  /*a910*/  STL [R1+0x280], R11 ;  /* 0x0002800b01007387 */ /* 0x0001e80000100800 */
[----:B0-----:R-:W2:Y:S01]  /*a920*/  LDL.LU R11, [R1+0x1dc] ;  /* 0x0001dc00010b7983 */ /* 0x001ea20000300800 */
[----:B---3--:R-:W-:Y:S02]  /*a930*/  IABS R9, R13 ;  /* 0x0000000d00097213 */ /* 0x008fe40000000000 */
[----:B------:R-:W-:Y:S02]  /*a940*/  ISETP.GE.AND P4, PT, R13, RZ, PT ;  /* 0x000000ff0d00720c */ /* 0x000fe40003f86270 */
[----:B-----5:R-:W-:Y:S01]  /*a950*/  ISETP.GE.AND P5, PT, R12, RZ, PT ;  /* 0x000000ff0c00720c */ /* 0x020fe20003fa6270 */
[----:B------:R-:W-:-:S04]  /*a960*/  IMAD.MOV.U32 R12, RZ, RZ, R7 ;  /* 0x000000ffff0c7224 */ /* 0x000fc800078e0007 */
[----:B------:R-:W-:-:S05]  /*a970*/  @!P3 IMAD.MOV R12, RZ, RZ, -R12 ;  /* 0x000000ffff0cb224 */ /* 0x000fca00078e0a0c */
[----:B------:R0:W-:Y:S04]  /*a980*/  STL [R1+0x278], R12 ;  /* 0x0002780c01007387 */ /* 0x0001e80000100800 */
[----:B0-----:R-:W3:Y:S04]  /*a990*/  LDL.LU R12, [R1+0x1e0] ;  /* 0x0001e000010c7983 */ /* 0x001ee80000300800 */
[----:B------:R-:W5:Y:S01]  /*a9a0*/  LDL R13, [R1+0x1e4] ;  /* 0x0001e400010d7983 */ /* 0x000f620000100800 */
[----:B----4-:R-:W-:-:S05]  /*a9b0*/  IABS R6, R6 ;  /* 0x0000000600067213 */ /* 0x010fca0000000000 */
[----:B------:R-:W-:-:S04]  /*a9c0*/  IMAD.HI.U32 R4, R0, R6, RZ ;  /* 0x0000000600047227 */ /* 0x000fc800078e00ff */
[----:B------:R-:W-:-:S04]  /*a9d0*/  IMAD.MOV R4, RZ, RZ, -R4 ;  /* 0x000000ffff047224 */ /* 0x000fc800078e0a04 */
[----:B------:R-:W-:-:S05]  /*a9e0*/  IMAD R6, R21, R4, R6 ;  /* 0x0000000415067224 */ /* 0x000fca00078e0206 */
[----:B------:R-:W-:Y:S02]  /*a9f0*/  ISETP.GT.U32.AND P1, PT, R21, R6, PT ;  /* 0x000000061500720c */ /* 0x000fe40003f24070 */
[----:B--2---:R-:W-:Y:S02]  /*aa00*/  ISETP.GE.AND P6, PT, R5, RZ, PT ;  /* 0x000000ff0500720c */ /* 0x004fe40003fc6270 */
[----:B------:R-:W-:-:S09]  /*aa10*/  ISETP.GE.AND P0, PT, R8, RZ, PT ;  /* 0x000000ff0800720c */ /* 0x000fd20003f06270 */
[----:B------:R-:W-:Y:S01]  /*aa20*/  @!P1 IMAD.IADD R6, R6, 0x1, -R21 ;  /* 0x0000000106069824 */ /* 0x000fe200078e0a15 */
[----:B------:R-:W-:Y:S01]  /*aa30*/  ISETP.GT.U32.AND P1, PT, R21, R2, PT ;  /* 0x000000021500720c */ /* 0x000fe20003f24070 */
[----:B------:R-:W-:-:S03]  /*aa40*/  @!P6 IMAD.MOV R10, RZ, RZ, -R10 ;  /* 0x000000ffff0ae224 */ /* 0x000fc600078e0a0a */
[----:B------:R-:W-:Y:S02]  /*aa50*/  ISETP.GT.U32.AND P2, PT, R21, R6, PT ;  /* 0x000000061500720c */ /* 0x000fe40003f44070 */
[----:B------:R-:W-:Y:S02]  /*aa60*/  IABS R5, R14 ;  /* 0x0000000e00057213 */ /* 0x000fe40000000000 */
[----:B------:R-:W-:Y:S02]  /*aa70*/  ISETP.GE.AND P6, PT, R14, RZ, PT ;  /* 0x000000ff0e00720c */ /* 0x000fe40003fc6270 */
[----:B------:R-:W2:Y:S03]  /*aa80*/  LDL R14, [R1+0x1e8] ;  /* 0x0001e800010e7983 */ /* 0x000ea60000100800 */
[----:B------:R-:W-:Y:S01]  /*aa90*/  @!P1 IMAD.IADD R2, R2, 0x1, -R21 ;  /* 0x0000000102029824 */ /* 0x000fe200078e0a15 */
[----:B------:R0:W-:Y:S01]  /*aaa0*/  STL [R1+0x274], R10 ;  /* 0x0002740a01007387 */ /* 0x0001e20000100800 */
[----:B------:R-:W-:-:S02]  /*aab0*/  IABS R4, R27 ;  /* 0x0000001b00047213 */ /* 0x000fc40000000000 */
[----:B------:R-:W-:Y:S01]  /*aac0*/  ISETP.GE.AND P1, PT, R27, RZ, PT ;  /* 0x000000ff1b00720c */ /* 0x000fe20003f26270 */
[----:B------:R-:W-:Y:S01]  /*aad0*/  @!P2 IMAD.IADD R6, R6, 0x1, -R21 ;  /* 0x000000010606a824 */ /* 0x000fe200078e0a15 */
[----:B------:R-:W4:Y:S01]  /*aae0*/  LDL R27, [R1+0x1ec] ;  /* 0x0001ec00011b7983 */ /* 0x000f220000100800 */
[----:B0-----:R-:W-:-:S04]  /*aaf0*/  IMAD.MOV.U32 R10, RZ, RZ, R2 ;  /* 0x000000ffff0a7224 */ /* 0x001fc800078e0002 */
[----:B------:R-:W-:-:S05]  /*ab00*/  @!P0 IMAD.MOV R10, RZ, RZ, -R10 ;  /* 0x000000ffff0a8224 */ /* 0x000fca00078e0a0a */
[----:B------:R5:W-:Y:S02]  /*ab10*/  STL [R1+0x268], R10 ;  /* 0x0002680a01007387 */ /* 0x000be40000100800 */
[----:B-----5:R-:W-:Y:S01]  /*ab20*/  IABS R10, R13 ;  /* 0x0000000d000a7213 */ /* 0x020fe20000000000 */
[----:B------:R-:W-:-:S04]  /*ab30*/  IMAD.MOV.U32 R13, RZ, RZ, R6 ;  /* 0x000000ffff0d7224 */ /* 0x000fc800078e0006 */
[----:B------:R-:W-:-:S05]  /*ab40*/  @!P5 IMAD.MOV R13, RZ, RZ, -R13 ;  /* 0x000000ffff0dd224 */ /* 0x000fca00078e0a0d */
[----:B------:R0:W-:Y:S02]  /*ab50*/  STL [R1+0x260], R13 ;  /* 0x0002600d01007387 */ /* 0x0001e40000100800 */
[----:B0-----:R-:W-:-:S04]  /*ab60*/  IMAD.HI.U32 R13, R0, R10, RZ ;  /* 0x0000000a000d7227 */ /* 0x001fc800078e00ff */
[----:B------:R-:W-:-:S04]  /*ab70*/  IMAD.MOV R13, RZ, RZ, -R13 ;  /* 0x000000ffff0d7224 */ /* 0x000fc800078e0a0d */
[----:B------:R-:W-:Y:S02]  /*ab80*/  IMAD R10, R21, R13, R10 ;  /* 0x0000000d150a7224 */ /* 0x000fe400078e020a */
[----:B------:R-:W5:Y:S01]  /*ab90*/  LDL R13, [R1+0x1f0] ;  /* 0x0001f000010d7983 */ /* 0x000f620000100800 */
[----:B------:R-:W-:-:S04]  /*aba0*/  IMAD.HI.U32 R8, R0, R9, RZ ;  /* 0x0000000900087227 */ /* 0x000fc800078e00ff */
[----:B------:R-:W-:-:S04]  /*abb0*/  IMAD.MOV R8, RZ, RZ, -R8 ;  /* 0x000000ffff087224 */ /* 0x000fc800078e0a08 */
[----:B------:R-:W-:-:S05]  /*abc0*/  IMAD R9, R21, R8, R9 ;  /* 0x0000000815097224 */ /* 0x000fca00078e0209 */
[----:B------:R-:W-:Y:S01]  /*abd0*/  ISETP.GT.U32.AND P3, PT, R21, R9, PT ;  /* 0x000000091500720c */ /* 0x000fe20003f64070 */
[C---:B------:R-:W-:Y:S01]  /*abe0*/  IMAD.HI.U32 R8, R0.reuse, R5, RZ ;  /* 0x0000000500087227 */ /* 0x040fe200078e00ff */
[----:B------:R-:W-:Y:S02]  /*abf0*/  IABS R2, R11 ;  /* 0x0000000b00027213 */ /* 0x000fe40000000000 */
[----:B------:R-:W-:Y:S01]  /*ac00*/  ISETP.GE.AND P2, PT, R11, RZ, PT ;  /* 0x000000ff0b00720c */ /* 0x000fe20003f46270 */
[----:B------:R-:W-:Y:S02]  /*ac10*/  IMAD.MOV R8, RZ, RZ, -R8 ;  /* 0x000000ffff087224 */ /* 0x000fe400078e0a08 */
[----:B------:R-:W-:-:S06]  /*ac20*/  IMAD.HI.U32 R11, R0, R2, RZ ;  /* 0x00000002000b7227 */ /* 0x000fcc00078e00ff */
[----:B------:R-:W-:Y:S02]  /*ac30*/  @!P3 IMAD.IADD R9, R9, 0x1, -R21 ;  /* 0x000000010909b824 */ /* 0x000fe400078e0a15 */
[C---:B------:R-:W-:Y:S01]  /*ac40*/  IMAD R5, R21.reuse, R8, R5 ;  /* 0x0000000815057224 */ /* 0x040fe200078e0205 */
[----:B--2---:R-:W-:Y:S02]  /*ac50*/  IABS R8, R14 ;  /* 0x0000000e00087213 */ /* 0x004fe40000000000 */
[C---:B------:R-:W-:Y:S01]  /*ac60*/  ISETP.GT.U32.AND P3, PT, R21.reuse, R9, PT ;  /* 0x000000091500720c */ /* 0x040fe20003f64070 */
[----:B------:R-:W-:Y:S01]  /*ac70*/  IMAD.MOV R11, RZ, RZ, -R11 ;  /* 0x000000ffff0b7224 */ /* 0x000fe200078e0a0b */
[----:B----4-:R-:W-:Y:S01]  /*ac80*/  IABS R6, R27 ;  /* 0x0000001b00067213 */ /* 0x010fe20000000000 */
[----:B------:R-:W2:Y:S02]  /*ac90*/  LDL R14, [R1+0x1f4] ;  /* 0x0001f400010e7983 */ /* 0x000ea40000100800 */
[----:B------:R-:W-:-:S02]  /*aca0*/  IMAD R2, R21, R11, R2 ;  /* 0x0000000b15027224 */ /* 0x000fc400078e0202 */
[----:B------:R-:W-:Y:S01]  /*acb0*/  IMAD.HI.U32 R11, R0, R8, RZ ;  /* 0x00000008000b7227 */ /* 0x000fe200078e00ff */
[----:B------:R-:W4:Y:S03]  /*acc0*/  LDL R27, [R1+0x1f8] ;  /* 0x0001f800011b7983 */ /* 0x000f260000100800 */
[----:B------:R-:W-:Y:S02]  /*acd0*/  IMAD.MOV R11, RZ, RZ, -R11 ;  /* 0x000000ffff0b7224 */ /* 0x000fe400078e0a0b */
[----:B------:R-:W-:Y:S02]  /*ace0*/  @!P3 IMAD.IADD R9, R9, 0x1, -R21 ;  /* 0x000000010909b824 */ /* 0x000fe400078e0a15 */
[----:B------:R-:W-:Y:S01]  /*acf0*/  IMAD R8, R21, R11, R8 ;  /* 0x0000000b15087224 */ /* 0x000fe200078e0208 */
[----:B------:R0:W-:Y:S01]  /*ad00*/  STL [R1+0x159c], R28 ;  /* 0x00159c1c01007387 */ /* 0x0001e20000100800 */
[----:B-----5:R-:W-:Y:S01]  /*ad10*/  IABS R11, R13 ;  /* 0x0000000d000b7213 */ /* 0x020fe20000000000 */
[----:B------:R-:W-:-:S04]  /*ad20*/  IMAD.MOV.U32 R13, RZ, RZ, R9 ;  /* 0x000000ffff0d7224 */ /* 0x000fc800078e0009 */
[----:B------:R-:W-:-:S05]  /*ad30*/  @!P4 IMAD.MOV R13, RZ, RZ, -R13 ;  /* 0x000000ffff0dc224 */ /* 0x000fca00078e0a0d */
[----:B------:R1:W-:Y:S04]  /*ad40*/  STL [R1+0x258], R13 ;  /* 0x0002580d01007387 */ /* 0x0003e80000100800 */
[----:B0-----:R-:W5:Y:S01]  /*ad50*/  LDL.LU R28, [R1+0x1e4] ;  /* 0x0001e400011c7983 */ /* 0x001f620000300800 */
[----:B------:R-:W-:-:S04]  /*ad60*/  IMAD.HI.U32 R7, R0, R4, RZ ;  /* 0x0000000400077227 */ /* 0x000fc800078e00ff */
[----:B------:R-:W-:Y:S01]  /*ad70*/  IMAD.MOV R7, RZ, RZ, -R7 ;  /* 0x000000ffff077224 */ /* 0x000fe200078e0a07 */
[----:B------:R-:W-:-:S03]  /*ad80*/  ISETP.GT.U32.AND P5, PT, R21, R5, PT ;  /* 0x000000051500720c */ /* 0x000fc60003fa4070 */
[----:B------:R-:W-:-:S05]  /*ad90*/  IMAD R4, R21, R7, R4 ;  /* 0x0000000715047224 */ /* 0x000fca00078e0204 */
[----:B------:R-:W-:Y:S02]  /*ada0*/  ISETP.GT.U32.AND P3, PT, R21, R4, PT ;  /* 0x000000041500720c */ /* 0x000fe40003f64070 */
[----:B---3--:R-:W-:Y:S02]  /*adb0*/  ISETP.GE.AND P0, PT, R12, RZ, PT ;  /* 0x000000ff0c00720c */ /* 0x008fe40003f06270 */
[----:B------:R-:W-:Y:S01]  /*adc0*/  IABS R12, R12 ;  /* 0x0000000c000c7213 */ /* 0x000fe20000000000 */
[----:B------:R-:W-:Y:S01]  /*add0*/  @!P5 IMAD.IADD R5, R5, 0x1, -R21 ;  /* 0x000000010505d824 */ /* 0x000fe200078e0a15 */
[----:B------:R-:W-:-:S03]  /*ade0*/  ISETP.GT.U32.AND P5, PT, R21, R2, PT ;  /* 0x000000021500720c */ /* 0x000fc60003fa4070 */
[----:B------:R-:W-:-:S04]  /*adf0*/  IMAD.HI.U32 R7, R0, R12, RZ ;  /* 0x0000000c00077227 */ /* 0x000fc800078e00ff */
[----:B------:R-:W-:Y:S01]  /*ae00*/  @!P3 IMAD.IADD R4, R4, 0x1, -R21 ;  /* 0x000000010404b824 */ /* 0x000fe200078e0a15 */
[----:B------:R-:W-:Y:S01]  /*ae10*/  ISETP.GT.U32.AND P3, PT, R21, R5, PT ;  /* 0x000000051500720c */ /* 0x000fe20003f64070 */
[----:B------:R-:W-:-:S04]  /*ae20*/  IMAD.MOV R7, RZ, RZ, -R7 ;  /* 0x000000ffff077224 */ /* 0x000fc800078e0a07 */
[----:B------:R-:W-:Y:S02]  /*ae30*/  IMAD R12, R21, R7, R12 ;  /* 0x00000007150c7224 */ /* 0x000fe400078e020c */
[----:B------:R-:W-:-:S04]  /*ae40*/  IMAD.HI.U32 R7, R0, R6, RZ ;  /* 0x0000000600077227 */ /* 0x000fc800078e00ff */
[----:B------:R-:W-:Y:S01]  /*ae50*/  @!P5 IMAD.IADD R2, R2, 0x1, -R21 ;  /* 0x000000010202d824 */ /* 0x000fe200078e0a15 */
[----:B------:R-:W-:Y:S01]  /*ae60*/  ISETP.GT.U32.AND P5, PT, R21, R4, PT ;  /* 0x000000041500720c */ /* 0x000fe20003fa4070 */
[----:B------:R-:W-:Y:S02]  /*ae70*/  IMAD.MOV R7, RZ, RZ, -R7 ;  /* 0x000000ffff077224 */ /* 0x000fe400078e0a07 */
[----:B------:R-:W-:Y:S01]  /*ae80*/  @!P3 IMAD.IADD R5, R5, 0x1, -R21 ;  /* 0x000000010505b824 */ /* 0x000fe200078e0a15 */
[C---:B------:R-:W-:Y:S01]  /*ae90*/  ISETP.GT.U32.AND P3, PT, R21.reuse, R12, PT ;  /* 0x0000000c1500720c */ /* 0x040fe20003f64070 */
[C---:B------:R-:W-:Y:S01]  /*aea0*/  IMAD R6, R21.reuse, R7, R6 ;  /* 0x0000000715067224 */ /* 0x040fe200078e0206 */
[----:B--2---:R-:W-:Y:S02]  /*aeb0*/  IABS R7, R14 ;  /* 0x0000000e00077213 */ /* 0x004fe40000000000 */
[----:B------:R-:W-:Y:S02]  /*aec0*/  ISETP.GT.U32.AND P4, PT, R21, R2, PT ;  /* 0x000000021500720c */ /* 0x000fe40003f84070 */
[----:B----4-:R-:W-:Y:S01]  /*aed0*/  IABS R9, R27 ;  /* 0x0000001b00097213 */ /* 0x010fe20000000000 */
[----:B------:R-:W-:-:S02]  /*aee0*/  IMAD.MOV.U32 R27, RZ, RZ, R5 ;  /* 0x000000ffff1b7224 */ /* 0x000fc400078e0005 */
[----:B------:R-:W-:-:S04]  /*aef0*/  IMAD.HI.U32 R14, R0, R11, RZ ;  /* 0x0000000b000e7227 */ /* 0x000fc800078e00ff */
[----:B-1----:R-:W-:-:S04]  /*af00*/  IMAD.HI.U32 R13, R0, R7, RZ ;  /* 0x00000007000d7227 */ /* 0x002fc800078e00ff */
[----:B------:R-:W-:Y:S02]  /*af10*/  @!P6 IMAD.MOV R27, RZ, RZ, -R27 ;  /* 0x000000ffff1be224 */ /* 0x000fe400078e0a1b */
[----:B------:R-:W-:Y:S02]  /*af20*/  @!P5 IMAD.IADD R4, R4, 0x1, -R21 ;  /* 0x000000010404d824 */ /* 0x000fe400078e0a15 */
[----:B------:R-:W-:Y:S02]  /*af30*/  IMAD.MOV R14, RZ, RZ, -R14 ;  /* 0x000000ffff0e7224 */ /* 0x000fe400078e0a0e */
[----:B------:R-:W-:Y:S01]  /*af40*/  IMAD.MOV R13, RZ, RZ, -R13 ;  /* 0x000000ffff0d7224 */ /* 0x000fe200078e0a0d */
[----:B------:R0:W-:Y:S01]  /*af50*/  STL [R1+0x254], R27 ;  /* 0x0002541b01007387 */ /* 0x0001e20000100800 */
[----:B------:R-:W-:Y:S02]  /*af60*/  @!P3 IMAD.IADD R12, R12, 0x1, -R21 ;  /* 0x000000010c0cb824 */ /* 0x000fe400078e0a15 */
[----:B------:R-:W-:-:S02]  /*af70*/  @!P1 IMAD.MOV R4, RZ, RZ, -R4 ;  /* 0x000000ffff049224 */ /* 0x000fc400078e0a04 */
[----:B------:R-:W-:Y:S02]  /*af80*/  @!P4 IMAD.IADD R2, R2, 0x1, -R21 ;  /* 0x000000010202c824 */ /* 0x000fe400078e0a15 */
[C---:B------:R-:W-:Y:S01]  /*af90*/  IMAD R11, R21.reuse, R14, R11 ;  /* 0x0000000e150b7224 */ /* 0x040fe200078e020b */
[----:B0-----:R-:W2:Y:S01]  /*afa0*/  LDL R27, [R1+0x200] ;  /* 0x00020000011b7983 */ /* 0x001ea20000100800 */
[----:B------:R-:W-:Y:S01]  /*afb0*/  IMAD R7, R21, R13, R7 ;  /* 0x0000000d15077224 */ /* 0x000fe200078e0207 */
[----:B-----5:R-:W-:Y:S02]  /*afc0*/  ISETP.GE.AND P3, PT, R28, RZ, PT ;  /* 0x000000ff1c00720c */ /* 0x020fe40003f66270 */
[----:B------:R-:W3:Y:S04]  /*afd0*/  LDL.LU R28, [R1+0x159c] ;  /* 0x00159c00011c7983 */ /* 0x000ee80000300800 */
[----:B------:R-:W4:Y:S04]  /*afe0*/  LDL R14, [R1+0x1fc] ;  /* 0x0001fc00010e7983 */ /* 0x000f280000100800 */
[----:B------:R-:W5:Y:S04]  /*aff0*/  LDL.LU R13, [R1+0x1e8] ;  /* 0x0001e800010d7983 */ /* 0x000f680000300800 */
[----:B------:R0:W-:Y:S02]  /*b000*/  STL [R1+0x24c], R4 ;  /* 0x00024c0401007387 */ /* 0x0001e40000100800 */
[----:B0-----:R-:W-:-:S04]  /*b010*/  IMAD.MOV.U32 R4, RZ, RZ, R2 ;  /* 0x000000ffff047224 */ /* 0x001fc800078e0002 */
[----:B------:R-:W-:-:S05]  /*b020*/  @!P2 IMAD.MOV R4, RZ, RZ, -R4 ;  /* 0x000000ffff04a224 */ /* 0x000fca00078e0a04 */
[----:B------:R0:W-:Y:S04]  /*b030*/  STL [R1+0x244], R4 ;  /* 0x0002440401007387 */ /* 0x0001e80000100800 */
[----:B0-----:R-:W2:Y:S01]  /*b040*/  LDL.LU R4, [R1+0x1f0] ;  /* 0x0001f00001047983 */ /* 0x001ea20000300800 */
[----:B------:R-:W-:Y:S01]  /*b050*/  ISETP.GT.U32.AND P4, PT, R21, R6, PT ;  /* 0x000000061500720c */ /* 0x000fe20003f84070 */
[----:B------:R-:W-:-:S12]  /*b060*/  IMAD.HI.U32 R5, R0, R9, RZ ;  /* 0x0000000900057227 */ /* 0x000fd800078e00ff */
[----:B------:R-:W-:Y:S01]  /*b070*/  @!P4 IMAD.IADD R6, R6, 0x1, -R21 ;  /* 0x000000010606c824 */ /* 0x000fe200078e0a15 */
[----:B--2---:R0:W-:Y:S04]  /*b080*/  STL [R1+0x1598], R4 ;  /* 0x0015980401007387 */ /* 0x0041e80000100800 */
[----:B0-----:R-:W2:Y:S01]  /*b090*/  LDL.LU R4, [R1+0x1ec] ;  /* 0x0001ec0001047983 */ /* 0x001ea20000300800 */
[C---:B------:R-:W-:Y:S01]  /*b0a0*/  ISETP.GT.U32.AND P4, PT, R21.reuse, R6, PT ;  /* 0x000000061500720c */ /* 0x040fe20003f84070 */
[----:B------:R-:W-:Y:S01]  /*b0b0*/  IMAD.MOV R5, RZ, RZ, -R5 ;  /* 0x000000ffff057224 */ /* 0x000fe200078e0a05 */
[----:B----4-:R-:W-:Y:S02]  /*b0c0*/  IABS R2, R14 ;  /* 0x0000000e00027213 */ /* 0x010fe40000000000 */
[----:B------:R-:W4:Y:S01]  /*b0d0*/  LDL.LU R14, [R1+0x1f4] ;  /* 0x0001f400010e7983 */ /* 0x000f220000300800 */
[----:B------:R-:W-:Y:S01]  /*b0e0*/  IMAD R9, R21, R5, R9 ;  /* 0x0000000515097224 */ /* 0x000fe200078e0209 */
[----:B------:R-:W-:-:S02]  /*b0f0*/  IABS R5, R27 ;  /* 0x0000001b00057213 */ /* 0x000fc40000000000 */
[----:B------:R-:W3:Y:S05]  /*b100*/  LDL.LU R27, [R1+0x204] ;  /* 0x00020400011b7983 */ /* 0x000eea0000300800 */
[----:B------:R-:W-:Y:S01]  /*b110*/  @!P4 IMAD.IADD R6, R6, 0x1, -R21 ;  /* 0x000000010606c824 */ /* 0x000fe200078e0a15 */
[C---:B------:R-:W-:Y:S02]  /*b120*/  ISETP.GT.U32.AND P6, PT, R21.reuse, R10, PT ;  /* 0x0000000a1500720c */ /* 0x040fe40003fc4070 */
[----:B------:R-:W-:Y:S02]  /*b130*/  ISETP.GT.U32.AND P5, PT, R21, R8, PT ;  /* 0x000000081500720c */ /* 0x000fe40003fa4070 */
[----:B--2---:R-:W-:-:S02]  /*b140*/  ISETP.GE.AND P4, PT, R4, RZ, PT ;  /* 0x000000ff0400720c */ /* 0x004fc40003f86270 */
        /* <DEDUP_REMOVED lines=10> */
[----:B------:R-:W-:Y:S01]  /*b1f0*/  @!P5 IMAD.IADD R10, R10, 0x1, -R21 ;  /* 0x000000010a0ad824 */ /* 0x000fe200078e0a15 */
        /* <DEDUP_REMOVED lines=13> */
[----:B0-----:R-:W-:Y:S02]  /*b2d0*/  IMAD.MOV.U32 R5, RZ, RZ, R12 ;  /* 0x000000ffff057224 */ /* 0x001fe400078e000c */
[----:B-1----:R-:W-:Y:S01]  /*b2e0*/  IMAD.MOV.U32 R0, RZ, RZ, R10 ;  /* 0x000000ffff007224 */ /* 0x002fe200078e000a */
[----:B------:R-:W2:Y:S01]  /*b2f0*/  LDL.LU R12, [R1+0x200] ;  /* 0x00020000010c7983 */ /* 0x000ea20000300800 */
[----:B------:R-:W-:Y:S02]  /*b300*/  @!P0 IMAD.MOV R5, RZ, RZ, -R5 ;  /* 0x000000ffff058224 */ /* 0x000fe400078e0a05 */
[----:B------:R-:W-:-:S03]  /*b310*/  @!P3 IMAD.MOV R0, RZ, RZ, -R0 ;  /* 0x000000ffff00b224 */ /* 0x000fc600078e0a00 */
[----:B------:R0:W-:Y:S04]  /*b320*/  STL [R1+0x240], R5 ;  /* 0x0002400501007387 */ /* 0x0001e80000100800 */
[----:B------:R1:W-:Y:S01]  /*b330*/  STL [R1+0x22c], R0 ;  /* 0x00022c0001007387 */ /* 0x0003e20000100800 */
[----:B0-----:R-:W-:-:S03]  /*b340*/  IMAD.MOV.U32 R5, RZ, RZ, R8 ;  /* 0x000000ffff057224 */ /* 0x001fc600078e0008 */
[----:B------:R-:W4:Y:S01]  /*b350*/  LDL.LU R8, [R1+0x1fc] ;  /* 0x0001fc0001087983 */ /* 0x000f220000300800 */
[----:B-1----:R-:W-:-:S03]  /*b360*/  IMAD.MOV.U32 R0, RZ, RZ, R6 ;  /* 0x000000ffff007224 */ /* 0x002fc600078e0006 */
[----:B------:R-:W4:Y:S01]  /*b370*/  LDL.LU R6, [R1+0x1f8] ;  /* 0x0001f80001067983 */ /* 0x000f220000300800 */
[----:B------:R-:W-:-:S05]  /*b380*/  @!P5 IMAD.MOV R5, RZ, RZ, -R5 ;  /* 0x000000ffff05d224 */ /* 0x000fca00078e0a05 */
[----:B------:R0:W-:Y:S04]  /*b390*/  STL [R1+0x224], R5 ;  /* 0x0002240501007387 */ /* 0x0001e80000100800 */
[----:B0-----:R-:W5:Y:S01]  /*b3a0*/  LDL.LU R5, [R1+0x1594] ;  /* 0x0015940001057983 */ /* 0x001f620000300800 */
[C---:B------:R-:W-:Y:S02]  /*b3b0*/  ISETP.GT.U32.AND P1, PT, R21.reuse, R9, PT ;  /* 0x000000091500720c */ /* 0x040fe40003f24070 */
[C---:B------:R-:W-:Y:S02]  /*b3c0*/  ISETP.GT.U32.AND P3, PT, R21.reuse, R7, PT ;  /* 0x000000071500720c */ /* 0x040fe40003f64070 */
[----:B------:R-:W-:Y:S01]  /*b3d0*/  ISETP.GT.U32.AND P0, PT, R21, R11, PT ;  /* 0x0000000b1500720c */ /* 0x000fe20003f04070 */
[----:B------:R-:W-:-:S08]  /*b3e0*/  @!P4 IMAD.MOV R0, RZ, RZ, -R0 ;  /* 0x000000ffff00c224 */ /* 0x000fd000078e0a00 */
[----:B------:R-:W-:-:S05]  /*b3f0*/  @!P1 IMAD.IADD R9, R9, 0x1, -R21 ;  /* 0x0000000109099824 */ /* 0x000fca00078e0a15 */
[C---:B------:R-:W-:Y:S02]  /*b400*/  ISETP.GT.U32.AND P1, PT, R21.reuse, R9, PT ;  /* 0x000000091500720c */ /* 0x040fe40003f24070 */
[----:B------:R-:W-:Y:S01]  /*b410*/  ISETP.GT.U32.AND P5, PT, R21, R2, PT ;  /* 0x000000021500720c */ /* 0x000fe20003fa4070 */
[----:B------:R0:W-:Y:S01]  /*b420*/  STL [R1+0x220], R0 ;  /* 0x0002200001007387 */ /* 0x0001e20000100800 */
[--C-:B------:R-:W-:Y:S02]  /*b430*/  @!P3 IMAD.IADD R7, R7, 0x1, -R21.reuse ;  /* 0x000000010707b824 */ /* 0x100fe400078e0a15 */
[--C-:B------:R-:W-:Y:S01]  /*b440*/  @!P0 IMAD.IADD R11, R11, 0x1, -R21.reuse ;  /* 0x000000010b0b8824 */ /* 0x100fe200078e0a15 */
[----:B0-----:R-:W5:Y:S06]  /*b450*/  LDL.LU R0, [R1+0x1590] ;  /* 0x0015900001007983 */ /* 0x001f6c0000300800 */
[----:B------:R-:W-:-:S02]  /*b460*/  @!P1 IMAD.IADD R9, R9, 0x1, -R21 ;  /* 0x0000000109099824 */ /* 0x000fc400078e0a15 */
[----:B------:R-:W-:Y:S02]  /*b470*/  IMAD.MOV R4, RZ, RZ, -R4 ;  /* 0x000000ffff047224 */ /* 0x000fe400078e0a04 */
[----:B------:R-:W-:Y:S01]  /*b480*/  @!P2 IMAD.MOV R11, RZ, RZ, -R11 ;  /* 0x000000ffff0ba224 */ /* 0x000fe200078e0a0b */
[----:B---3--:R-:W-:Y:S01]  /*b490*/  IABS R10, R27 ;  /* 0x0000001b000a7213 */ /* 0x008fe20000000000 */
[----:B------:R-:W-:Y:S01]  /*b4a0*/  @!P5 IMAD.IADD R2, R2, 0x1, -R21 ;  /* 0x000000010202d824 */ /* 0x000fe200078e0a15 */
[----:B------:R-:W-:Y:S02]  /*b4b0*/  ISETP.GE.AND P5, PT, R27, RZ, PT ;  /* 0x000000ff1b00720c */ /* 0x000fe40003fa6270 */
[----:B------:R-:W3:Y:S04]  /*b4c0*/  LDL.LU R27, [R1+0x238] ;  /* 0x00023800011b7983 */ /* 0x000ee80000300800 */
[----:B------:R0:W-:Y:S04]  /*b4d0*/  STL [R1+0x214], R11 ;  /* 0x0002140b01007387 */ /* 0x0001e80000100800 */
[----:B0-----:R-:W3:Y:S01]  /*b4e0*/  LDL.LU R11, [R1+0x218] ;  /* 0x00021800010b7983 */ /* 0x001ee20000300800 */
[----:B--2---:R-:W-:Y:S01]  /*b4f0*/  ISETP.GE.AND P1, PT, R12, RZ, PT ;  /* 0x000000ff0c00720c */ /* 0x004fe20003f26270 */
[----:B------:R-:W-:-:S04]  /*b500*/  IMAD.MOV.U32 R12, RZ, RZ, R7 ;  /* 0x000000ffff0c7224 */ /* 0x000fc800078e0007 */
[----:B------:R-:W-:Y:S01]  /*b510*/  @!P6 IMAD.MOV R12, RZ, RZ, -R12 ;  /* 0x000000ffff0ce224 */ /* 0x000fe200078e0a0c */
[----:B----4-:R-:W-:-:S04]  /*b520*/  ISETP.GE.AND P4, PT, R6, RZ, PT ;  /* 0x000000ff0600720c */ /* 0x010fc80003f86270 */
[----:B------:R0:W-:Y:S01]  /*b530*/  STL [R1+0x210], R12 ;  /* 0x0002100c01007387 */ /* 0x0001e20000100800 */
[----:B-----5:R-:W-:-:S03]  /*b540*/  IABS R6, R13 ;  /* 0x0000000d00067213 */ /* 0x020fc60000000000 */
[----:B0-----:R-:W2:Y:S05]  /*b550*/  LDL.LU R12, [R1+0x21c] ;  /* 0x00021c00010c7983 */ /* 0x001eaa0000300800 */
[----:B------:R-:W-:Y:S02]  /*b560*/  @!P4 IMAD.MOV R9, RZ, RZ, -R9 ;  /* 0x000000ffff09c224 */ /* 0x000fe400078e0a09 */
[----:B------:R-:W-:Y:S01]  /*b570*/  IMAD R5, R21, R4, R5 ;  /* 0x0000000415057224 */ /* 0x000fe200078e0205 */
[----:B------:R-:W-:Y:S02]  /*b580*/  ISETP.GE.AND P4, PT, R13, RZ, PT ;  /* 0x000000ff0d00720c */ /* 0x000fe40003f86270 */
[----:B------:R0:W-:Y:S02]  /*b590*/  STL [R1+0x204], R9 ;  /* 0x0002040901007387 */ /* 0x0001e40000100800 */
[----:B------:R-:W-:-:S02]  /*b5a0*/  ISETP.GT.U32.AND P0, PT, R21, R5, PT ;  /* 0x000000051500720c */ /* 0x000fc40003f04070 */
[----:B------:R-:W4:Y:S11]  /*b5b0*/  LDL R13, [R1+0x23c] ;  /* 0x00023c00010d7983 */ /* 0x000f360000100800 */
[----:B------:R-:W-:Y:S01]  /*b5c0*/  @!P0 IMAD.IADD R5, R5, 0x1, -R21 ;  /* 0x0000000105058824 */ /* 0x000fe200078e0a15 */
[----:B------:R-:W-:-:S02]  /*b5d0*/  ISETP.GT.U32.AND P0, PT, R21, R2, PT ;  /* 0x000000021500720c */ /* 0x000fc40003f04070 */
[----:B------:R-:W-:-:S11]  /*b5e0*/  IABS R4, R14 ;  /* 0x0000000e00047213 */ /* 0x000fd60000000000 */
[----:B------:R-:W-:Y:S01]  /*b5f0*/  @!P0 IMAD.IADD R2, R2, 0x1, -R21 ;  /* 0x0000000102028824 */ /* 0x000fe200078e0a15 */
[----:B------:R-:W-:Y:S02]  /*b600*/  ISETP.GE.AND P0, PT, R14, RZ, PT ;  /* 0x000000ff0e00720c */ /* 0x000fe40003f06270 */
[----:B------:R-:W5:Y:S01]  /*b610*/  LDL R14, [R1+0x3bc] ;  /* 0x0003bc00010e7983 */ /* 0x000f620000100800 */
[----:B------:R-:W-:Y:S01]  /*b620*/  ISETP.GE.AND P3, PT, R8, RZ, PT ;  /* 0x000000ff0800720c */ /* 0x000fe20003f66270 */
[----:B------:R-:W-:Y:S01]  /*b630*/  IMAD.HI.U32 R8, R0, R10, RZ ;  /* 0x0000000a00087227 */ /* 0x000fe200078e00ff */
[----:B------:R-:W-:-:S03]  /*b640*/  ISETP.GT.U32.AND P2, PT, R21, R5, PT ;  /* 0x000000051500720c */ /* 0x000fc60003f44070 */
[----:B------:R-:W-:-:S04]  /*b650*/  IMAD.MOV R8, RZ, RZ, -R8 ;  /* 0x000000ffff087224 */ /* 0x000fc800078e0a08 */
[----:B------:R-:W-:Y:S02]  /*b660*/  IMAD R10, R21, R8, R10 ;  /* 0x00000008150a7224 */ /* 0x000fe400078e020a */
[----:B------:R-:W-:-:S04]  /*b670*/  IMAD.HI.U32 R8, R0, R6, RZ ;  /* 0x0000000600087227 */ /* 0x000fc800078e00ff */
[----:B------:R-:W-:Y:S02]  /*b680*/  IMAD.MOV R8, RZ, RZ, -R8 ;  /* 0x000000ffff087224 */ /* 0x000fe400078e0a08 */
[----:B0-----:R-:W-:Y:S02]  /*b690*/  IMAD.MOV.U32 R9, RZ, RZ, R2 ;  /* 0x000000ffff097224 */ /* 0x001fe400078e0002 */
[----:B------:R-:W-:Y:S02]  /*b6a0*/  @!P2 IMAD.IADD R5, R5, 0x1, -R21 ;  /* 0x000000010505a824 */ /* 0x000fe400078e0a15 */
[----:B------:R-:W-:Y:S02]  /*b6b0*/  IMAD R6, R21, R8, R6 ;  /* 0x0000000815067224 */ /* 0x000fe400078e0206 */
[----:B------:R-:W-:-:S05]  /*b6c0*/  @!P3 IMAD.MOV R9, RZ, RZ, -R9 ;  /* 0x000000ffff09b224 */ /* 0x000fca00078e0a09 */
[----:B------:R0:W-:Y:S04]  /*b6d0*/  STL [R1+0x294], R9 ;  /* 0x0002940901007387 */ /* 0x0001e80000100800 */
[----:B---3--:R1:W-:Y:S01]  /*b6e0*/  STL [R1+0x158c], R27 ;  /* 0x00158c1b01007387 */ /* 0x0083e20000100800 */
[----:B0-----:R-:W-:Y:S02]  /*b6f0*/  IABS R9, R27 ;  /* 0x0000001b00097213 */ /* 0x001fe40000000000 */
[----:B----4-:R-:W-:Y:S01]  /*b700*/  IABS R8, R13 ;  /* 0x0000000d00087213 */ /* 0x010fe20000000000 */
[----:B------:R-:W-:-:S04]  /*b710*/  IMAD.MOV.U32 R13, RZ, RZ, R5 ;  /* 0x000000ffff0d7224 */ /* 0x000fc800078e0005 */
[----:B------:R-:W-:-:S05]  /*b720*/  @!P1 IMAD.MOV R13, RZ, RZ, -R13 ;  /* 0x000000ffff0d9224 */ /* 0x000fca00078e0a0d */
[----:B------:R0:W-:Y:S04]  /*b730*/  STL [R1+0x290], R13 ;  /* 0x0002900d01007387 */ /* 0x0001e80000100800 */
[----:B-1----:R-:W3:Y:S01]  /*b740*/  LDL R27, [R1+0x3c4] ;  /* 0x0003c400011b7983 */ /* 0x002ee20000100800 */
[----:B0-----:R-:W-:-:S04]  /*b750*/  IMAD.HI.U32 R13, R0, R9, RZ ;  /* 0x00000009000d7227 */ /* 0x001fc800078e00ff */
[----:B------:R-:W-:-:S04]  /*b760*/  IMAD.MOV R13, RZ, RZ, -R13 ;  /* 0x000000ffff0d7224 */ /* 0x000fc800078e0a0d */
[----:B------:R-:W-:Y:S02]  /*b770*/  IMAD R9, R21, R13, R9 ;  /* 0x0000000d15097224 */ /* 0x000fe400078e0209 */
[----:B------:R-:W4:Y:S01]  /*b780*/  LDL R13, [R1+0x3c0] ;  /* 0x0003c000010d7983 */ /* 0x000f220000100800 */
[----:B-----5:R-:W-:-:S03]  /*b790*/  IABS R5, R14 ;  /* 0x0000000e00057213 */ /* 0x020fc60000000000 */
[----:B------:R-:W5:Y:S01]  /*b7a0*/  LDL R14, [R1+0x3c8] ;  /* 0x0003c800010e7983 */ /* 0x000f620000100800 */
[----:B------:R-:W-:Y:S01]  /*b7b0*/  ISETP.GT.U32.AND P6, PT, R21, R10, PT ;  /* 0x0000000a1500720c */ /* 0x000fe20003fc4070 */
[----:B------:R-:W-:-:S12]  /*b7c0*/  IMAD.HI.U32 R7, R0, R4, RZ ;  /* 0x0000000400077227 */ /* 0x000fd800078e00ff */
[----:B------:R-:W-:-:S05]  /*b7d0*/  @!P6 IMAD.IADD R10, R10, 0x1, -R21 ;  /* 0x000000010a0ae824 */ /* 0x000fca00078e0a15 */
[C---:B------:R-:W-:Y:S01]  /*b7e0*/  ISETP.GT.U32.AND P6, PT, R21.reuse, R10, PT ;  /* 0x0000000a1500720c */ /* 0x040fe20003fc4070 */
[----:B------:R-:W-:Y:S01]  /*b7f0*/  IMAD.MOV R7, RZ, RZ, -R7 ;  /* 0x000000ffff077224 */ /* 0x000fe200078e0a07 */
[----:B------:R-:W-:-:S03]  /*b800*/  ISETP.GT.U32.AND P1, PT, R21, R6, PT ;  /* 0x000000061500720c */ /* 0x000fc60003f24070 */
[----:B------:R-:W-:Y:S01]  /*b810*/  IMAD R4, R21, R7, R4 ;  /* 0x0000000715047224 */ /* 0x000fe200078e0204 */
[----:B------:R-:W-:Y:S02]  /*b820*/  IABS R2, R11 ;  /* 0x0000000b00027213 */ /* 0x000fe40000000000 */
[----:B------:R-:W-:-:S05]  /*b830*/  ISETP.GE.AND P2, PT, R11, RZ, PT ;  /* 0x000000ff0b00720c */ /* 0x000fca0003f46270 */
[----:B------:R-:W-:Y:S01]  /*b840*/  @!P6 IMAD.IADD R10, R10, 0x1, -R21 ;  /* 0x000000010a0ae824 */ /* 0x000fe200078e0a15 */
[----:B------:R-:W-:Y:S01]  /*b850*/  ISETP.GT.U32.AND P6, PT, R21, R4, PT ;  /* 0x000000041500720c */ /* 0x000fe20003fc4070 */
[----:B------:R-:W-:Y:S01]  /*b860*/  IMAD.HI.U32 R11, R0, R2, RZ ;  /* 0x00000002000b7227 */ /* 0x000fe200078e00ff */
[----:B--2---:R-:W-:Y:S02]  /*b870*/  ISETP.GE.AND P3, PT, R12, RZ, PT ;  /* 0x000000ff0c00720c */ /* 0x004fe40003f66270 */
[----:B------:R-:W-:Y:S01]  /*b880*/  IABS R12, R12 ;  /* 0x0000000c000c7213 */ /* 0x000fe20000000000 */
        /* <DEDUP_REMOVED lines=15> */
[----:B---3--:R-:W-:Y:S01]  /*b980*/  IABS R7, R27 ;  /* 0x0000001b00077213 */ /* 0x008fe20000000000 */
[----:B------:R-:W-:Y:S01]  /*b990*/  IMAD.MOV.U32 R27, RZ, RZ, R6 ;  /* 0x000000ffff1b7224 */ /* 0x000fe200078e0006 */
[----:B----4-:R-:W-:Y:S01]  /*b9a0*/  IABS R11, R13 ;  /* 0x0000000d000b7213 */ /* 0x010fe20000000000 */
[----:B------:R-:W-:-:S04]  /*b9b0*/  IMAD.MOV.U32 R13, RZ, RZ, R10 ;  /* 0x000000ffff0d7224 */ /* 0x000fc800078e000a */
[----:B------:R-:W-:Y:S01]  /*b9c0*/  @!P5 IMAD.MOV R13, RZ, RZ, -R13 ;  /* 0x000000ffff0dd224 */ /* 0x000fe200078e0a0d */
[----:B-----5:R-:W-:Y:S01]  /*b9d0*/  IABS R10, R14 ;  /* 0x0000000e000a7213 */ /* 0x020fe20000000000 */
[----:B------:R-:W-:-:S03]  /*b9e0*/  IMAD.HI.U32 R14, R0, R11, RZ ;  /* 0x0000000b000e7227 */ /* 0x000fc600078e00ff */
[----:B------:R0:W-:Y:S01]  /*b9f0*/  STL [R1+0x200], R13 ;  /* 0x0002000d01007387 */ /* 0x0001e20000100800 */
[----:B------:R-:W-:-:S04]  /*ba00*/  IMAD.HI.U32 R6, R0, R10, RZ ;  /* 0x0000000a00067227 */ /* 0x000fc800078e00ff */
[----:B------:R-:W-:Y:S02]  /*ba10*/  @!P4 IMAD.MOV R27, RZ, RZ, -R27 ;  /* 0x000000ffff1bc224 */ /* 0x000fe400078e0a1b */
[----:B------:R-:W-:Y:S02]  /*ba20*/  IMAD.MOV R14, RZ, RZ, -R14 ;  /* 0x000000ffff0e7224 */ /* 0x000fe400078e0a0e */
[----:B0-----:R-:W-:Y:S01]  /*ba30*/  IMAD.HI.U32 R13, R0, R7, RZ ;  /* 0x00000007000d7227 */ /* 0x001fe200078e00ff */
[----:B------:R0:W-:Y:S03]  /*ba40*/  STL [R1+0x1f0], R27 ;  /* 0x0001f01b01007387 */ /* 0x0001e60000100800 */
[----:B------:R-:W-:Y:S02]  /*ba50*/  IMAD.MOV R13, RZ, RZ, -R13 ;  /* 0x000000ffff0d7224 */ /* 0x000fe400078e0a0d */
[----:B------:R-:W-:-:S02]  /*ba60*/  IMAD.MOV R6, RZ, RZ, -R6 ;  /* 0x000000ffff067224 */ /* 0x000fc400078e0a06 */
[C---:B------:R-:W-:Y:S02]  /*ba70*/  IMAD R11, R21.reuse, R14, R11 ;  /* 0x0000000e150b7224 */ /* 0x040fe400078e020b */
[C---:B------:R-:W-:Y:S01]  /*ba80*/  IMAD R7, R21.reuse, R13, R7 ;  /* 0x0000000d15077224 */ /* 0x040fe200078e0207 */
[----:B0-----:R-:W2:Y:S01]  /*ba90*/  LDL.LU R27, [R1+0x158c] ;  /* 0x00158c00011b7983 */ /* 0x001ea20000300800 */
[----:B------:R-:W-:-:S03]  /*baa0*/  IMAD R10, R21, R6, R10 ;  /* 0x00000006150a7224 */ /* 0x000fc600078e020a */
[----:B------:R-:W3:Y:S04]  /*bab0*/  LDL R14, [R1+0x3d0] ;  /* 0x0003d000010e7983 */ /* 0x000ee80000100800 */
[----:B------:R-:W4:Y:S04]  /*bac0*/  LDL.LU R13, [R1+0x23c] ;  /* 0x00023c00010d7983 */ /* 0x000f280000300800 */
[----:B------:R-:W5:Y:S01]  /*bad0*/  LDL R6, [R1+0x3cc] ;  /* 0x0003cc0001067983 */ /* 0x000f620000100800 */
[C---:B------:R-:W-:Y:S02]  /*bae0*/  ISETP.GT.U32.AND P1, PT, R21.reuse, R2, PT ;  /* 0x000000021500720c */ /* 0x040fe40003f24070 */
[----:B------:R-:W-:-:S02]  /*baf0*/  ISETP.GT.U32.AND P5, PT, R21, R4, PT ;  /* 0x000000041500720c */ /* 0x000fc40003fa4070 */
[----:B------:R-:W-:-:S09]  /*bb00*/  ISETP.GT.U32.AND P6, PT, R21, R12, PT ;  /* 0x0000000c1500720c */ /* 0x000fd20003fc4070 */
[----:B------:R-:W-:-:S05]  /*bb10*/  @!P1 IMAD.IADD R2, R2, 0x1, -R21 ;  /* 0x0000000102029824 */ /* 0x000fca00078e0a15 */
[----:B------:R-:W-:Y:S01]  /*bb20*/  ISETP.GT.U32.AND P1, PT, R21, R2, PT ;  /* 0x000000021500720c */ /* 0x000fe20003f24070 */
[--C-:B------:R-:W-:Y:S02]  /*bb30*/  @!P5 IMAD.IADD R4, R4, 0x1, -R21.reuse ;  /* 0x000000010404d824 */ /* 0x100fe400078e0a15 */
[----:B------:R-:W-:Y:S02]  /*bb40*/  @!P6 IMAD.IADD R12, R12, 0x1, -R21 ;  /* 0x000000010c0ce824 */ /* 0x000fe400078e0a15 */
[----:B------:R-:W-:-:S08]  /*bb50*/  @!P0 IMAD.MOV R4, RZ, RZ, -R4 ;  /* 0x000000ffff048224 */ /* 0x000fd000078e0a04 */
[----:B------:R-:W-:Y:S01]  /*bb60*/  @!P1 IMAD.IADD R2, R2, 0x1, -R21 ;  /* 0x0000000102029824 */ /* 0x000fe200078e0a15 */
[----:B------:R0:W-:Y:S04]  /*bb70*/  STL [R1+0x1e8], R4 ;  /* 0x0001e80401007387 */ /* 0x0001e80000100800 */
[----:B0-----:R-:W4:Y:S01]  /*bb80*/  LDL.LU R4, [R1+0x3bc] ;  /* 0x0003bc0001047983 */ /* 0x001f220000300800 */
[----:B--2---:R-:W-:Y:S01]  /*bb90*/  ISETP.GE.AND P6, PT, R27, RZ, PT ;  /* 0x000000ff1b00720c */ /* 0x004fe20003fc6270 */
[----:B------:R-:W-:Y:S01]  /*bba0*/  IMAD.MOV.U32 R27, RZ, RZ, R2 ;  /* 0x000000ffff1b7224 */ /* 0x000fe200078e0002 */
[----:B-----5:R-:W-:Y:S02]  /*bbb0*/  IABS R2, R6 ;  /* 0x0000000600027213 */ /* 0x020fe40000000000 */
[----:B---3--:R-:W-:-:S02]  /*bbc0*/  IABS R6, R14 ;  /* 0x0000000e00067213 */ /* 0x008fc40000000000 */
[----:B------:R-:W2:Y:S01]  /*bbd0*/  LDL.LU R14, [R1+0x3c0] ;  /* 0x0003c000010e7983 */ /* 0x000ea20000300800 */
[----:B------:R-:W-:Y:S01]  /*bbe0*/  @!P2 IMAD.MOV R27, RZ, RZ, -R27 ;  /* 0x000000ffff1ba224 */ /* 0x000fe200078e0a1b */
[----:B------:R-:W-:-:S04]  /*bbf0*/  ISETP.GT.U32.AND P2, PT, R21, R11, PT ;  /* 0x0000000b1500720c */ /* 0x000fc80003f44070 */
[----:B------:R0:W-:Y:S09]  /*bc00*/  STL [R1+0x1c8], R27 ;  /* 0x0001c81b01007387 */ /* 0x0001f20000100800 */
[----:B------:R-:W-:Y:S01]  /*bc10*/  @!P2 IMAD.IADD R11, R11, 0x1, -R21 ;  /* 0x000000010b0ba824 */ /* 0x000fe200078e0a15 */
[----:B0-----:R-:W3:Y:S01]  /*bc20*/  LDL.LU R27, [R1+0x3d8] ;  /* 0x0003d800011b7983 */ /* 0x001ee20000300800 */
[----:B--2---:R-:W-:-:S03]  /*bc30*/  ISETP.GE.AND P2, PT, R14, RZ, PT ;  /* 0x000000ff0e00720c */ /* 0x004fc60003f46270 */
[----:B------:R-:W2:Y:S01]  /*bc40*/  LDL.LU R14, [R1+0x3f0] ;  /* 0x0003f000010e7983 */ /* 0x000ea20000300800 */
[C---:B------:R-:W-:Y:S02]  /*bc50*/  ISETP.GT.U32.AND P4, PT, R21.reuse, R9, PT ;  /* 0x000000091500720c */ /* 0x040fe40003f84070 */
[C---:B------:R-:W-:Y:S02]  /*bc60*/  ISETP.GT.U32.AND P5, PT, R21.reuse, R8, PT ;  /* 0x000000081500720c */ /* 0x040fe40003fa4070 */
[----:B------:R-:W-:-:S09]  /*bc70*/  ISETP.GT.U32.AND P1, PT, R21, R5, PT ;  /* 0x000000051500720c */ /* 0x000fd20003f24070 */
[--C-:B------:R-:W-:Y:S01]  /*bc80*/  @!P4 IMAD.IADD R9, R9, 0x1, -R21.reuse ;  /* 0x000000010909c824 */ /* 0x100fe200078e0a15 */
[----:B------:R-:W-:Y:S01]  /*bc90*/  ISETP.GT.U32.AND P4, PT, R21, R12, PT ;  /* 0x0000000c1500720c */ /* 0x000fe20003f84070 */
[--C-:B------:R-:W-:Y:S02]  /*bca0*/  @!P5 IMAD.IADD R8, R8, 0x1, -R21.reuse ;  /* 0x000000010808d824 */ /* 0x100fe400078e0a15 */
[----:B------:R-:W-:Y:S01]  /*bcb0*/  @!P1 IMAD.IADD R5, R5, 0x1, -R21 ;  /* 0x0000000105059824 */ /* 0x000fe200078e0a15 */
[----:B------:R-:W-:-:S04]  /*bcc0*/  ISETP.GT.U32.AND P5, PT, R21, R9, PT ;  /* 0x000000091500720c */ /* 0x000fc80003fa4070 */
[C---:B------:R-:W-:Y:S01]  /*bcd0*/  ISETP.GT.U32.AND P1, PT, R21.reuse, R5, PT ;  /* 0x000000051500720c */ /* 0x040fe20003f24070 */
[----:B--2---:R0:W-:Y:S04]  /*bce0*/  STL [R1+0x1584], R14 ;  /* 0x0015840e01007387 */ /* 0x0041e80000100800 */
[----:B0-----:R-:W2:Y:S01]  /*bcf0*/  LDL.LU R14, [R1+0x3c4] ;  /* 0x0003c400010e7983 */ /* 0x001ea20000300800 */
[--C-:B------:R-:W-:Y:S01]  /*bd00*/  @!P4 IMAD.IADD R12, R12, 0x1, -R21.reuse ;  /* 0x000000010c0cc824 */ /* 0x100fe200078e0a15 */
[----:B------:R-:W-:Y:S02]  /*bd10*/  ISETP.GT.U32.AND P4, PT, R21, R7, PT ;  /* 0x000000071500720c */ /* 0x000fe40003f84070 */
[--C-:B------:R-:W-:Y:S01]  /*bd20*/  @!P5 IMAD.IADD R9, R9, 0x1, -R21.reuse ;  /* 0x000000010909d824 */ /* 0x100fe200078e0a15 */
[----:B----4-:R-:W-:Y:S01]  /*bd30*/  ISETP.GE.AND P5, PT, R13, RZ, PT ;  /* 0x000000ff0d00720c */ /* 0x010fe20003fa6270 */
[----:B------:R-:W-:Y:S01]  /*bd40*/  IMAD.HI.U32 R13, R0, R2, RZ ;  /* 0x00000002000d7227 */ /* 0x000fe200078e00ff */
[----:B------:R-:W-:Y:S01]  /*bd50*/  ISETP.GT.U32.AND P0, PT, R21, R8, PT ;  /* 0x000000081500720c */ /* 0x000fe20003f04070 */
[----:B------:R0:W-:Y:S02]  /*bd60*/  STL [R1+0x1588], R6 ;  /* 0x0015880601007387 */ /* 0x0001e40000100800 */
[----:B------:R-:W-:Y:S01]  /*bd70*/  @!P1 IMAD.IADD R5, R5, 0x1, -R21 ;  /* 0x0000000105059824 */ /* 0x000fe200078e0a15 */
[----:B------:R-:W-:Y:S01]  /*bd80*/  ISETP.GE.AND P1, PT, R4, RZ, PT ;  /* 0x000000ff0400720c */ /* 0x000fe20003f26270 */
[----:B------:R-:W-:-:S02]  /*bd90*/  IMAD.MOV R13, RZ, RZ, -R13 ;  /* 0x000000ffff0d7224 */ /* 0x000fc400078e0a0d */
[----:B------:R-:W-:-:S04]  /*bda0*/  IMAD.HI.U32 R4, R0, R6, RZ ;  /* 0x0000000600047227 */ /* 0x000fc800078e00ff */
[----:B0-----:R-:W-:Y:S02]  /*bdb0*/  IMAD.MOV.U32 R6, RZ, RZ, R9 ;  /* 0x000000ffff067224 */ /* 0x001fe400078e0009 */
[----:B------:R-:W-:Y:S02]  /*bdc0*/  @!P3 IMAD.MOV R12, RZ, RZ, -R12 ;  /* 0x000000ffff0cb224 */ /* 0x000fe400078e0a0c */
[----:B------:R-:W-:Y:S02]  /*bdd0*/  IMAD R2, R21, R13, R2 ;  /* 0x0000000d15027224 */ /* 0x000fe400078e0202 */
[----:B------:R-:W-:Y:S01]  /*bde0*/  @!P6 IMAD.MOV R6, RZ, RZ, -R6 ;  /* 0x000000ffff06e224 */ /* 0x000fe200078e0a06 */
[----:B------:R-:W4:Y:S01]  /*bdf0*/  LDL.LU R13, [R1+0x3ec] ;  /* 0x0003ec00010d7983 */ /* 0x000f220000300800 */
[----:B------:R-:W-:-:S03]  /*be00*/  @!P4 IMAD.IADD R7, R7, 0x1, -R21 ;  /* 0x000000010707c824 */ /* 0x000fc600078e0a15 */
[----:B------:R-:W5:Y:S01]  /*be10*/  LDL.LU R9, [R1+0x3cc] ;  /* 0x0003cc0001097983 */ /* 0x000f620000300800 */
[----:B------:R-:W-:-:S03]  /*be20*/  @!P0 IMAD.IADD R8, R8, 0x1, -R21 ;  /* 0x0000000108088824 */ /* 0x000fc600078e0a15 */
[----:B------:R0:W-:Y:S04]  /*be30*/  STL [R1+0x1c4], R12 ;  /* 0x0001c40c01007387 */ /* 0x0001e80000100800 */
[----:B0-----:R-:W3:Y:S04]  /*be40*/  LDL.LU R12, [R1+0x3d0] ;  /* 0x0003d000010c7983 */ /* 0x001ee80000300800 */
[----:B------:R0:W-:Y:S02]  /*be50*/  STL [R1+0x1b8], R6 ;  /* 0x0001b80601007387 */ /* 0x0001e40000100800 */
[----:B0-----:R-:W-:-:S04]  /*be60*/  IMAD.MOV.U32 R6, RZ, RZ, R8 ;  /* 0x000000ffff067224 */ /* 0x001fc800078e0008 */
[----:B------:R-:W-:Y:S01]  /*be70*/  @!P5 IMAD.MOV R6, RZ, RZ, -R6 ;  /* 0x000000ffff06d224 */ /* 0x000fe200078e0a06 */
[----:B--2---:R-:W-:Y:S01]  /*be80*/  ISETP.GE.AND P4, PT, R14, RZ, PT ;  /* 0x000000ff0e00720c */ /* 0x004fe20003f86270 */
[----:B------:R-:W-:Y:S02]  /*be90*/  IMAD.MOV.U32 R14, RZ, RZ, R5 ;  /* 0x000000ffff0e7224 */ /* 0x000fe400078e0005 */
[----:B------:R-:W2:Y:S04]  /*bea0*/  LDL.LU R5, [R1+0x3c8] ;  /* 0x0003c80001057983 */ /* 0x000ea80000300800 */
[----:B------:R0:W-:Y:S04]  /*beb0*/  STL [R1+0x18c], R6 ;  /* 0x00018c0601007387 */ /* 0x0001e80000100800 */
[----:B0-----:R-:W5:Y:S01]  /*bec0*/  LDL.LU R6, [R1+0x1588] ;  /* 0x0015880001067983 */ /* 0x001f620000300800 */
[----:B------:R-:W-:-:S05]  /*bed0*/  @!P1 IMAD.MOV R14, RZ, RZ, -R14 ;  /* 0x000000ffff0e9224 */ /* 0x000fca00078e0a0e */
[----:B------:R0:W-:Y:S04]  /*bee0*/  STL [R1+0x188], R14 ;  /* 0x0001880e01007387 */ /* 0x0001e80000100800 */
[----:B0-----:R-:W5:Y:S01]  /*bef0*/  LDL.LU R14, [R1+0x1584] ;  /* 0x00158400010e7983 */ /* 0x001f620000300800 */
[C---:B------:R-:W-:Y:S02]  /*bf00*/  ISETP.GT.U32.AND P0, PT, R21.reuse, R10, PT ;  /* 0x0000000a1500720c */ /* 0x040fe40003f04070 */
[----:B------:R-:W-:-:S11]  /*bf10*/  ISETP.GT.U32.AND P3, PT, R21, R7, PT ;  /* 0x000000071500720c */ /* 0x000fd60003f64070 */
[----:B------:R-:W-:Y:S01]  /*bf20*/  @!P0 IMAD.IADD R10, R10, 0x1, -R21 ;  /* 0x000000010a0a8824 */ /* 0x000fe200078e0a15 */
[----:B------:R-:W-:-:S04]  /*bf30*/  ISETP.GT.U32.AND P0, PT, R21, R11, PT ;  /* 0x0000000b1500720c */ /* 0x000fc80003f04070 */
[C---:B------:R-:W-:Y:S02]  /*bf40*/  ISETP.GT.U32.AND P6, PT, R21.reuse, R10, PT ;  /* 0x0000000a1500720c */ /* 0x040fe40003fc4070 */
[----:B------:R-:W-:Y:S01]  /*bf50*/  ISETP.GT.U32.AND P5, PT, R21, R2, PT ;  /* 0x000000021500720c */ /* 0x000fe20003fa4070 */
[----:B------:R-:W-:-:S06]  /*bf60*/  @!P3 IMAD.IADD R7, R7, 0x1, -R21 ;  /* 0x000000010707b824 */ /* 0x000fcc00078e0a15 */
[----:B------:R-:W-:-:S04]  /*bf70*/  @!P0 IMAD.IADD R11, R11, 0x1, -R21 ;  /* 0x000000010b0b8824 */ /* 0x000fc800078e0a15 */
[----:B------:R-:W-:Y:S02]  /*bf80*/  @!P2 IMAD.MOV R11, RZ, RZ, -R11 ;  /* 0x000000ffff0ba224 */ /* 0x000fe400078e0a0b */
[----:B------:R-:W-:-:S03]  /*bf90*/  IMAD.MOV R4, RZ, RZ, -R4 ;  /* 0x000000ffff047224 */ /* 0x000fc600078e0a04 */
[----:B------:R0:W-:Y:S01]  /*bfa0*/  STL [R1+0x184], R11 ;  /* 0x0001840b01007387 */ /* 0x0001e20000100800 */
[--C-:B------:R-:W-:Y:S01]  /*bfb0*/  @!P6 IMAD.IADD R10, R10, 0x1, -R21.reuse ;  /* 0x000000010a0ae824 */ /* 0x100fe200078e0a15 */
[----:B---3--:R-:W-:Y:S01]  /*bfc0*/  ISETP.GE.AND P6, PT, R12, RZ, PT ;  /* 0x000000ff0c00720c */ /* 0x008fe20003fc6270 */
[----:B------:R-:W-:Y:S02]  /*bfd0*/  @!P5 IMAD.IADD R2, R2, 0x1, -R21 ;  /* 0x000000010202d824 */ /* 0x000fe400078e0a15 */
[----:B0-----:R-:W-:Y:S01]  /*bfe0*/  IMAD.MOV.U32 R11, RZ, RZ, R7 ;  /* 0x000000ffff0b7224 */ /* 0x001fe200078e0007 */
[----:B------:R-:W-:Y:S01]  /*bff0*/  IABS R8, R27 ;  /* 0x0000001b00087213 */ /* 0x000fe20000000000 */
[----:B------:R-:W3:Y:S02]  /*c000*/  LDL.LU R12, [R1+0x414] ;  /* 0x00041400010c7983 */ /* 0x000ee40000300800 */
[----:B------:R-:W-:Y:S01]  /*c010*/  @!P4 IMAD.MOV R11, RZ, RZ, -R11 ;  /* 0x000000ffff0bc224 */ /* 0x000fe200078e0a0b */
[----:B------:R-:W-:-:S02]  /*c020*/  ISETP.GE.AND P5, PT, R27, RZ, PT ;  /* 0x000000ff1b00720c */ /* 0x000fc40003fa6270 */
[----:B------:R-:W3:Y:S04]  /*c030*/  LDL.LU R27, [R1+0x418] ;  /* 0x00041800011b7983 */ /* 0x000ee80000300800 */
[----:B------:R0:W-:Y:S04]  /*c040*/  STL [R1+0x180], R11 ;  /* 0x0001800b01007387 */ /* 0x0001e80000100800 */
[----:B0-----:R-:W3:Y:S01]  /*c050*/  LDL R11, [R1+0x424] ;  /* 0x00042400010b7983 */ /* 0x001ee20000100800 */
[----:B--2---:R-:W-:Y:S02]  /*c060*/  ISETP.GE.AND P1, PT, R5, RZ, PT ;  /* 0x000000ff0500720c */ /* 0x004fe40003f26270 */
[----:B----4-:R-:W-:-:S11]  /*c070*/  IABS R5, R13 ;  /* 0x0000000d00057213 */ /* 0x010fd60000000000 */
[----:B------:R-:W-:Y:S02]  /*c080*/  @!P1 IMAD.MOV R10, RZ, RZ, -R10 ;  /* 0x000000ffff0a9224 */ /* 0x000fe400078e0a0a */
[----:B-----5:R-:W-:Y:S01]  /*c090*/  IMAD R6, R21, R4, R6 ;  /* 0x0000000415067224 */ /* 0x020fe200078e0206 */
[----:B------:R-:W-:Y:S02]  /*c0a0*/  ISETP.GE.AND P1, PT, R13, RZ, PT ;  /* 0x000000ff0d00720c */ /* 0x000fe40003f26270 */
[----:B------:R0:W-:Y:S02]  /*c0b0*/  STL [R1+0x150], R10 ;  /* 0x0001500a01007387 */ /* 0x0001e40000100800 */
[C---:B------:R-:W-:Y:S02]  /*c0c0*/  ISETP.GT.U32.AND P0, PT, R21.reuse, R6, PT ;  /* 0x000000061500720c */ /* 0x040fe40003f04070 */
[----:B------:R-:W2:Y:S11]  /*c0d0*/  LDL R13, [R1+0x44c] ;  /* 0x00044c00010d7983 */ /* 0x000eb60000100800 */
[----:B------:R-:W-:Y:S01]  /*c0e0*/  @!P0 IMAD.IADD R6, R6, 0x1, -R21 ;  /* 0x0000000106068824 */ /* 0x000fe200078e0a15 */
[----:B------:R-:W-:-:S02]  /*c0f0*/  ISETP.GT.U32.AND P0, PT, R21, R2, PT ;  /* 0x000000021500720c */ /* 0x000fc40003f04070 */
[----:B------:R-:W-:-:S11]  /*c100*/  IABS R4, R14 ;  /* 0x0000000e00047213 */ /* 0x000fd60000000000 */
[----:B------:R-:W-:Y:S01]  /*c110*/  @!P0 IMAD.IADD R2, R2, 0x1, -R21 ;  /* 0x0000000102028824 */ /* 0x000fe200078e0a15 */
[----:B------:R-:W-:Y:S02]  /*c120*/  ISETP.GE.AND P0, PT, R14, RZ, PT ;  /* 0x000000ff0e00720c */ /* 0x000fe40003f06270 */
[----:B------:R-:W4:Y:S01]  /*c130*/  LDL R14, [R1+0x450] ;  /* 0x00045000010e7983 */ /* 0x000f220000100800 */
[----:B------:R-:W-:Y:S01]  /*c140*/  ISETP.GE.AND P3, PT, R9, RZ, PT ;  /* 0x000000ff0900720c */ /* 0x000fe20003f66270 */
[----:B------:R-:W-:Y:S01]  /*c150*/  IMAD.HI.U32 R9, R0, R8, RZ ;  /* 0x0000000800097227 */ /* 0x000fe200078e00ff */
[----:B------:R-:W-:-:S03]  /*c160*/  ISETP.GT.U32.AND P2, PT, R21, R6, PT ;  /* 0x000000061500720c */ /* 0x000fc60003f44070 */
[----:B------:R-:W-:-:S04]  /*c170*/  IMAD.MOV R9, RZ, RZ, -R9 ;  /* 0x000000ffff097224 */ /* 0x000fc800078e0a09 */
[----:B------:R-:W-:Y:S02]  /*c180*/  IMAD R8, R21, R9, R8 ;  /* 0x0000000915087224 */ /* 0x000fe400078e0208 */
[----:B------:R-:W-:-:S04]  /*c190*/  IMAD.HI.U32 R9, R0, R5, RZ ;  /* 0x0000000500097227 */ /* 0x000fc800078e00ff */
[----:B------:R-:W-:Y:S02]  /*c1a0*/  IMAD.MOV R9, RZ, RZ, -R9 ;  /* 0x000000ffff097224 */ /* 0x000fe400078e0a09 */
[----:B------:R-:W-:Y:S02]  /*c1b0*/  @!P2 IMAD.IADD R6, R6, 0x1, -R21 ;  /* 0x000000010606a824 */ /* 0x000fe400078e0a15 */
[----:B------:R-:W-:Y:S02]  /*c1c0*/  IMAD R5, R21, R9, R5 ;  /* 0x0000000915057224 */ /* 0x000fe400078e0205 */
[----:B0-----:R-:W-:-:S04]  /*c1d0*/  IMAD.MOV.U32 R10, RZ, RZ, R2 ;  /* 0x000000ffff0a7224 */ /* 0x001fc800078e0002 */
[----:B------:R-:W-:Y:S01]  /*c1e0*/  @!P3 IMAD.MOV R10, RZ, RZ, -R10 ;  /* 0x000000ffff0ab224 */ /* 0x000fe200078e0a0a */
[----:B---3--:R-:W-:Y:S02]  /*c1f0*/  ISETP.GE.AND P2, PT, R12, RZ, PT ;  /* 0x000000ff0c00720c */ /* 0x008fe40003f46270 */
[----:B------:R-:W-:Y:S02]  /*c200*/  IABS R2, R12 ;  /* 0x0000000c00027213 */ /* 0x000fe40000000000 */
[----:B------:R-:W-:Y:S02]  /*c210*/  ISETP.GE.AND P3, PT, R27, RZ, PT ;  /* 0x000000ff1b00720c */ /* 0x000fe40003f66270 */
[----:B------:R-:W-:Y:S02]  /*c220*/  IABS R12, R27 ;  /* 0x0000001b000c7213 */ /* 0x000fe40000000000 */
[----:B------:R-:W3:Y:S04]  /*c230*/  LDL.LU R27, [R1+0x460] ;  /* 0x00046000011b7983 */ /* 0x000ee80000300800 */
[----:B------:R-:W-:Y:S01]  /*c240*/  STL [R1+0x23c], R10 ;  /* 0x00023c0a01007387 */ /* 0x000fe20000100800 */
[----:B------:R-:W-:Y:S01]  /*c250*/  IABS R11, R11 ;  /* 0x0000000b000b7213 */ /* 0x000fe20000000000 */
[----:B------:R-:W-:-:S04]  /*c260*/  IMAD.HI.U32 R7, R0, R4, RZ ;  /* 0x0000000400077227 */ /* 0x000fc800078e00ff */
[----:B------:R-:W-:-:S04]  /*c270*/  IMAD.MOV R7, RZ, RZ, -R7 ;  /* 0x000000ffff077224 */ /* 0x000fc800078e0a07 */
[----:B------:R-:W-:Y:S01]  /*c280*/  IMAD R4, R21, R7, R4 ;  /* 0x0000000715047224 */ /* 0x000fe200078e0204 */
[----:B--2---:R-:W-:Y:S01]  /*c290*/  IABS R9, R13 ;  /* 0x0000000d00097213 */ /* 0x004fe20000000000 */
[----:B------:R-:W-:-:S04]  /*c2a0*/  IMAD.MOV.U32 R13, RZ, RZ, R6 ;  /* 0x000000ffff0d7224 */ /* 0x000fc800078e0006 */
[----:B------:R-:W-:-:S05]  /*c2b0*/  @!P6 IMAD.MOV R13, RZ, RZ, -R13 ;  /* 0x000000ffff0de224 */ /* 0x000fca00078e0a0d */
[----:B------:R0:W-:Y:S02]  /*c2c0*/  STL [R1+0x238], R13 ;  /* 0x0002380d01007387 */ /* 0x0001e40000100800 */
[----:B0-----:R-:W-:-:S04]  /*c2d0*/  IMAD.HI.U32 R13, R0, R11, RZ ;  /* 0x0000000b000d7227 */ /* 0x001fc800078e00ff */
[----:B------:R-:W-:-:S04]  /*c2e0*/  IMAD.MOV R13, RZ, RZ, -R13 ;  /* 0x000000ffff0d7224 */ /* 0x000fc800078e0a0d */
[----:B------:R-:W-:Y:S02]  /*c2f0*/  IMAD R11, R21, R13, R11 ;  /* 0x0000000d150b7224 */ /* 0x000fe400078e020b */
[----:B------:R-:W2:Y:S01]  /*c300*/  LDL R13, [R1+0x454] ;  /* 0x00045400010d7983 */ /* 0x000ea20000100800 */
[----:B----4-:R-:W-:-:S03]  /*c310*/  IABS R7, R14 ;  /* 0x0000000e00077213 */ /* 0x010fc60000000000 */
[----:B------:R-:W4:Y:S01]  /*c320*/  LDL R14, [R1+0x468] ;  /* 0x00046800010e7983 */ /* 0x000f220000100800 */
[----:B------:R-:W-:-:S13]  /*c330*/  ISETP.GT.U32.AND P4, PT, R21, R8, PT ;  /* 0x000000081500720c */ /* 0x000fda0003f84070 */
[----:B------:R-:W-:-:S05]  /*c340*/  @!P4 IMAD.IADD R8, R8, 0x1, -R21 ;  /* 0x000000010808c824 */ /* 0x000fca00078e0a15 */
[C---:B------:R-:W-:Y:S02]  /*c350*/  ISETP.GT.U32.AND P4, PT, R21.reuse, R8, PT ;  /* 0x000000081500720c */ /* 0x040fe40003f84070 */
[----:B------:R-:W-:Y:S01]  /*c360*/  ISETP.GT.U32.AND P6, PT, R21, R5, PT ;  /* 0x000000051500720c */ /* 0x000fe20003fc4070 */
[----:B------:R-:W-:-:S10]  /*c370*/  IMAD.HI.U32 R10, R0, R2, RZ ;  /* 0x00000002000a7227 */ /* 0x000fd400078e00ff */
[----:B------:R-:W-:Y:S01]  /*c380*/  @!P4 IMAD.IADD R8, R8, 0x1, -R21 ;  /* 0x000000010808c824 */ /* 0x000fe200078e0a15 */
[----:B------:R-:W-:Y:S01]  /*c390*/  ISETP.GT.U32.AND P4, PT, R21, R4, PT ;  /* 0x000000041500720c */ /* 0x000fe20003f84070 */
[----:B------:R-:W-:Y:S02]  /*c3a0*/  IMAD.MOV R10, RZ, RZ, -R10 ;  /* 0x000000ffff0a7224 */ /* 0x000fe400078e0a0a */
[----:B------:R-:W-:-:S04]  /*c3b0*/  IMAD.HI.U32 R6, R0, R12, RZ ;  /* 0x0000000c00067227 */ /* 0x000fc800078e00ff */
[----:B------:R-:W-:Y:S02]  /*c3c0*/  @!P6 IMAD.IADD R5, R5, 0x1, -R21 ;  /* 0x000000010505e824 */ /* 0x000fe400078e0a15 */
[----:B------:R-:W-:Y:S02]  /*c3d0*/  IMAD R2, R21, R10, R2 ;  /* 0x0000000a15027224 */ /* 0x000fe400078e0202 */
[----:B------:R-:W-:-:S04]  /*c3e0*/  IMAD.HI.U32 R10, R0, R9, RZ ;  /* 0x00000009000a7227 */ /* 0x000fc800078e00ff */
[----:B------:R-:W-:Y:S02]  /*c3f0*/  IMAD.MOV R6, RZ, RZ, -R6 ;  /* 0x000000ffff067224 */ /* 0x000fe400078e0a06 */
[----:B------:R-:W-:Y:S01]  /*c400*/  @!P4 IMAD.IADD R4, R4, 0x1, -R21 ;  /* 0x000000010404c824 */ /* 0x000fe200078e0a15 */
[C---:B------:R-:W-:Y:S01]  /*c410*/  ISETP.GT.U32.AND P4, PT, R21.reuse, R5, PT ;  /* 0x000000051500720c */ /* 0x040fe20003f84070 */
[----:B------:R-:W-:Y:S02]  /*c420*/  IMAD.MOV R10, RZ, RZ, -R10 ;  /* 0x000000ffff0a7224 */ /* 0x000fe400078e0a0a */
[----:B------:R-:W-:Y:S02]  /*c430*/  IMAD R12, R21, R6, R12 ;  /* 0x00000006150c7224 */ /* 0x000fe400078e020c */
[----:B------:R-:W-:-:S04]  /*c440*/  IMAD.HI.U32 R6, R0, R7, RZ ;  /* 0x0000000700067227 */ /* 0x000fc800078e00ff */
[----:B------:R-:W-:Y:S02]  /*c450*/  IMAD R9, R21, R10, R9 ;  /* 0x0000000a15097224 */ /* 0x000fe400078e0209 */
[----:B------:R-:W-:Y:S01]  /*c460*/  IMAD.MOV R6, RZ, RZ, -R6 ;  /* 0x000000ffff067224 */ /* 0x000fe200078e0a06 */
[----:B---3--:R0:W-:Y:S01]  /*c470*/  STL [R1+0x1578], R27 ;  /* 0x0015781b01007387 */ /* 0x0081e20000100800 */
[----:B------:R-:W-:Y:S02]  /*c480*/  @!P4 IMAD.IADD R5, R5, 0x1, -R21 ;  /* 0x000000010505c824 */ /* 0x000fe400078e0a15 */
[----:B------:R-:W-:Y:S01]  /*c490*/  IMAD R7, R21, R6, R7 ;  /* 0x0000000615077224 */ /* 0x000fe200078e0207 */
[----:B------:R-:W-:Y:S01]  /*c4a0*/  IABS R6, R27 ;  /* 0x0000001b00067213 */ /* 0x000fe20000000000 */
[----:B------:R1:W-:Y:S01]  /*c4b0*/  STL [R1+0x1580], R18 ;  /* 0x0015801201007387 */ /* 0x0003e20000100800 */
[----:B0-----:R-:W-:-:S04]  /*c4c0*/  IMAD.MOV.U32 R27, RZ, RZ, R5 ;  /* 0x000000ffff1b7224 */ /* 0x001fc800078e0005 */
[----:B------:R-:W-:Y:S01]  /*c4d0*/  @!P1 IMAD.MOV R27, RZ, RZ, -R27 ;  /* 0x000000ffff1b9224 */ /* 0x000fe200078e0a1b */
[----:B--2---:R-:W-:Y:S01]  /*c4e0*/  IABS R10, R13 ;  /* 0x0000000d000a7213 */ /* 0x004fe20000000000 */
[----:B------:R-:W-:-:S04]  /*c4f0*/  IMAD.MOV.U32 R13, RZ, RZ, R8 ;  /* 0x000000ffff0d7224 */ /* 0x000fc800078e0008 */
[----:B------:R-:W-:Y:S01]  /*c500*/  @!P5 IMAD.MOV R13, RZ, RZ, -R13 ;  /* 0x000000ffff0dd224 */ /* 0x000fe200078e0a0d */
[----:B----4-:R-:W-:Y:S01]  /*c510*/  IABS R8, R14 ;  /* 0x0000000e00087213 */ /* 0x010fe20000000000 */
[----:B------:R-:W-:-:S03]  /*c520*/  IMAD.HI.U32 R14, R0, R10, RZ ;  /* 0x0000000a000e7227 */ /* 0x000fc600078e00ff */
[----:B------:R0:W-:Y:S01]  /*c530*/  STL [R1+0x128], R13 ;  /* 0x0001280d01007387 */ /* 0x0001e20000100800 */
[----:B------:R-:W-:-:S03]  /*c540*/  IMAD.HI.U32 R5, R0, R8, RZ ;  /* 0x0000000800057227 */ /* 0x000fc600078e00ff */
[----:B-1----:R-:W2:Y:S04]  /*c550*/  LDL.LU R18, [R1+0x424] ;  /* 0x0004240001127983 */ /* 0x002ea80000300800 */
[----:B------:R1:W-:Y:S01]  /*c560*/  STL [R1+0x157c], R0 ;  /* 0x00157c0001007387 */ /* 0x0003e20000100800 */
[----:B0-----:R-:W-:-:S03]  /*c570*/  IMAD.HI.U32 R13, R0, R6, RZ ;  /* 0x00000006000d7227 */ /* 0x001fc600078e00ff */
[----:B-1----:R-:W3:Y:S04]  /*c580*/  LDL.LU R0, [R1+0x480] ;  /* 0x0004800001007983 */ /* 0x002ee80000300800 */
[----:B------:R0:W-:Y:S04]  /*c590*/  STL [R1+0x11c], R27 ;  /* 0x00011c1b01007387 */ /* 0x0001e80000100800 */
[----:B0-----:R-:W4:Y:S01]  /*c5a0*/  LDL R27, [R1+0x470] ;  /* 0x00047000011b7983 */ /* 0x001f220000100800 */
[C---:B------:R-:W-:Y:S02]  /*c5b0*/  ISETP.GT.U32.AND P6, PT, R21.reuse, R2, PT ;  /* 0x000000021500720c */ /* 0x040fe40003fc4070 */
[----:B------:R-:W-:-:S11]  /*c5c0*/  ISETP.GT.U32.AND P4, PT, R21, R12, PT ;  /* 0x0000000c1500720c */ /* 0x000fd60003f84070 */
[----:B------:R-:W-:Y:S01]  /*c5d0*/  @!P6 IMAD.IADD R2, R2, 0x1, -R21 ;  /* 0x000000010202e824 */ /* 0x000fe200078e0a15 */
[C---:B------:R-:W-:Y:S01]  /*c5e0*/  ISETP.GT.U32.AND P6, PT, R21.reuse, R4, PT ;  /* 0x000000041500720c */ /* 0x040fe20003fc4070 */
[----:B------:R-:W-:Y:S02]  /*c5f0*/  IMAD.MOV R13, RZ, RZ, -R13 ;  /* 0x000000ffff0d7224 */ /* 0x000fe400078e0a0d */
[----:B------:R-:W-:Y:S02]  /*c600*/  IMAD.MOV R14, RZ, RZ, -R14 ;  /* 0x000000ffff0e7224 */ /* 0x000fe400078e0a0e */
[----:B------:R-:W-:Y:S02]  /*c610*/  IMAD.MOV R5, RZ, RZ, -R5 ;  /* 0x000000ffff057224 */ /* 0x000fe400078e0a05 */
[----:B------:R-:W-:Y:S02]  /*c620*/  @!P4 IMAD.IADD R12, R12, 0x1, -R21 ;  /* 0x000000010c0cc824 */ /* 0x000fe400078e0a15 */
[----:B------:R-:W-:-:S02]  /*c630*/  IMAD R10, R21, R14, R10 ;  /* 0x0000000e150a7224 */ /* 0x000fc400078e020a */
[C---:B------:R-:W-:Y:S02]  /*c640*/  IMAD R6, R21.reuse, R13, R6 ;  /* 0x0000000d15067224 */ /* 0x040fe400078e0206 */
[----:B------:R-:W-:Y:S02]  /*c650*/  @!P6 IMAD.IADD R4, R4, 0x1, -R21 ;  /* 0x000000010404e824 */ /* 0x000fe400078e0a15 */
[----:B------:R-:W-:Y:S01]  /*c660*/  IMAD R8, R21, R5, R8 ;  /* 0x0000000515087224 */ /* 0x000fe200078e0208 */
[----:B--2---:R-:W-:Y:S02]  /*c670*/  ISETP.GE.AND P4, PT, R18, RZ, PT ;  /* 0x000000ff1200720c */ /* 0x004fe40003f86270 */
[----:B------:R-:W2:Y:S04]  /*c680*/  LDL.LU R18, [R1+0x1580] ;  /* 0x0015800001127983 */ /* 0x000ea80000300800 */
[----:B------:R-:W5:Y:S04]  /*c690*/  LDL.LU R13, [R1+0x44c] ;  /* 0x00044c00010d7983 */ /* 0x000f680000300800 */
[----:B------:R-:W2:Y:S01]  /*c6a0*/  LDL R5, [R1+0x474] ;  /* 0x0004740001057983 */ /* 0x000ea20000100800 */
[----:B---3--:R-:W-:-:S02]  /*c6b0*/  IMAD.MOV.U32 R14, RZ, RZ, R0 ;  /* 0x000000ffff0e7224 */ /* 0x008fc400078e0000 */
[----:B------:R-:W-:-:S04]  /*c6c0*/  IMAD.MOV.U32 R0, RZ, RZ, R4 ;  /* 0x000000ffff007224 */ /* 0x000fc800078e0004 */
[----:B------:R-:W-:-:S05]  /*c6d0*/  @!P0 IMAD.MOV R0, RZ, RZ, -R0 ;  /* 0x000000ffff008224 */ /* 0x000fca00078e0a00 */
[----:B------:R0:W-:Y:S01]  /*c6e0*/  STL [R1+0xc4], R0 ;  /* 0x0000c40001007387 */ /* 0x0001e20000100800 */
[----:B----4-:R-:W-:-:S03]  /*c6f0*/  IABS R4, R27 ;  /* 0x0000001b00047213 */ /* 0x010fc60000000000 */
[----:B------:R-:W3:Y:S01]  /*c700*/  LDL.LU R27, [R1+0x450] ;  /* 0x00045000011b7983 */ /* 0x000ee20000300800 */
[----:B------:R-:W-:-:S13]  /*c710*/  ISETP.GT.U32.AND P5, PT, R21, R2, PT ;  /* 0x000000021500720c */ /* 0x000fda0003fa4070 */
[----:B------:R-:W-:Y:S01]  /*c720*/  @!P5 IMAD.IADD R2, R2, 0x1, -R21 ;  /* 0x000000010202d824 */ /* 0x000fe200078e0a15 */
[----:B------:R-:W-:-:S03]  /*c730*/  ISETP.GT.U32.AND P5, PT, R21, R7, PT ;  /* 0x000000071500720c */ /* 0x000fc60003fa4070 */
[----:B0-----:R-:W-:-:S04]  /*c740*/  IMAD.MOV.U32 R0, RZ, RZ, R2 ;  /* 0x000000ffff007224 */ /* 0x001fc800078e0002 */
[----:B------:R-:W-:-:S06]  /*c750*/  @!P2 IMAD.MOV R0, RZ, RZ, -R0 ;  /* 0x000000ffff00a224 */ /* 0x000fcc00078e0a00 */
[----:B------:R-:W-:-:S05]  /*c760*/  @!P5 IMAD.IADD R7, R7, 0x1, -R21 ;  /* 0x000000010707d824 */ /* 0x000fca00078e0a15 */
[----:B------:R-:W-:-:S13]  /*c770*/  ISETP.GT.U32.AND P5, PT, R21, R7, PT ;  /* 0x000000071500720c */ /* 0x000fda0003fa4070 */
[----:B------:R-:W-:Y:S01]  /*c780*/  @!P5 IMAD.IADD R7, R7, 0x1, -R21 ;  /* 0x000000010707d824 */ /* 0x000fe200078e0a15 */
[----:B--2---:R-:W-:Y:S02]  /*c790*/  IABS R2, R5 ;  /* 0x0000000500027213 */ /* 0x004fe40000000000 */
[----:B------:R-:W2:Y:S04]  /*c7a0*/  LDL.LU R5, [R1+0x454] ;  /* 0x0004540001057983 */ /* 0x000ea80000300800 */
[----:B------:R0:W-:Y:S04]  /*c7b0*/  STL [R1+0x54], R0 ;  /* 0x0000540001007387 */ /* 0x0001e80000100800 */
[----:B0-----:R-:W4:Y:S01]  /*c7c0*/  LDL.LU R0, [R1+0x157c] ;  /* 0x00157c0001007983 */ /* 0x001f220000300800 */
[----:B---3--:R-:W-:-:S03]  /*c7d0*/  ISETP.GE.AND P5, PT, R27, RZ, PT ;  /* 0x000000ff1b00720c */ /* 0x008fc60003fa6270 */
[----:B------:R-:W3:Y:S01]  /*c7e0*/  LDL.LU R27, [R1+0x1578] ;  /* 0x00157800011b7983 */ /* 0x000ee20000300800 */
[C---:B------:R-:W-:Y:S02]  /*c7f0*/  ISETP.GT.U32.AND P1, PT, R21.reuse, R11, PT ;  /* 0x0000000b1500720c */ /* 0x040fe40003f24070 */
[C---:B------:R-:W-:Y:S02]  /*c800*/  ISETP.GT.U32.AND P6, PT, R21.reuse, R9, PT ;  /* 0x000000091500720c */ /* 0x040fe40003fc4070 */
[----:B------:R-:W-:-:S09]  /*c810*/  ISETP.GT.U32.AND P2, PT, R21, R10, PT ;  /* 0x0000000a1500720c */ /* 0x000fd20003f44070 */
[--C-:B------:R-:W-:Y:S01]  /*c820*/  @!P1 IMAD.IADD R11, R11, 0x1, -R21.reuse ;  /* 0x000000010b0b9824 */ /* 0x100fe200078e0a15 */
[----:B------:R-:W-:Y:S01]  /*c830*/  ISETP.GT.U32.AND P1, PT, R21, R12, PT ;  /* 0x0000000c1500720c */ /* 0x000fe20003f24070 */
[----:B------:R-:W-:-:S03]  /*c840*/  @!P6 IMAD.IADD R9, R9, 0x1, -R21 ;  /* 0x000000010909e824 */ /* 0x000fc600078e0a15 */
[----:B------:R-:W-:Y:S01]  /*c850*/  ISETP.GT.U32.AND P6, PT, R21, R11, PT ;  /* 0x0000000b1500720c */ /* 0x000fe20003fc4070 */
[----:B------:R-:W-:-:S08]  /*c860*/  @!P2 IMAD.IADD R10, R10, 0x1, -R21 ;  /* 0x000000010a0aa824 */ /* 0x000fd000078e0a15 */
[----:B------:R-:W-:Y:S01]  /*c870*/  @!P1 IMAD.IADD R12, R12, 0x1, -R21 ;  /* 0x000000010c0c9824 */ /* 0x000fe200078e0a15 */
[----:B------:R-:W-:-:S03]  /*c880*/  ISETP.GT.U32.AND P1, PT, R21, R6, PT ;  /* 0x000000061500720c */ /* 0x000fc60003f24070 */
[--C-:B------:R-:W-:Y:S01]  /*c890*/  @!P6 IMAD.IADD R11, R11, 0x1, -R21.reuse ;  /* 0x000000010b0be824 */ /* 0x100fe200078e0a15 */
[----:B-----5:R-:W-:Y:S01]  /*c8a0*/  ISETP.GE.AND P6, PT, R13, RZ, PT ;  /* 0x000000ff0d00720c */ /* 0x020fe20003fc6270 */
[----:B------:R0:W-:Y:S08]  /*c8b0*/  STL [R1+0x1574], R2 ;  /* 0x0015740201007387 */ /* 0x0001f00000100800 */
[----:B------:R-:W-:Y:S01]  /*c8c0*/  @!P1 IMAD.IADD R6, R6, 0x1, -R21 ;  /* 0x0000000106069824 */ /* 0x000fe200078e0a15 */
[----:B--2---:R-:W-:Y:S01]  /*c8d0*/  ISETP.GE.AND P2, PT, R5, RZ, PT ;  /* 0x000000ff0500720c */ /* 0x004fe20003f46270 */
[----:B----4-:R-:W-:-:S04]  /*c8e0*/  IMAD.HI.U32 R13, R0, R4, RZ ;  /* 0x00000004000d7227 */ /* 0x010fc800078e00ff */
[----:B------:R-:W-:-:S04]  /*c8f0*/  IMAD.HI.U32 R5, R0, R2, RZ ;  /* 0x0000000200057227 */ /* 0x000fc800078e00ff */
[----:B0-----:R-:W-:Y:S02]  /*c900*/  IMAD.MOV.U32 R2, RZ, RZ, R12 ;  /* 0x000000ffff027224 */ /* 0x001fe400078e000c */
[----:B------:R-:W-:Y:S01]  /*c910*/  IMAD.MOV R13, RZ, RZ, -R13 ;  /* 0x000000ffff0d7224 */ /* 0x000fe200078e0a0d */
[----:B------:R0:W-:Y:S01]  /*c920*/  STL [R1+0x1570], R0 ;  /* 0x0015700001007387 */ /* 0x0001e20000100800 */
[----:B------:R-:W-:Y:S01]  /*c930*/  @!P3 IMAD.MOV R2, RZ, RZ, -R2 ;  /* 0x000000ffff02b224 */ /* 0x000fe200078e0a02 */
[----:B---3--:R-:W-:Y:S01]  /*c940*/  ISETP.GE.AND P1, PT, R27, RZ, PT ;  /* 0x000000ff1b00720c */ /* 0x008fe20003f26270 */
[----:B------:R-:W-:Y:S01]  /*c950*/  IMAD R4, R21, R13, R4 ;  /* 0x0000000d15047224 */ /* 0x000fe200078e0204 */
[----:B------:R-:W2:Y:S04]  /*c960*/  LDL.LU R27, [R1+0x484] ;  /* 0x00048400011b7983 */ /* 0x000ea80000300800 */
[----:B------:R-:W3:Y:S01]  /*c970*/  LDL.LU R13, [R1+0x478] ;  /* 0x00047800010d7983 */ /* 0x000ee20000300800 */
[----:B0-----:R-:W-:-:S03]  /*c980*/  IMAD.MOV.U32 R0, RZ, RZ, R11 ;  /* 0x000000ffff007224 */ /* 0x001fc600078e000b */
[----:B------:R-:W4:Y:S04]  /*c990*/  LDL.LU R11, [R1+0x470] ;  /* 0x00047000010b7983 */ /* 0x000f280000300800 */
[----:B------:R0:W-:Y:S04]  /*c9a0*/  STL [R1+0x4c], R2 ;  /* 0x00004c0201007387 */ /* 0x0001e80000100800 */
[----:B------:R-:W5:Y:S01]  /*c9b0*/  LDL.LU R12, [R1+0x474] ;  /* 0x00047400010c7983 */ /* 0x000f620000300800 */
[----:B------:R-:W-:Y:S01]  /*c9c0*/  ISETP.GT.U32.AND P0, PT, R21, R9, PT ;  /* 0x000000091500720c */ /* 0x000fe20003f04070 */
[----:B------:R-:W-:-:S12]  /*c9d0*/  @!P4 IMAD.MOV R0, RZ, RZ, -R0 ;  /* 0x000000ffff00c224 */ /* 0x000fd800078e0a00 */
[----:B------:R-:W-:-:S04]  /*c9e0*/  @!P0 IMAD.IADD R9, R9, 0x1, -R21 ;  /* 0x0000000109098824 */ /* 0x000fc800078e0a15 */
[----:B0-----:R-:W-:Y:S01]  /*c9f0*/  IMAD.MOV.U32 R2, RZ, RZ, R9 ;  /* 0x000000ffff027224 */ /* 0x001fe200078e0009 */
[----:B------:R-:W-:Y:S01]  /*ca00*/  ISETP.GT.U32.AND P0, PT, R21, R8, PT ;  /* 0x000000081500720c */ /* 0x000fe20003f04070 */
[----:B------:R0:W-:Y:S02]  /*ca10*/  STL [R1+0x48], R0 ;  /* 0x0000480001007387 */ /* 0x0001e40000100800 */
[----:B------:R-:W-:Y:S02]  /*ca20*/  @!P6 IMAD.MOV R2, RZ, RZ, -R2 ;  /* 0x000000ffff02e224 */ /* 0x000fe400078e0a02 */
[----:B0-----:R-:W-:Y:S02]  /*ca30*/  IMAD.MOV.U32 R0, RZ, RZ, R7 ;  /* 0x000000ffff007224 */ /* 0x001fe400078e0007 */
[----:B------:R-:W2:Y:S04]  /*ca40*/  LDL.LU R7, [R1+0x468] ;  /* 0x0004680001077983 */ /* 0x000ea80000300800 */
[----:B------:R0:W-:Y:S01]  /*ca50*/  STL [R1+0x40], R2 ;  /* 0x0000400201007387 */ /* 0x0001e20000100800 */
[----:B------:R-:W-:-:S02]  /*ca60*/  @!P5 IMAD.MOV R0, RZ, RZ, -R0 ;  /* 0x000000ffff00d224 */ /* 0x000fc400078e0a00 */
[--C-:B------:R-:W-:Y:S01]  /*ca70*/  @!P0 IMAD.IADD R8, R8, 0x1, -R21.reuse ;  /* 0x0000000108088824 */ /* 0x100fe200078e0a15 */
[----:B0-----:R-:W2:Y:S01]  /*ca80*/  LDL.LU R2, [R1+0x1574] ;  /* 0x0015740001027983 */ /* 0x001ea20000300800 */
[C---:B------:R-:W-:Y:S02]  /*ca90*/  ISETP.GT.U32.AND P0, PT, R21.reuse, R10, PT ;  /* 0x0000000a1500720c */ /* 0x040fe40003f04070 */
[C---:B------:R-:W-:Y:S01]  /*caa0*/  ISETP.GT.U32.AND P4, PT, R21.reuse, R6, PT ;  /* 0x000000061500720c */ /* 0x040fe20003f84070 */
[----:B------:R0:W-:Y:S01]  /*cab0*/  STL [R1+0x1ec], R0 ;  /* 0x0001ec0001007387 */ /* 0x0001e20000100800 */
[C---:B------:R-:W-:Y:S02]  /*cac0*/  ISETP.GT.U32.AND P3, PT, R21.reuse, R8, PT ;  /* 0x000000081500720c */ /* 0x040fe40003f64070 */
[----:B------:R-:W-:Y:S01]  /*cad0*/  ISETP.GT.U32.AND P6, PT, R21, R4, PT ;  /* 0x000000041500720c */ /* 0x000fe20003fc4070 */
[----:B0-----:R-:W4:Y:S06]  /*cae0*/  LDL.LU R0, [R1+0x1570] ;  /* 0x0015700001007983 */ /* 0x001f2c0000300800 */
[----:B------:R-:W-:-:S02]  /*caf0*/  @!P0 IMAD.IADD R10, R10, 0x1, -R21 ;  /* 0x000000010a0a8824 */ /* 0x000fc400078e0a15 */
[--C-:B------:R-:W-:Y:S02]  /*cb00*/  @!P4 IMAD.IADD R6, R6, 0x1, -R21.reuse ;  /* 0x000000010606c824 */ /* 0x100fe400078e0a15 */
[--C-:B------:R-:W-:Y:S02]  /*cb10*/  @!P3 IMAD.IADD R8, R8, 0x1, -R21.reuse ;  /* 0x000000010808b824 */ /* 0x100fe400078e0a15 */
[----:B------:R-:W-:Y:S01]  /*cb20*/  @!P6 IMAD.IADD R4, R4, 0x1, -R21 ;  /* 0x000000010404e824 */ /* 0x000fe200078e0a15 */
[----:B---3--:R-:W-:Y:S02]  /*cb30*/  IABS R9, R13 ;  /* 0x0000000d00097213 */ /* 0x008fe40000000000 */
[----:B------:R-:W-:Y:S01]  /*cb40*/  ISETP.GE.AND P6, PT, R13, RZ, PT ;  /* 0x000000ff0d00720c */ /* 0x000fe20003fc6270 */
[----:B------:R-:W-:Y:S01]  /*cb50*/  IMAD.MOV.U32 R13, RZ, RZ, R6 ;  /* 0x000000ffff0d7224 */ /* 0x000fe200078e0006 */
[----:B-----5:R-:W-:Y:S01]  /*cb60*/  ISETP.GE.AND P3, PT, R12, RZ, PT ;  /* 0x000000ff0c00720c */ /* 0x020fe20003f66270 */
[----:B------:R-:W-:-:S02]  /*cb70*/  IMAD.MOV.U32 R12, RZ, RZ, R10 ;  /* 0x000000ffff0c7224 */ /* 0x000fc400078e000a */
[----:B------:R-:W-:Y:S02]  /*cb80*/  @!P1 IMAD.MOV R13, RZ, RZ, -R13 ;  /* 0x000000ffff0d9224 */ /* 0x000fe400078e0a0d */
[----:B------:R-:W-:-:S05]  /*cb90*/  @!P2 IMAD.MOV R12, RZ, RZ, -R12 ;  /* 0x000000ffff0ca224 */ /* 0x000fca00078e0a0c */
[----:B------:R0:W-:Y:S04]  /*cba0*/  STL [R1+0x3c], R12 ;  /* 0x00003c0c01007387 */ /* 0x0001e80000100800 */
[----:B0-----:R-:W3:Y:S04]  /*cbb0*/  LDL.LU R12, [R1+0x4b8] ;  /* 0x0004b800010c7983 */ /* 0x001ee80000300800 */
[----:B------:R0:W-:Y:S04]  /*cbc0*/  STL [R1+0x1e4], R13 ;  /* 0x0001e40d01007387 */ /* 0x0001e80000100800 */
[----:B0-----:R-:W5:Y:S01]  /*cbd0*/  LDL.LU R13, [R1+0x4bc] ;  /* 0x0004bc00010d7983 */ /* 0x001f620000300800 */
[----:B------:R-:W-:-:S04]  /*cbe0*/  IMAD.MOV R5, RZ, RZ, -R5 ;  /* 0x000000ffff057224 */ /* 0x000fc800078e0a05 */
[----:B--2---:R-:W-:-:S05]  /*cbf0*/  IMAD R2, R21, R5, R2 ;  /* 0x0000000515027224 */ /* 0x004fca00078e0202 */
[----:B------:R-:W-:Y:S02]  /*cc00*/  ISETP.GT.U32.AND P0, PT, R21, R2, PT ;  /* 0x000000021500720c */ /* 0x000fe40003f04070 */
[----:B------:R-:W-:Y:S01]  /*cc10*/  ISETP.GE.AND P5, PT, R7, RZ, PT ;  /* 0x000000ff0700720c */ /* 0x000fe20003fa6270 */
[----:B----4-:R-:W-:-:S04]  /*cc20*/  IMAD.HI.U32 R7, R0, R9, RZ ;  /* 0x0000000900077227 */ /* 0x010fc800078e00ff */
[----:B------:R-:W-:-:S06]  /*cc30*/  IMAD.MOV R7, RZ, RZ, -R7 ;  /* 0x000000ffff077224 */ /* 0x000fcc00078e0a07 */
[----:B------:R-:W-:Y:S01]  /*cc40*/  @!P0 IMAD.IADD R2, R2, 0x1, -R21 ;  /* 0x0000000102028824 */ /* 0x000fe200078e0a15 */
[----:B------:R-:W-:Y:S01]  /*cc50*/  ISETP.GE.AND P4, PT, R11, RZ, PT ;  /* 0x000000ff0b00720c */ /* 0x000fe20003f86270 */
[C---:B------:R-:W-:Y:S01]  /*cc60*/  IMAD R9, R21.reuse, R7, R9 ;  /* 0x0000000715097224 */ /* 0x040fe200078e0209 */
[C---:B------:R-:W-:Y:S01]  /*cc70*/  ISETP.GT.U32.AND P0, PT, R21.reuse, R4, PT ;  /* 0x000000041500720c */ /* 0x040fe20003f04070 */
[----:B------:R-:W-:Y:S01]  /*cc80*/  IMAD.MOV.U32 R10, RZ, RZ, R14 ;  /* 0x000000ffff0a7224 */ /* 0x000fe200078e000e */
[----:B------:R-:W-:Y:S02]  /*cc90*/  IABS R11, R14 ;  /* 0x0000000e000b7213 */ /* 0x000fe40000000000 */
[----:B------:R-:W2:Y:S01]  /*cca0*/  LDL R14, [R1+0x4c0] ;  /* 0x0004c000010e7983 */ /* 0x000ea20000100800 */
[C---:B------:R-:W-:Y:S02]  /*ccb0*/  ISETP.GT.U32.AND P2, PT, R21.reuse, R2, PT ;  /* 0x000000021500720c */ /* 0x040fe40003f44070 */
[----:B------:R-:W-:Y:S01]  /*ccc0*/  ISETP.GT.U32.AND P1, PT, R21, R9, PT ;  /* 0x000000091500720c */ /* 0x000fe20003f24070 */
[----:B------:R-:W-:Y:S01]  /*ccd0*/  @!P5 IMAD.MOV R8, RZ, RZ, -R8 ;  /* 0x000000ffff08d224 */ /* 0x000fe200078e0a08 */
[----:B------:R-:W-:-:S04]  /*cce0*/  IABS R5, R27 ;  /* 0x0000001b00057213 */ /* 0x000fc80000000000 */
[--C-:B------:R-:W-:Y:S01]  /*ccf0*/  @!P0 IMAD.IADD R4, R4, 0x1, -R21.reuse ;  /* 0x0000000104048824 */ /* 0x100fe200078e0a15 */
[----:B------:R-:W-:Y:S01]  /*cd00*/  ISETP.GE.AND P0, PT, R27, RZ, PT ;  /* 0x000000ff1b00720c */ /* 0x000fe20003f06270 */
[----:B------:R0:W-:Y:S03]  /*cd10*/  STL [R1+0x1cc], R8 ;  /* 0x0001cc0801007387 */ /* 0x0001e60000100800 */
[--C-:B------:R-:W-:Y:S01]  /*cd20*/  @!P2 IMAD.IADD R2, R2, 0x1, -R21.reuse ;  /* 0x000000010202a824 */ /* 0x100fe200078e0a15 */
[----:B------:R-:W4:Y:S01]  /*cd30*/  LDL R27, [R1+0x4d4] ;  /* 0x0004d400011b7983 */ /* 0x000f220000100800 */
[----:B------:R-:W-:Y:S02]  /*cd40*/  @!P1 IMAD.IADD R9, R9, 0x1, -R21 ;  /* 0x0000000109099824 */ /* 0x000fe400078e0a15 */
[----:B0-----:R-:W-:-:S04]  /*cd50*/  IMAD.MOV.U32 R8, RZ, RZ, R4 ;  /* 0x000000ffff087224 */ /* 0x001fc800078e0004 */
[----:B------:R-:W-:-:S05]  /*cd60*/  @!P4 IMAD.MOV R8, RZ, RZ, -R8 ;  /* 0x000000ffff08c224 */ /* 0x000fca00078e0a08 */
[----:B------:R0:W-:Y:S04]  /*cd70*/  STL [R1+0x1e0], R8 ;  /* 0x0001e00801007387 */ /* 0x0001e80000100800 */
[----:B------:R1:W-:Y:S01]  /*cd80*/  STL [R1+0x1568], R26 ;  /* 0x0015681a01007387 */ /* 0x0003e20000100800 */
[----:B0-----:R-:W-:Y:S02]  /*cd90*/  IABS R8, R26 ;  /* 0x0000001a00087213 */ /* 0x001fe40000000000 */
[----:B---3--:R-:W-:Y:S02]  /*cda0*/  ISETP.GE.AND P2, PT, R12, RZ, PT ;  /* 0x000000ff0c00720c */ /* 0x008fe40003f46270 */
[----:B------:R-:W-:Y:S02]  /*cdb0*/  IABS R4, R12 ;  /* 0x0000000c00047213 */ /* 0x000fe40000000000 */
[----:B-----5:R-:W-:-:S02]  /*cdc0*/  ISETP.GE.AND P1, PT, R13, RZ, PT ;  /* 0x000000ff0d00720c */ /* 0x020fc40003f26270 */
[----:B------:R-:W-:Y:S01]  /*cdd0*/  IABS R12, R13 ;  /* 0x0000000d000c7213 */ /* 0x000fe20000000000 */
[----:B------:R-:W-:-:S04]  /*cde0*/  IMAD.MOV.U32 R13, RZ, RZ, R2 ;  /* 0x000000ffff0d7224 */ /* 0x000fc800078e0002 */
[----:B------:R-:W-:-:S05]  /*cdf0*/  @!P3 IMAD.MOV R13, RZ, RZ, -R13 ;  /* 0x000000ffff0db224 */ /* 0x000fca00078e0a0d */
[----:B------:R0:W-:Y:S04]  /*ce00*/  STL [R1+0x1dc], R13 ;  /* 0x0001dc0d01007387 */ /* 0x0001e80000100800 */
[----:B-1----:R-:W3:Y:S01]  /*ce10*/  LDL R26, [R1+0x4d8] ;  /* 0x0004d800011a7983 */ /* 0x002ee20000100800 */
[----:B------:R-:W-:Y:S02]  /*ce20*/  ISETP.GE.AND P5, PT, R10, RZ, PT ;  /* 0x000000ff0a00720c */ /* 0x000fe40003fa6270 */
[----:B------:R-:W-:Y:S01]  /*ce30*/  ISETP.GT.U32.AND P4, PT, R21, R9, PT ;  /* 0x000000091500720c */ /* 0x000fe20003f84070 */
[----:B------:R-:W-:-:S04]  /*ce40*/  IMAD.HI.U32 R6, R0, R5, RZ ;  /* 0x0000000500067227 */ /* 0x000fc800078e00ff */
[----:B------:R-:W-:Y:S02]  /*ce50*/  IMAD.MOV R6, RZ, RZ, -R6 ;  /* 0x000000ffff067224 */ /* 0x000fe400078e0a06 */
[----:B------:R-:W-:Y:S01]  /*ce60*/  IMAD.HI.U32 R2, R0, R12, RZ ;  /* 0x0000000c00027227 */ /* 0x000fe200078e00ff */
[----:B--2---:R-:W-:-:S03]  /*ce70*/  IABS R10, R14 ;  /* 0x0000000e000a7213 */ /* 0x004fc60000000000 */
[----:B------:R-:W-:Y:S01]  /*ce80*/  IMAD R5, R21, R6, R5 ;  /* 0x0000000615057224 */ /* 0x000fe200078e0205 */
[----:B------:R-:W2:Y:S01]  /*ce90*/  LDL R14, [R1+0x4dc] ;  /* 0x0004dc00010e7983 */ /* 0x000ea20000100800 */
[----:B0-----:R-:W-:-:S04]  /*cea0*/  IMAD.HI.U32 R13, R0, R10, RZ ;  /* 0x0000000a000d7227 */ /* 0x001fc800078e00ff */
[----:B------:R-:W-:Y:S02]  /*ceb0*/  IMAD.MOV R13, RZ, RZ, -R13 ;  /* 0x000000ffff0d7224 */ /* 0x000fe400078e0a0d */
[----:B------:R-:W-:Y:S02]  /*cec0*/  IMAD.MOV R2, RZ, RZ, -R2 ;  /* 0x000000ffff027224 */ /* 0x000fe400078e0a02 */
[----:B------:R-:W-:Y:S01]  /*ced0*/  IMAD R10, R21, R13, R10 ;  /* 0x0000000d150a7224 */ /* 0x000fe200078e020a */
[----:B----4-:R-:W-:Y:S01]  /*cee0*/  IABS R6, R27 ;  /* 0x0000001b00067213 */ /* 0x010fe20000000000 */
[----:B------:R-:W-:Y:S01]  /*cef0*/  @!P4 IMAD.IADD R9, R9, 0x1, -R21 ;  /* 0x000000010909c824 */ /* 0x000fe200078e0a15 */
[----:B------:R-:W4:Y:S01]  /*cf00*/  LDL R27, [R1+0x4e0] ;  /* 0x0004e000011b7983 */ /* 0x000f220000100800 */
[----:B------:R-:W-:Y:S02]  /*cf10*/  IMAD R12, R21, R2, R12 ;  /* 0x00000002150c7224 */ /* 0x000fe400078e020c */
[----:B------:R-:W-:Y:S01]  /*cf20*/  IMAD.HI.U32 R2, R0, R6, RZ ;  /* 0x0000000600027227 */ /* 0x000fe200078e00ff */
[----:B------:R0:W-:Y:S03]  /*cf30*/  STL [R1+0x156c], R10 ;  /* 0x00156c0a01007387 */ /* 0x0001e60000100800 */
[----:B------:R-:W-:-:S02]  /*cf40*/  IMAD.MOV R2, RZ, RZ, -R2 ;  /* 0x000000ffff027224 */ /* 0x000fc400078e0a02 */
[----:B0-----:R-:W-:-:S04]  /*cf50*/  IMAD.MOV.U32 R10, RZ, RZ, R9 ;  /* 0x000000ffff0a7224 */ /* 0x001fc800078e0009 */
[----:B------:R-:W-:Y:S02]  /*cf60*/  @!P6 IMAD.MOV R10, RZ, RZ, -R10 ;  /* 0x000000ffff0ae224 */ /* 0x000fe400078e0a0a */
[----:B------:R-:W-:-:S03]  /*cf70*/  IMAD R6, R21, R2, R6 ;  /* 0x0000000215067224 */ /* 0x000fc600078e0206 */
[----:B------:R0:W-:Y:S01]  /*cf80*/  STL [R1+0x30], R10 ;  /* 0x0000300a01007387 */ /* 0x0001e20000100800 */
[----:B---3--:R-:W-:-:S03]  /*cf90*/  IABS R2, R26 ;  /* 0x0000001a00027213 */ /* 0x008fc60000000000 */
[----:B------:R-:W3:Y:S01]  /*cfa0*/  LDL.LU R26, [R1+0x4c0] ;  /* 0x0004c000011a7983 */ /* 0x000ee20000300800 */
[----:B------:R-:W-:-:S04]  /*cfb0*/  IMAD.HI.U32 R7, R0, R11, RZ ;  /* 0x0000000b00077227 */ /* 0x000fc800078e00ff */
[----:B------:R-:W-:-:S04]  /*cfc0*/  IMAD.MOV R7, RZ, RZ, -R7 ;  /* 0x000000ffff077224 */ /* 0x000fc800078e0a07 */
[C---:B------:R-:W-:Y:S01]  /*cfd0*/  IMAD R11, R21.reuse, R7, R11 ;  /* 0x00000007150b7224 */ /* 0x040fe200078e020b */
[----:B------:R-:W-:-:S04]  /*cfe0*/  ISETP.GT.U32.AND P4, PT, R21, R5, PT ;  /* 0x000000051500720c */ /* 0x000fc80003f84070 */
[----:B------:R-:W-:Y:S01]  /*cff0*/  ISETP.GT.U32.AND P3, PT, R21, R11, PT ;  /* 0x0000000b1500720c */ /* 0x000fe20003f64070 */
[----:B------:R-:W-:-:S08]  /*d000*/  IMAD.HI.U32 R7, R0, R4, RZ ;  /* 0x0000000400077227 */ /* 0x000fd000078e00ff */
[----:B------:R-:W-:-:S04]  /*d010*/  @!P4 IMAD.IADD R5, R5, 0x1, -R21 ;  /* 0x000000010505c824 */ /* 0x000fc800078e0a15 */
[----:B------:R-:W-:-:S05]  /*d020*/  @!P3 IMAD.IADD R11, R11, 0x1, -R21 ;  /* 0x000000010b0bb824 */ /* 0x000fca00078e0a15 */
[----:B------:R-:W-:Y:S01]  /*d030*/  ISETP.GT.U32.AND P4, PT, R21, R11, PT ;  /* 0x0000000b1500720c */ /* 0x000fe20003f84070 */
[----:B------:R-:W-:-:S04]  /*d040*/  IMAD.MOV R7, RZ, RZ, -R7 ;  /* 0x000000ffff077224 */ /* 0x000fc800078e0a07 */
[----:B------:R-:W-:Y:S02]  /*d050*/  IMAD R4, R21, R7, R4 ;  /* 0x0000000715047224 */ /* 0x000fe400078e0204 */
[----:B------:R-:W-:Y:S01]  /*d060*/  IMAD.HI.U32 R7, R0, R8, RZ ;  /* 0x0000000800077227 */ /* 0x000fe200078e00ff */
[----:B----4-:R-:W-:Y:S02]  /*d070*/  IABS R9, R27 ;  /* 0x0000001b00097213 */ /* 0x010fe40000000000 */
[----:B------:R-:W4:Y:S01]  /*d080*/  LDL.LU R27, [R1+0x4e8] ;  /* 0x0004e800011b7983 */ /* 0x000f220000300800 */
[----:B------:R-:W-:Y:S02]  /*d090*/  IMAD.MOV R7, RZ, RZ, -R7 ;  /* 0x000000ffff077224 */ /* 0x000fe400078e0a07 */
[----:B------:R-:W-:Y:S01]  /*d0a0*/  @!P4 IMAD.IADD R11, R11, 0x1, -R21 ;  /* 0x000000010b0bc824 */ /* 0x000fe200078e0a15 */
[C---:B------:R-:W-:Y:S01]  /*d0b0*/  ISETP.GT.U32.AND P4, PT, R21.reuse, R12, PT ;  /* 0x0000000c1500720c */ /* 0x040fe20003f84070 */
[----:B------:R-:W-:Y:S01]  /*d0c0*/  IMAD R8, R21, R7, R8 ;  /* 0x0000000715087224 */ /* 0x000fe200078e0208 */
[----:B--2---:R-:W-:Y:S01]  /*d0d0*/  IABS R7, R14 ;  /* 0x0000000e00077213 */ /* 0x004fe20000000000 */
[----:B0-----:R-:W-:-:S02]  /*d0e0*/  IMAD.MOV.U32 R10, RZ, RZ, R11 ;  /* 0x000000ffff0a7224 */ /* 0x001fc400078e000b */
[----:B------:R-:W-:-:S04]  /*d0f0*/  IMAD.HI.U32 R14, R0, R2, RZ ;  /* 0x00000002000e7227 */ /* 0x000fc800078e00ff */
[----:B------:R-:W-:-:S04]  /*d100*/  IMAD.HI.U32 R11, R0, R9, RZ ;  /* 0x00000009000b7227 */ /* 0x000fc800078e00ff */
[----:B------:R-:W-:Y:S02]  /*d110*/  @!P5 IMAD.MOV R10, RZ, RZ, -R10 ;  /* 0x000000ffff0ad224 */ /* 0x000fe400078e0a0a */
[----:B------:R-:W-:Y:S02]  /*d120*/  IMAD.MOV R14, RZ, RZ, -R14 ;  /* 0x000000ffff0e7224 */ /* 0x000fe400078e0a0e */
[----:B------:R-:W-:Y:S01]  /*d130*/  IMAD.MOV R11, RZ, RZ, -R11 ;  /* 0x000000ffff0b7224 */ /* 0x000fe200078e0a0b */
[----:B------:R0:W-:Y:S01]  /*d140*/  STL [R1+0x2c], R10 ;  /* 0x00002c0a01007387 */ /* 0x0001e20000100800 */
[----:B------:R-:W-:Y:S02]  /*d150*/  @!P4 IMAD.IADD R12, R12, 0x1, -R21 ;  /* 0x000000010c0cc824 */ /* 0x000fe400078e0a15 */
[C---:B------:R-:W-:Y:S02]  /*d160*/  IMAD R2, R21.reuse, R14, R2 ;  /* 0x0000000e15027224 */ /* 0x040fe400078e0202 */
[----:B------:R-:W-:Y:S01]  /*d170*/  IMAD R9, R21, R11, R9 ;  /* 0x0000000b15097224 */ /* 0x000fe200078e0209 */
[----:B0-----:R-:W2:Y:S01]  /*d180*/  LDL.LU R10, [R1+0x156c] ;  /* 0x00156c00010a7983 */ /* 0x001ea20000300800 */
[----:B---3--:R-:W-:-:S03]  /*d190*/  ISETP.GE.AND P4, PT, R26, RZ, PT ;  /* 0x000000ff1a00720c */ /* 0x008fc60003f86270 */
[----:B------:R-:W3:Y:S04]  /*d1a0*/  LDL.LU R26, [R1+0x1568] ;  /* 0x00156800011a7983 */ /* 0x000ee80000300800 */
[----:B------:R-:W5:Y:S04]  /*d1b0*/  LDL.LU R14, [R1+0x4e4] ;  /* 0x0004e400010e7983 */ /* 0x000f680000300800 */
[----:B------:R-:W2:Y:S01]  /*d1c0*/  LDL.LU R11, [R1+0x4d8] ;  /* 0x0004d800010b7983 */ /* 0x000ea20000300800 */
[----:B------:R-:W-:-:S13]  /*d1d0*/  ISETP.GT.U32.AND P6, PT, R21, R5, PT ;  /* 0x000000051500720c */ /* 0x000fda0003fc4070 */
[----:B------:R-:W-:-:S04]  /*d1e0*/  @!P6 IMAD.IADD R5, R5, 0x1, -R21 ;  /* 0x000000010505e824 */ /* 0x000fc800078e0a15 */
[----:B------:R-:W-:Y:S01]  /*d1f0*/  @!P0 IMAD.MOV R5, RZ, RZ, -R5 ;  /* 0x000000ffff058224 */ /* 0x000fe200078e0a05 */
[----:B------:R-:W-:-:S13]  /*d200*/  ISETP.GT.U32.AND P3, PT, R21, R4, PT ;  /* 0x000000041500720c */ /* 0x000fda0003f64070 */
[----:B------:R-:W-:-:S05]  /*d210*/  @!P3 IMAD.IADD R4, R4, 0x1, -R21 ;  /* 0x000000010404b824 */ /* 0x000fca00078e0a15 */
[C---:B------:R-:W-:Y:S01]  /*d220*/  ISETP.GT.U32.AND P3, PT, R21.reuse, R4, PT ;  /* 0x000000041500720c */ /* 0x040fe20003f64070 */
[----:B--2---:R0:W-:Y:S04]  /*d230*/  STL [R1+0x1564], R11 ;  /* 0x0015640b01007387 */ /* 0x0041e80000100800 */
[----:B------:R-:W-:Y:S04]  /*d240*/  STL [R1+0x28], R5 ;  /* 0x0000280501007387 */ /* 0x000fe80000100800 */
[----:B0-----:R-:W2:Y:S04]  /*d250*/  LDL.LU R11, [R1+0x4d4] ;  /* 0x0004d400010b7983 */ /* 0x001ea80000300800 */
[----:B------:R-:W-:Y:S01]  /*d260*/  @!P3 IMAD.IADD R4, R4, 0x1, -R21 ;  /* 0x000000010404b824 */ /* 0x000fe200078e0a15 */
[C---:B------:R-:W-:Y:S01]  /*d270*/  ISETP.GT.U32.AND P3, PT, R21.reuse, R6, PT ;  /* 0x000000061500720c */ /* 0x040fe20003f64070 */
[----:B------:R-:W-:Y:S01]  /*d280*/  IMAD.HI.U32 R13, R0, R7, RZ ;  /* 0x00000007000d7227 */ /* 0x000fe200078e00ff */
[----:B------:R-:W-:-:S02]  /*d290*/  ISETP.GT.U32.AND P5, PT, R21, R10, PT ;  /* 0x0000000a1500720c */ /* 0x000fc40003fa4070 */
[C---:B------:R-:W-:Y:S01]  /*d2a0*/  ISETP.GT.U32.AND P6, PT, R21.reuse, R8, PT ;  /* 0x000000081500720c */ /* 0x040fe20003fc4070 */
[----:B------:R-:W-:Y:S01]  /*d2b0*/  IMAD.MOV R13, RZ, RZ, -R13 ;  /* 0x000000ffff0d7224 */ /* 0x000fe200078e0a0d */
[----:B-----5:R0:W-:Y:S03]  /*d2c0*/  STL [R1+0x1560], R14 ;  /* 0x0015600e01007387 */ /* 0x0201e60000100800 */
[----:B------:R-:W-:-:S04]  /*d2d0*/  IMAD R7, R21, R13, R7 ;  /* 0x0000000d15077224 */ /* 0x000fc800078e0207 */
[--C-:B------:R-:W-:Y:S02]  /*d2e0*/  @!P3 IMAD.IADD R6, R6, 0x1, -R21.reuse ;  /* 0x000000010606b824 */ /* 0x100fe400078e0a15 */
[----:B---3--:R-:W-:Y:S02]  /*d2f0*/  IMAD.MOV.U32 R13, RZ, RZ, R26 ;  /* 0x000000ffff0d7224 */ /* 0x008fe400078e001a */
[----:B------:R-:W-:Y:S01]  /*d300*/  IMAD.MOV.U32 R26, RZ, RZ, R4 ;  /* 0x000000ffff1a7224 */ /* 0x000fe200078e0004 */
[----:B------:R-:W-:Y:S02]  /*d310*/  IABS R4, R14 ;  /* 0x0000000e00047213 */ /* 0x000fe40000000000 */
[----:B------:R-:W-:Y:S01]  /*d320*/  ISETP.GT.U32.AND P3, PT, R21, R6, PT ;  /* 0x000000061500720c */ /* 0x000fe20003f64070 */
[----:B0-----:R-:W3:Y:S01]  /*d330*/  LDL.LU R14, [R1+0x4dc] ;  /* 0x0004dc00010e7983 */ /* 0x001ee20000300800 */
[--C-:B------:R-:W-:Y:S02]  /*d340*/  @!P5 IMAD.IADD R10, R10, 0x1, -R21.reuse ;  /* 0x000000010a0ad824 */ /* 0x100fe400078e0a15 */
[----:B------:R-:W-:-:S02]  /*d350*/  @!P6 IMAD.IADD R8, R8, 0x1, -R21 ;  /* 0x000000010808e824 */ /* 0x000fc400078e0a15 */
[----:B------:R-:W-:Y:S01]  /*d360*/  @!P2 IMAD.MOV R26, RZ, RZ, -R26 ;  /* 0x000000ffff1aa224 */ /* 0x000fe200078e0a1a */
[----:B------:R-:W-:-:S04]  /*d370*/  ISETP.GT.U32.AND P6, PT, R21, R10, PT ;  /* 0x0000000a1500720c */ /* 0x000fc80003fc4070 */
[----:B------:R0:W-:Y:S02]  /*d380*/  STL [R1+0x24], R26 ;  /* 0x0000241a01007387 */ /* 0x0001e40000100800 */
[--C-:B------:R-:W-:Y:S02]  /*d390*/  @!P3 IMAD.IADD R6, R6, 0x1, -R21.reuse ;  /* 0x000000010606b824 */ /* 0x100fe400078e0a15 */
[----:B0-----:R-:W5:Y:S05]  /*d3a0*/  LDL.LU R26, [R1+0x4ec] ;  /* 0x0004ec00011a7983 */ /* 0x001f6a0000300800 */
[----:B------:R-:W-:Y:S01]  /*d3b0*/  @!P6 IMAD.IADD R10, R10, 0x1, -R21 ;  /* 0x000000010a0ae824 */ /* 0x000fe200078e0a15 */
[----:B------:R-:W-:Y:S01]  /*d3c0*/  ISETP.GE.AND P6, PT, R13, RZ, PT ;  /* 0x000000ff0d00720c */ /* 0x000fe20003fc6270 */
[----:B------:R-:W-:-:S04]  /*d3d0*/  IMAD.HI.U32 R13, R0, R4, RZ ;  /* 0x00000004000d7227 */ /* 0x000fc800078e00ff */
[----:B------:R-:W-:-:S04]  /*d3e0*/  IMAD.MOV R13, RZ, RZ, -R13 ;  /* 0x000000ffff0d7224 */ /* 0x000fc800078e0a0d */
[----:B------:R-:W-:Y:S01]  /*d3f0*/  IMAD R4, R21, R13, R4 ;  /* 0x0000000d15047224 */ /* 0x000fe200078e0204 */
[----:B--2---:R-:W-:Y:S02]  /*d400*/  ISETP.GE.AND P3, PT, R11, RZ, PT ;  /* 0x000000ff0b00720c */ /* 0x004fe40003f66270 */
[----:B------:R-:W2:Y:S04]  /*d410*/  LDL.LU R11, [R1+0x1564] ;  /* 0x00156400010b7983 */ /* 0x000ea80000300800 */
[----:B------:R-:W2:Y:S01]  /*d420*/  LDL.LU R13, [R1+0x4e0] ;  /* 0x0004e000010d7983 */ /* 0x000ea20000300800 */
[C---:B------:R-:W-:Y:S02]  /*d430*/  ISETP.GT.U32.AND P5, PT, R21.reuse, R12, PT ;  /* 0x0000000c1500720c */ /* 0x040fe40003fa4070 */
[----:B------:R-:W-:-:S02]  /*d440*/  ISETP.GT.U32.AND P0, PT, R21, R8, PT ;  /* 0x000000081500720c */ /* 0x000fc40003f04070 */
[----:B------:R-:W-:-:S09]  /*d450*/  ISETP.GT.U32.AND P2, PT, R21, R2, PT ;  /* 0x000000021500720c */ /* 0x000fd20003f44070 */
[--C-:B------:R-:W-:Y:S01]  /*d460*/  @!P5 IMAD.IADD R12, R12, 0x1, -R21.reuse ;  /* 0x000000010c0cd824 */ /* 0x100fe200078e0a15 */
[C---:B------:R-:W-:Y:S01]  /*d470*/  ISETP.GT.U32.AND P5, PT, R21.reuse, R7, PT ;  /* 0x000000071500720c */ /* 0x040fe20003fa4070 */
[--C-:B------:R-:W-:Y:S01]  /*d480*/  @!P0 IMAD.IADD R8, R8, 0x1, -R21.reuse ;  /* 0x0000000108088824 */ /* 0x100fe200078e0a15 */
[----:B------:R-:W-:Y:S01]  /*d490*/  ISETP.GT.U32.AND P0, PT, R21, R9, PT ;  /* 0x000000091500720c */ /* 0x000fe20003f04070 */
[----:B------:R-:W-:Y:S02]  /*d4a0*/  @!P2 IMAD.IADD R2, R2, 0x1, -R21 ;  /* 0x000000010202a824 */ /* 0x000fe400078e0a15 */
[----:B------:R-:W-:-:S08]  /*d4b0*/  @!P4 IMAD.MOV R10, RZ, RZ, -R10 ;  /* 0x000000ffff0ac224 */ /* 0x000fd000078e0a0a */
[--C-:B------:R-:W-:Y:S01]  /*d4c0*/  @!P5 IMAD.IADD R7, R7, 0x1, -R21.reuse ;  /* 0x000000010707d824 */ /* 0x100fe200078e0a15 */
[----:B---3--:R-:W-:Y:S01]  /*d4d0*/  ISETP.GE.AND P5, PT, R14, RZ, PT ;  /* 0x000000ff0e00720c */ /* 0x008fe20003fa6270 */
[----:B------:R-:W-:Y:S02]  /*d4e0*/  IMAD.MOV.U32 R14, RZ, RZ, R12 ;  /* 0x000000ffff0e7224 */ /* 0x000fe400078e000c */
[--C-:B------:R-:W-:Y:S01]  /*d4f0*/  @!P0 IMAD.IADD R9, R9, 0x1, -R21.reuse ;  /* 0x0000000109098824 */ /* 0x100fe200078e0a15 */
[----:B------:R-:W3:Y:S01]  /*d500*/  LDL.LU R12, [R1+0x4f0] ;  /* 0x0004f000010c7983 */ /* 0x000ee20000300800 */
[----:B------:R-:W-:Y:S01]  /*d510*/  @!P1 IMAD.MOV R14, RZ, RZ, -R14 ;  /* 0x000000ffff0e9224 */ /* 0x000fe200078e0a0e */
[----:B------:R-:W-:Y:S02]  /*d520*/  ISETP.GT.U32.AND P0, PT, R21, R2, PT ;  /* 0x000000021500720c */ /* 0x000fe40003f04070 */
[----:B----4-:R-:W-:Y:S02]  /*d530*/  IABS R5, R27 ;  /* 0x0000001b00057213 */ /* 0x010fe40000000000 */
[----:B------:R0:W-:Y:S04]  /*d540*/  STL [R1+0x20], R14 ;  /* 0x0000200e01007387 */ /* 0x0001e80000100800 */
[----:B0-----:R-:W4:Y:S04]  /*d550*/  LDL.LU R14, [R1+0x1560] ;  /* 0x00156000010e7983 */ /* 0x001f280000300800 */
[----:B------:R0:W-:Y:S01]  /*d560*/  STL [R1+0x1c], R10 ;  /* 0x00001c0a01007387 */ /* 0x0001e20000100800 */
[----:B------:R-:W-:-:S02]  /*d570*/  @!P0 IMAD.IADD R2, R2, 0x1, -R21 ;  /* 0x0000000102028824 */ /* 0x000fc400078e0a15 */
[----:B0-----:R-:W-:-:S04]  /*d580*/  IMAD.MOV.U32 R10, RZ, RZ, R8 ;  /* 0x000000ffff0a7224 */ /* 0x001fc800078e0008 */
[----:B------:R-:W-:Y:S01]  /*d590*/  @!P6 IMAD.MOV R10, RZ, RZ, -R10 ;  /* 0x000000ffff0ae224 */ /* 0x000fe200078e0a0a */
[C---:B------:R-:W-:Y:S02]  /*d5a0*/  ISETP.GT.U32.AND P6, PT, R21.reuse, R4, PT ;  /* 0x000000041500720c */ /* 0x040fe40003fc4070 */
[----:B------:R-:W-:Y:S01]  /*d5b0*/  ISETP.GT.U32.AND P4, PT, R21, R9, PT ;  /* 0x000000091500720c */ /* 0x000fe20003f84070 */
[----:B------:R-:W-:Y:S01]  /*d5c0*/  @!P3 IMAD.MOV R6, RZ, RZ, -R6 ;  /* 0x000000ffff06b224 */ /* 0x000fe200078e0a06 */
[----:B------:R0:W-:Y:S01]  /*d5d0*/  STL [R1+0x158], R10 ;  /* 0x0001580a01007387 */ /* 0x0001e20000100800 */
[----:B-----5:R-:W-:-:S03]  /*d5e0*/  IABS R8, R26 ;  /* 0x0000001a00087213 */ /* 0x020fc60000000000 */
[----:B------:R-:W-:Y:S05]  /*d5f0*/  STL [R1+0x17c], R6 ;  /* 0x00017c0601007387 */ /* 0x000fea0000100800 */
[----:B------:R-:W-:Y:S01]  /*d600*/  @!P6 IMAD.IADD R4, R4, 0x1, -R21 ;  /* 0x000000010404e824 */ /* 0x000fe200078e0a15 */
[----:B------:R-:W-:Y:S01]  /*d610*/  ISETP.GE.AND P6, PT, R26, RZ, PT ;  /* 0x000000ff1a00720c */ /* 0x000fe20003fc6270 */
[----:B------:R-:W-:Y:S02]  /*d620*/  IMAD.MOV.U32 R26, RZ, RZ, R25 ;  /* 0x000000ffff1a7224 */ /* 0x000fe400078e0019 */
[----:B------:R-:W-:Y:S01]  /*d630*/  @!P4 IMAD.IADD R9, R9, 0x1, -R21 ;  /* 0x000000010909c824 */ /* 0x000fe200078e0a15 */
[----:B------:R-:W-:-:S02]  /*d640*/  ISETP.GE.AND P4, PT, R27, RZ, PT ;  /* 0x000000ff1b00720c */ /* 0x000fc40003f86270 */
[----:B--2---:R-:W-:Y:S01]  /*d650*/  ISETP.GE.AND P2, PT, R11, RZ, PT ;  /* 0x000000ff0b00720c */ /* 0x004fe20003f46270 */
[----:B------:R-:W-:-:S04]  /*d660*/  IMAD.HI.U32 R11, R0, R5, RZ ;  /* 0x00000005000b7227 */ /* 0x000fc800078e00ff */
[----:B------:R-:W-:-:S04]  /*d670*/  IMAD.MOV R11, RZ, RZ, -R11 ;  /* 0x000000ffff0b7224 */ /* 0x000fc800078e0a0b */
[----:B------:R-:W-:Y:S02]  /*d680*/  IMAD R5, R21, R11, R5 ;  /* 0x0000000b15057224 */ /* 0x000fe400078e0205 */
[----:B------:R-:W-:Y:S01]  /*d690*/  IMAD.MOV.U32 R11, RZ, RZ, R2 ;  /* 0x000000ffff0b7224 */ /* 0x000fe200078e0002 */
[----:B------:R-:W-:Y:S02]  /*d6a0*/  ISETP.GE.AND P3, PT, R13, RZ, PT ;  /* 0x000000ff0d00720c */ /* 0x000fe40003f66270 */
[----:B------:R-:W2:Y:S01]  /*d6b0*/  LDL.LU R13, [R1+0x4f4] ;  /* 0x0004f400010d7983 */ /* 0x000ea20000300800 */
[----:B------:R-:W-:-:S05]  /*d6c0*/  @!P2 IMAD.MOV R11, RZ, RZ, -R11 ;  /* 0x000000ffff0ba224 */ /* 0x000fca00078e0a0b */
[----:B------:R1:W-:Y:S04]  /*d6d0*/  STL [R1+0x178], R11 ;  /* 0x0001780b01007387 */ /* 0x0003e80000100800 */
[----:B------:R-:W5:Y:S04]  /*d6e0*/  LDL.LU R25, [R1+0x500] ;  /* 0x0005000001197983 */ /* 0x000f680000300800 */
[----:B------:R-:W3:Y:S01]  /*d6f0*/  LDL.LU R27, [R1+0x4f8] ;  /* 0x0004f800011b7983 */ /* 0x000ee20000300800 */
[C---:B------:R-:W-:Y:S01]  /*d700*/  ISETP.GT.U32.AND P1, PT, R21.reuse, R7, PT ;  /* 0x000000071500720c */ /* 0x040fe20003f24070 */
[----:B0-----:R-:W-:Y:S01]  /*d710*/  IMAD.HI.U32 R10, R0, R8, RZ ;  /* 0x00000008000a7227 */ /* 0x001fe200078e00ff */
[----:B------:R-:W-:-:S03]  /*d720*/  ISETP.GT.U32.AND P0, PT, R21, R5, PT ;  /* 0x000000051500720c */ /* 0x000fc60003f04070 */
[----:B------:R-:W-:-:S04]  /*d730*/  IMAD.MOV R10, RZ, RZ, -R10 ;  /* 0x000000ffff0a7224 */ /* 0x000fc800078e0a0a */
[----:B------:R-:W-:-:S04]  /*d740*/  IMAD R8, R21, R10, R8 ;  /* 0x0000000a15087224 */ /* 0x000fc800078e0208 */
[----:B------:R-:W-:-:S04]  /*d750*/  @!P1 IMAD.IADD R7, R7, 0x1, -R21 ;  /* 0x0000000107079824 */ /* 0x000fc800078e0a15 */
[----:B-1----:R-:W-:-:S04]  /*d760*/  IMAD.MOV.U32 R11, RZ, RZ, R7 ;  /* 0x000000ffff0b7224 */ /* 0x002fc800078e0007 */
[----:B------:R-:W-:Y:S01]  /*d770*/  @!P5 IMAD.MOV R11, RZ, RZ, -R11 ;  /* 0x000000ffff0bd224 */ /* 0x000fe200078e0a0b */
[----:B------:R-:W-:Y:S01]  /*d780*/  ISETP.GT.U32.AND P5, PT, R21, R8, PT ;  /* 0x000000081500720c */ /* 0x000fe20003fa4070 */
[----:B------:R-:W-:Y:S01]  /*d790*/  @!P0 IMAD.IADD R5, R5, 0x1, -R21 ;  /* 0x0000000105058824 */ /* 0x000fe200078e0a15 */
[----:B----4-:R-:W-:Y:S02]  /*d7a0*/  ISETP.GE.AND P1, PT, R14, RZ, PT ;  /* 0x000000ff0e00720c */ /* 0x010fe40003f26270 */
[----:B------:R-:W4:Y:S01]  /*d7b0*/  LDL.LU R14, [R1+0x4fc] ;  /* 0x0004fc00010e7983 */ /* 0x000f220000300800 */
[C---:B------:R-:W-:Y:S02]  /*d7c0*/  ISETP.GT.U32.AND P0, PT, R21.reuse, R4, PT ;  /* 0x000000041500720c */ /* 0x040fe40003f04070 */
[----:B------:R-:W-:-:S06]  /*d7d0*/  ISETP.GT.U32.AND P2, PT, R21, R5, PT ;  /* 0x000000051500720c */ /* 0x000fcc0003f44070 */
[----:B------:R-:W-:-:S05]  /*d7e0*/  @!P5 IMAD.IADD R8, R8, 0x1, -R21 ;  /* 0x000000010808d824 */ /* 0x000fca00078e0a15 */
[----:B------:R-:W-:Y:S01]  /*d7f0*/  ISETP.GT.U32.AND P5, PT, R21, R8, PT ;  /* 0x000000081500720c */ /* 0x000fe20003fa4070 */
[--C-:B------:R-:W-:Y:S02]  /*d800*/  @!P0 IMAD.IADD R4, R4, 0x1, -R21.reuse ;  /* 0x0000000104048824 */ /* 0x100fe400078e0a15 */
[----:B------:R-:W-:Y:S02]  /*d810*/  @!P2 IMAD.IADD R5, R5, 0x1, -R21 ;  /* 0x000000010505a824 */ /* 0x000fe400078e0a15 */
[----:B------:R-:W-:Y:S02]  /*d820*/  @!P3 IMAD.MOV R9, RZ, RZ, -R9 ;  /* 0x000000ffff09b224 */ /* 0x000fe400078e0a09 */
[----:B------:R-:W-:Y:S01]  /*d830*/  @!P1 IMAD.MOV R4, RZ, RZ, -R4 ;  /* 0x000000ffff049224 */ /* 0x000fe200078e0a04 */
[----:B------:R-:W-:Y:S01]  /*d840*/  STL [R1+0x168], R11 ;  /* 0x0001680b01007387 */ /* 0x000fe20000100800 */
[----:B------:R-:W-:-:S03]  /*d850*/  @!P4 IMAD.MOV R5, RZ, RZ, -R5 ;  /* 0x000000ffff05c224 */ /* 0x000fc600078e0a05 */
[----:B------:R-:W-:Y:S01]  /*d860*/  STL [R1+0x16c], R9 ;  /* 0x00016c0901007387 */ /* 0x000fe20000100800 */
[----:B------:R-:W-:Y:S01]  /*d870*/  @!P5 IMAD.IADD R8, R8, 0x1, -R21 ;  /* 0x000000010808d824 */ /* 0x000fe200078e0a15 */
[----:B--2---:R-:W-:Y:S02]  /*d880*/  IABS R7, R13 ;  /* 0x0000000d00077213 */ /* 0x004fe40000000000 */
[----:B------:R-:W-:Y:S02]  /*d890*/  ISETP.GE.AND P2, PT, R13, RZ, PT ;  /* 0x000000ff0d00720c */ /* 0x000fe40003f46270 */
[----:B-----5:R-:W-:Y:S02]  /*d8a0*/  IABS R10, R25 ;  /* 0x00000019000a7213 */ /* 0x020fe40000000000 */
[----:B------:R-:W-:Y:S02]  /*d8b0*/  ISETP.GE.AND P1, PT, R25, RZ, PT ;  /* 0x000000ff1900720c */ /* 0x000fe40003f26270 */
[----:B------:R-:W2:Y:S01]  /*d8c0*/  LDL.LU R25, [R1+0x50c] ;  /* 0x00050c0001197983 */ /* 0x000ea20000300800 */
[----:B---3--:R-:W-:-:S03]  /*d8d0*/  ISETP.GE.AND P5, PT, R27, RZ, PT ;  /* 0x000000ff1b00720c */ /* 0x008fc60003fa6270 */
[----:B------:R0:W-:Y:S04]  /*d8e0*/  STL [R1+0x170], R4 ;  /* 0x0001700401007387 */ /* 0x0001e80000100800 */
[----:B------:R-:W-:Y:S01]  /*d8f0*/  STL [R1+0x1a4], R5 ;  /* 0x0001a40501007387 */ /* 0x000fe20000100800 */
[----:B0-----:R-:W-:-:S03]  /*d900*/  IABS R4, R27 ;  /* 0x0000001b00047213 */ /* 0x001fc60000000000 */
[----:B------:R-:W3:Y:S04]  /*d910*/  LDL.LU R27, [R1+0x508] ;  /* 0x00050800011b7983 */ /* 0x000ee80000300800 */
[----:B------:R-:W5:Y:S01]  /*d920*/  LDL R13, [R1+0x510] ;  /* 0x00051000010d7983 */ /* 0x000f620000100800 */
[----:B------:R-:W-:-:S05]  /*d930*/  IABS R6, R12 ;  /* 0x0000000c00067213 */ /* 0x000fca0000000000 */
[----:B------:R-:W-:-:S04]  /*d940*/  IMAD.HI.U32 R2, R0, R6, RZ ;  /* 0x0000000600027227 */ /* 0x000fc800078e00ff */
[----:B------:R-:W-:-:S04]  /*d950*/  IMAD.MOV R2, RZ, RZ, -R2 ;  /* 0x000000ffff027224 */ /* 0x000fc800078e0a02 */
[----:B------:R-:W-:Y:S02]  /*d960*/  IMAD R6, R21, R2, R6 ;  /* 0x0000000215067224 */ /* 0x000fe400078e0206 */
[----:B------:R-:W-:-:S04]  /*d970*/  IMAD.HI.U32 R2, R0, R7, RZ ;  /* 0x0000000700027227 */ /* 0x000fc800078e00ff */
[----:B------:R-:W-:-:S04]  /*d980*/  IMAD.MOV R2, RZ, RZ, -R2 ;  /* 0x000000ffff027224 */ /* 0x000fc800078e0a02 */
[C---:B------:R-:W-:Y:S01]  /*d990*/  IMAD R7, R21.reuse, R2, R7 ;  /* 0x0000000215077224 */ /* 0x040fe200078e0207 */
[----:B------:R-:W-:-:S04]  /*d9a0*/  ISETP.GT.U32.AND P0, PT, R21, R6, PT ;  /* 0x000000061500720c */ /* 0x000fc80003f04070 */
[----:B------:R-:W-:Y:S01]  /*d9b0*/  ISETP.GT.U32.AND P4, PT, R21, R7, PT ;  /* 0x000000071500720c */ /* 0x000fe20003f84070 */
[----:B------:R-:W-:Y:S01]  /*d9c0*/  IMAD.HI.U32 R2, R0, R10, RZ ;  /* 0x0000000a00027227 */ /* 0x000fe200078e00ff */
[----:B----4-:R-:W-:-:S03]  /*d9d0*/  IABS R9, R14 ;  /* 0x0000000e00097213 */ /* 0x010fc60000000000 */
[----:B------:R-:W-:-:S04]  /*d9e0*/  IMAD.MOV R2, RZ, RZ, -R2 ;  /* 0x000000ffff027224 */ /* 0x000fc800078e0a02 */
[----:B------:R-:W-:-:S04]  /*d9f0*/  @!P0 IMAD.IADD R6, R6, 0x1, -R21 ;  /* 0x0000000106068824 */ /* 0x000fc800078e0a15 */
[----:B------:R-:W-:Y:S01]  /*da00*/  @!P4 IMAD.IADD R7, R7, 0x1, -R21 ;  /* 0x000000010707c824 */ /* 0x000fe200078e0a15 */
[----:B------:R-:W-:Y:S01]  /*da10*/  ISETP.GT.U32.AND P0, PT, R21, R6, PT ;  /* 0x000000061500720c */ /* 0x000fe20003f04070 */
[----:B------:R-:W-:-:S03]  /*da20*/  @!P6 IMAD.MOV R8, RZ, RZ, -R8 ;  /* 0x000000ffff08e224 */ /* 0x000fc600078e0a08 */
[C---:B------:R-:W-:Y:S01]  /*da30*/  ISETP.GT.U32.AND P6, PT, R21.reuse, R7, PT ;  /* 0x000000071500720c */ /* 0x040fe20003fc4070 */
[C---:B------:R-:W-:Y:S01]  /*da40*/  IMAD R10, R21.reuse, R2, R10 ;  /* 0x00000002150a7224 */ /* 0x040fe200078e020a */
[----:B------:R-:W-:Y:S01]  /*da50*/  ISETP.GE.AND P3, PT, R12, RZ, PT ;  /* 0x000000ff0c00720c */ /* 0x000fe20003f66270 */
[----:B------:R-:W-:Y:S01]  /*da60*/  IMAD.HI.U32 R2, R0, R9, RZ ;  /* 0x0000000900027227 */ /* 0x000fe200078e00ff */
[----:B------:R-:W4:Y:S03]  /*da70*/  LDL R12, [R1+0x504] ;  /* 0x00050400010c7983 */ /* 0x000f260000100800 */
[----:B------:R-:W-:Y:S02]  /*da80*/  IMAD.MOV R2, RZ, RZ, -R2 ;  /* 0x000000ffff027224 */ /* 0x000fe400078e0a02 */
[----:B------:R-:W-:Y:S02]  /*da90*/  @!P0 IMAD.IADD R6, R6, 0x1, -R21 ;  /* 0x0000000106068824 */ /* 0x000fe400078e0a15 */
[----:B------:R-:W-:-:S02]  /*daa0*/  IMAD R9, R21, R2, R9 ;  /* 0x0000000215097224 */ /* 0x000fc400078e0209 */
[----:B------:R-:W-:Y:S01]  /*dab0*/  @!P6 IMAD.IADD R7, R7, 0x1, -R21 ;  /* 0x000000010707e824 */ /* 0x000fe200078e0a15 */
[----:B------:R-:W-:Y:S01]  /*dac0*/  STL [R1+0x160], R8 ;  /* 0x0001600801007387 */ /* 0x000fe20000100800 */
[----:B------:R-:W-:-:S03]  /*dad0*/  @!P3 IMAD.MOV R6, RZ, RZ, -R6 ;  /* 0x000000ffff06b224 */ /* 0x000fc600078e0a06 */
[----:B------:R0:W-:Y:S01]  /*dae0*/  STL [R1+0x155c], R9 ;  /* 0x00155c0901007387 */ /* 0x0001e20000100800 */
[----:B------:R-:W-:-:S03]  /*daf0*/  ISETP.GE.AND P4, PT, R14, RZ, PT ;  /* 0x000000ff0e00720c */ /* 0x000fc60003f86270 */
[----:B------:R-:W2:Y:S01]  /*db00*/  LDL.LU R14, [R1+0x518] ;  /* 0x00051800010e7983 */ /* 0x000ea20000300800 */
[----:B0-----:R-:W-:-:S03]  /*db10*/  IMAD.MOV.U32 R9, RZ, RZ, R7 ;  /* 0x000000ffff097224 */ /* 0x001fc600078e0007 */
[----:B------:R-:W-:Y:S01]  /*db20*/  STL [R1+0x164], R6 ;  /* 0x0001640601007387 */ /* 0x000fe20000100800 */
[----:B------:R-:W-:Y:S01]  /*db30*/  @!P2 IMAD.MOV R9, RZ, RZ, -R9 ;  /* 0x000000ffff09a224 */ /* 0x000fe200078e0a09 */
[----:B---3--:R-:W-:Y:S02]  /*db40*/  ISETP.GE.AND P3, PT, R27, RZ, PT ;  /* 0x000000ff1b00720c */ /* 0x008fe40003f66270 */
[----:B------:R-:W-:Y:S02]  /*db50*/  IABS R8, R27 ;  /* 0x0000001b00087213 */ /* 0x000fe40000000000 */
[----:B------:R-:W3:Y:S01]  /*db60*/  LDL.LU R27, [R1+0x51c] ;  /* 0x00051c00011b7983 */ /* 0x000ee20000300800 */
[----:B-----5:R-:W-:-:S03]  /*db70*/  IABS R11, R13 ;  /* 0x0000000d000b7213 */ /* 0x020fc60000000000 */
[----:B------:R-:W5:Y:S04]  /*db80*/  LDL R13, [R1+0x514] ;  /* 0x00051400010d7983 */ /* 0x000f680000100800 */
[----:B------:R-:W5:Y:S04]  /*db90*/  LDL.LU R7, [R1+0x504] ;  /* 0x0005040001077983 */ /* 0x000f680000300800 */
[----:B------:R0:W-:Y:S04]  /*dba0*/  STL [R1+0x15c], R9 ;  /* 0x00015c0901007387 */ /* 0x0001e80000100800 */
[----:B0-----:R-:W5:Y:S01]  /*dbb0*/  LDL.LU R9, [R1+0x155c] ;  /* 0x00155c0001097983 */ /* 0x001f620000300800 */
[----:B------:R-:W-:Y:S01]  /*dbc0*/  IMAD.HI.U32 R5, R0, R4, RZ ;  /* 0x0000000400057227 */ /* 0x000fe200078e00ff */
[----:B------:R-:W-:-:S03]  /*dbd0*/  ISETP.GT.U32.AND P0, PT, R21, R10, PT ;  /* 0x0000000a1500720c */ /* 0x000fc60003f04070 */
[----:B------:R-:W-:-:S04]  /*dbe0*/  IMAD.MOV R5, RZ, RZ, -R5 ;  /* 0x000000ffff057224 */ /* 0x000fc800078e0a05 */
[----:B------:R-:W-:-:S05]  /*dbf0*/  IMAD R4, R21, R5, R4 ;  /* 0x0000000515047224 */ /* 0x000fca00078e0204 */
[----:B------:R-:W-:Y:S01]  /*dc00*/  ISETP.GT.U32.AND P6, PT, R21, R4, PT ;  /* 0x000000041500720c */ /* 0x000fe20003fc4070 */
[----:B------:R-:W-:-:S05]  /*dc10*/  @!P0 IMAD.IADD R10, R10, 0x1, -R21 ;  /* 0x000000010a0a8824 */ /* 0x000fca00078e0a15 */
[----:B------:R-:W-:Y:S02]  /*dc20*/  ISETP.GT.U32.AND P0, PT, R21, R10, PT ;  /* 0x0000000a1500720c */ /* 0x000fe40003f04070 */
[----:B----4-:R-:W-:-:S05]  /*dc30*/  IABS R2, R12 ;  /* 0x0000000c00027213 */ /* 0x010fca0000000000 */
[----:B------:R-:W-:Y:S01]  /*dc40*/  IMAD.HI.U32 R6, R0, R2, RZ ;  /* 0x0000000200067227 */ /* 0x000fe200078e00ff */
[----:B--2---:R-:W-:-:S03]  /*dc50*/  IABS R12, R25 ;  /* 0x00000019000c7213 */ /* 0x004fc60000000000 */
[----:B------:R-:W-:Y:S02]  /*dc60*/  IMAD.MOV R6, RZ, RZ, -R6 ;  /* 0x000000ffff067224 */ /* 0x000fe400078e0a06 */
[----:B------:R-:W-:Y:S02]  /*dc70*/  @!P6 IMAD.IADD R4, R4, 0x1, -R21 ;  /* 0x000000010404e824 */ /* 0x000fe400078e0a15 */
[----:B------:R-:W-:Y:S02]  /*dc80*/  IMAD R2, R21, R6, R2 ;  /* 0x0000000615027224 */ /* 0x000fe400078e0202 */
[----:B------:R-:W-:-:S04]  /*dc90*/  IMAD.HI.U32 R6, R0, R12, RZ ;  /* 0x0000000c00067227 */ /* 0x000fc800078e00ff */
[----:B------:R-:W-:Y:S01]  /*dca0*/  IMAD.MOV R6, RZ, RZ, -R6 ;  /* 0x000000ffff067224 */ /* 0x000fe200078e0a06 */
[----:B------:R-:W-:Y:S01]  /*dcb0*/  STL [R1+0x1554], R14 ;  /* 0x0015540e01007387 */ /* 0x000fe20000100800 */
[----:B------:R-:W-:Y:S02]  /*dcc0*/  @!P0 IMAD.IADD R10, R10, 0x1, -R21 ;  /* 0x000000010a0a8824 */ /* 0x000fe400078e0a15 */
[C---:B------:R-:W-:Y:S01]  /*dcd0*/  IMAD R12, R21.reuse, R6, R12 ;  /* 0x00000006150c7224 */ /* 0x040fe200078e020c */
[----:B---3--:R-:W-:Y:S01]  /*dce0*/  IABS R6, R27 ;  /* 0x0000001b00067213 */ /* 0x008fe20000000000 */
[----:B------:R0:W-:Y:S01]  /*dcf0*/  STL [R1+0x1558], R27 ;  /* 0x0015581b01007387 */ /* 0x0001e20000100800 */
[----:B-----5:R-:W-:-:S03]  /*dd00*/  ISETP.GT.U32.AND P2, PT, R21, R9, PT ;  /* 0x000000091500720c */ /* 0x020fc60003f44070 */
[----:B0-----:R-:W2:Y:S01]  /*dd10*/  LDL R27, [R1+0x520] ;  /* 0x00052000011b7983 */ /* 0x001ea20000100800 */
[----:B------:R-:W-:Y:S02]  /*dd20*/  ISETP.GE.AND P0, PT, R7, RZ, PT ;  /* 0x000000ff0700720c */ /* 0x000fe40003f06270 */
[----:B------:R-:W-:Y:S02]  /*dd30*/  IABS R7, R13 ;  /* 0x0000000d00077213 */ /* 0x000fe40000000000 */
[----:B------:R-:W-:-:S05]  /*dd40*/  IABS R13, R14 ;  /* 0x0000000e000d7213 */ /* 0x000fca0000000000 */
[----:B------:R-:W-:Y:S01]  /*dd50*/  @!P2 IMAD.IADD R9, R9, 0x1, -R21 ;  /* 0x000000010909a824 */ /* 0x000fe200078e0a15 */
[----:B------:R-:W-:Y:S01]  /*dd60*/  ISETP.GT.U32.AND P2, PT, R21, R4, PT ;  /* 0x000000041500720c */ /* 0x000fe20003f44070 */
[----:B------:R-:W-:-:S04]  /*dd70*/  IMAD.MOV.U32 R14, RZ, RZ, R10 ;  /* 0x000000ffff0e7224 */ /* 0x000fc800078e000a */
[----:B------:R-:W-:-:S05]  /*dd80*/  @!P1 IMAD.MOV R14, RZ, RZ, -R14 ;  /* 0x000000ffff0e9224 */ /* 0x000fca00078e0a0e */
[----:B------:R0:W-:Y:S03]  /*dd90*/  STL [R1+0x14c], R14 ;  /* 0x00014c0e01007387 */ /* 0x0001e60000100800 */
[----:B------:R-:W-:-:S04]  /*dda0*/  @!P2 IMAD.IADD R4, R4, 0x1, -R21 ;  /* 0x000000010404a824 */ /* 0x000fc800078e0a15 */
[----:B0-----:R-:W-:-:S04]  /*ddb0*/  IMAD.MOV.U32 R14, RZ, RZ, R4 ;  /* 0x000000ffff0e7224 */ /* 0x001fc800078e0004 */
[----:B------:R-:W-:-:S05]  /*ddc0*/  @!P5 IMAD.MOV R14, RZ, RZ, -R14 ;  /* 0x000000ffff0ed224 */ /* 0x000fca00078e0a0e */
[----:B------:R0:W-:Y:S04]  /*ddd0*/  STL [R1+0x124], R14 ;  /* 0x0001240e01007387 */ /* 0x0001e80000100800 */
[----:B0-----:R-:W3:Y:S01]  /*dde0*/  LDL.LU R14, [R1+0x510] ;  /* 0x00051000010e7983 */ /* 0x001ee20000300800 */
[----:B------:R-:W-:-:S04]  /*ddf0*/  IMAD.HI.U32 R5, R0, R8, RZ ;  /* 0x0000000800057227 */ /* 0x000fc800078e00ff */
[----:B------:R-:W-:-:S04]  /*de00*/  IMAD.MOV R5, RZ, RZ, -R5 ;  /* 0x000000ffff057224 */ /* 0x000fc800078e0a05 */
[----:B------:R-:W-:-:S05]  /*de10*/  IMAD R8, R21, R5, R8 ;  /* 0x0000000515087224 */ /* 0x000fca00078e0208 */
[C---:B------:R-:W-:Y:S01]  /*de20*/  ISETP.GT.U32.AND P6, PT, R21.reuse, R8, PT ;  /* 0x000000081500720c */ /* 0x040fe20003fc4070 */
[----:B------:R-:W-:Y:S01]  /*de30*/  IMAD.HI.U32 R5, R0, R11, RZ ;  /* 0x0000000b00057227 */ /* 0x000fe200078e00ff */
[----:B------:R-:W-:-:S03]  /*de40*/  ISETP.GT.U32.AND P1, PT, R21, R9, PT ;  /* 0x000000091500720c */ /* 0x000fc60003f24070 */
[----:B------:R-:W-:Y:S01]  /*de50*/  IMAD.MOV R5, RZ, RZ, -R5 ;  /* 0x000000ffff057224 */ /* 0x000fe200078e0a05 */
[----:B------:R-:W-:-:S03]  /*de60*/  ISETP.GT.U32.AND P2, PT, R21, R2, PT ;  /* 0x000000021500720c */ /* 0x000fc60003f44070 */
[----:B------:R-:W-:Y:S02]  /*de70*/  IMAD R11, R21, R5, R11 ;  /* 0x00000005150b7224 */ /* 0x000fe400078e020b */
[----:B------:R-:W-:-:S04]  /*de80*/  IMAD.HI.U32 R5, R0, R7, RZ ;  /* 0x0000000700057227 */ /* 0x000fc800078e00ff */
[----:B------:R-:W-:Y:S01]  /*de90*/  @!P6 IMAD.IADD R8, R8, 0x1, -R21 ;  /* 0x000000010808e824 */ /* 0x000fe200078e0a15 */
[C---:B------:R-:W-:Y:S01]  /*dea0*/  ISETP.GT.U32.AND P5, PT, R21.reuse, R12, PT ;  /* 0x0000000c1500720c */ /* 0x040fe20003fa4070 */
[----:B------:R-:W-:Y:S02]  /*deb0*/  IMAD.MOV.U32 R10, RZ, RZ, R13 ;  /* 0x000000ffff0a7224 */ /* 0x000fe400078e000d */
[----:B------:R-:W-:Y:S01]  /*dec0*/  IMAD.MOV R5, RZ, RZ, -R5 ;  /* 0x000000ffff057224 */ /* 0x000fe200078e0a05 */
[----:B------:R-:W-:Y:S01]  /*ded0*/  ISETP.GT.U32.AND P6, PT, R21, R8, PT ;  /* 0x000000081500720c */ /* 0x000fe20003fc4070 */
[----:B------:R-:W-:Y:S02]  /*dee0*/  @!P1 IMAD.IADD R9, R9, 0x1, -R21 ;  /* 0x0000000109099824 */ /* 0x000fe400078e0a15 */
[----:B------:R-:W-:-:S04]  /*def0*/  IMAD.HI.U32 R13, R0, R10, RZ ;  /* 0x0000000a000d7227 */ /* 0x000fc800078e00ff */
[----:B------:R-:W-:Y:S02]  /*df00*/  IMAD R7, R21, R5, R7 ;  /* 0x0000000515077224 */ /* 0x000fe400078e0207 */
[----:B------:R-:W-:Y:S02]  /*df10*/  IMAD.MOV R13, RZ, RZ, -R13 ;  /* 0x000000ffff0d7224 */ /* 0x000fe400078e0a0d */
[--C-:B------:R-:W-:Y:S01]  /*df20*/  @!P2 IMAD.IADD R2, R2, 0x1, -R21.reuse ;  /* 0x000000010202a824 */ /* 0x100fe200078e0a15 */
[----:B------:R-:W-:Y:S01]  /*df30*/  ISETP.GE.AND P2, PT, R25, RZ, PT ;  /* 0x000000ff1900720c */ /* 0x000fe20003f46270 */
[--C-:B------:R-:W-:Y:S01]  /*df40*/  @!P5 IMAD.IADD R12, R12, 0x1, -R21.reuse ;  /* 0x000000010c0cd824 */ /* 0x100fe200078e0a15 */
[----:B------:R-:W4:Y:S01]  /*df50*/  LDL.LU R25, [R1+0x52c] ;  /* 0x00052c0001197983 */ /* 0x000f220000300800 */
[----:B------:R-:W-:Y:S01]  /*df60*/  @!P6 IMAD.IADD R8, R8, 0x1, -R21 ;  /* 0x000000010808e824 */ /* 0x000fe200078e0a15 */
[C---:B------:R-:W-:Y:S01]  /*df70*/  ISETP.GT.U32.AND P5, PT, R21.reuse, R2, PT ;  /* 0x000000021500720c */ /* 0x040fe20003fa4070 */
[----:B------:R-:W-:-:S02]  /*df80*/  IMAD R10, R21, R13, R10 ;  /* 0x0000000d150a7224 */ /* 0x000fc400078e020a */
[----:B------:R-:W5:Y:S10]  /*df90*/  LDL R13, [R1+0x528] ;  /* 0x00052800010d7983 */ /* 0x000f740000100800 */
[----:B------:R-:W-:Y:S01]  /*dfa0*/  @!P5 IMAD.IADD R2, R2, 0x1, -R21 ;  /* 0x000000010202d824 */ /* 0x000fe200078e0a15 */
[----:B--2---:R-:W-:Y:S01]  /*dfb0*/  IABS R5, R27 ;  /* 0x0000001b00057213 */ /* 0x004fe20000000000 */
[----:B------:R-:W-:-:S02]  /*dfc0*/  IMAD.MOV.U32 R27, RZ, RZ, R9 ;  /* 0x000000ffff1b7224 */ /* 0x000fc400078e0009 */
[----:B------:R-:W2:Y:S02]  /*dfd0*/  LDL.LU R9, [R1+0x514] ;  /* 0x0005140001097983 */ /* 0x000ea40000300800 */
[----:B------:R-:W-:-:S05]  /*dfe0*/  @!P4 IMAD.MOV R27, RZ, RZ, -R27 ;  /* 0x000000ffff1bc224 */ /* 0x000fca00078e0a1b */
[----:B------:R0:W-:Y:S02]  /*dff0*/  STL [R1+0x18], R27 ;  /* 0x0000181b01007387 */ /* 0x0001e40000100800 */
[----:B0-----:R-:W-:Y:S02]  /*e000*/  IMAD.MOV.U32 R27, RZ, RZ, R8 ;  /* 0x000000ffff1b7224 */ /* 0x001fe400078e0008 */
[----:B------:R-:W2:Y:S02]  /*e010*/  LDL R8, [R1+0x524] ;  /* 0x0005240001087983 */ /* 0x000ea40000100800 */
[----:B------:R-:W-:-:S05]  /*e020*/  @!P3 IMAD.MOV R27, RZ, RZ, -R27 ;  /* 0x000000ffff1bb224 */ /* 0x000fca00078e0a1b */
[----:B------:R0:W-:Y:S04]  /*e030*/  STL [R1+0x120], R27 ;  /* 0x0001201b01007387 */ /* 0x0001e80000100800 */
[----:B0-----:R-:W2:Y:S01]  /*e040*/  LDL.LU R27, [R1+0x1558] ;  /* 0x00155800011b7983 */ /* 0x001ea20000300800 */
[----:B---3--:R-:W-:-:S03]  /*e050*/  ISETP.GE.AND P5, PT, R14, RZ, PT ;  /* 0x000000ff0e00720c */ /* 0x008fc60003fa6270 */
[----:B------:R-:W3:Y:S01]  /*e060*/  LDL.LU R14, [R1+0x1554] ;  /* 0x00155400010e7983 */ /* 0x000ee20000300800 */
[----:B------:R-:W-:-:S13]  /*e070*/  ISETP.GT.U32.AND P3, PT, R21, R10, PT ;  /* 0x0000000a1500720c */ /* 0x000fda0003f64070 */
[--C-:B------:R-:W-:Y:S01]  /*e080*/  @!P3 IMAD.IADD R10, R10, 0x1, -R21.reuse ;  /* 0x000000010a0ab824 */ /* 0x100fe200078e0a15 */
[C---:B------:R-:W-:Y:S02]  /*e090*/  ISETP.GT.U32.AND P1, PT, R21.reuse, R11, PT ;  /* 0x0000000b1500720c */ /* 0x040fe40003f24070 */
[----:B------:R-:W-:Y:S01]  /*e0a0*/  ISETP.GT.U32.AND P6, PT, R21, R7, PT ;  /* 0x000000071500720c */ /* 0x000fe20003fc4070 */
[----:B------:R-:W-:Y:S01]  /*e0b0*/  IMAD.HI.U32 R4, R0, R6, RZ ;  /* 0x0000000600047227 */ /* 0x000fe200078e00ff */
[----:B---3--:R-:W-:Y:S02]  /*e0c0*/  ISETP.GE.AND P3, PT, R14, RZ, PT ;  /* 0x000000ff0e00720c */ /* 0x008fe40003f66270 */
[----:B------:R-:W3:Y:S07]  /*e0d0*/  LDL.LU R14, [R1+0x530] ;  /* 0x00053000010e7983 */ /* 0x000eee0000300800 */
[--C-:B------:R-:W-:Y:S01]  /*e0e0*/  @!P1 IMAD.IADD R11, R11, 0x1, -R21.reuse ;  /* 0x000000010b0b9824 */ /* 0x100fe200078e0a15 */
[----:B------:R-:W-:Y:S01]  /*e0f0*/  ISETP.GT.U32.AND P1, PT, R21, R12, PT ;  /* 0x0000000c1500720c */ /* 0x000fe20003f24070 */
[----:B------:R-:W-:-:S02]  /*e100*/  @!P6 IMAD.IADD R7, R7, 0x1, -R21 ;  /* 0x000000010707e824 */ /* 0x000fc400078e0a15 */
[----:B------:R-:W-:Y:S01]  /*e110*/  IMAD.MOV R4, RZ, RZ, -R4 ;  /* 0x000000ffff047224 */ /* 0x000fe200078e0a04 */
[----:B------:R-:W-:-:S03]  /*e120*/  ISETP.GT.U32.AND P6, PT, R21, R11, PT ;  /* 0x0000000b1500720c */ /* 0x000fc60003fc4070 */
[C---:B------:R-:W-:Y:S01]  /*e130*/  IMAD R6, R21.reuse, R4, R6 ;  /* 0x0000000415067224 */ /* 0x040fe200078e0206 */
[----:B--2---:R-:W-:Y:S01]  /*e140*/  IABS R8, R8 ;  /* 0x0000000800087213 */ /* 0x004fe20000000000 */
[----:B------:R-:W-:Y:S01]  /*e150*/  IMAD.HI.U32 R4, R0, R5, RZ ;  /* 0x0000000500047227 */ /* 0x000fe200078e00ff */
[----:B------:R-:W-:-:S03]  /*e160*/  ISETP.GT.U32.AND P4, PT, R21, R7, PT ;  /* 0x000000071500720c */ /* 0x000fc60003f84070 */
[----:B------:R-:W-:Y:S01]  /*e170*/  @!P1 IMAD.IADD R12, R12, 0x1, -R21 ;  /* 0x000000010c0c9824 */ /* 0x000fe200078e0a15 */
[----:B------:R-:W-:-:S03]  /*e180*/  ISETP.GT.U32.AND P1, PT, R21, R6, PT ;  /* 0x000000061500720c */ /* 0x000fc60003f24070 */
[----:B------:R-:W-:Y:S01]  /*e190*/  @!P6 IMAD.IADD R11, R11, 0x1, -R21 ;  /* 0x000000010b0be824 */ /* 0x000fe200078e0a15 */
[----:B------:R-:W-:Y:S02]  /*e1a0*/  ISETP.GE.AND P6, PT, R9, RZ, PT ;  /* 0x000000ff0900720c */ /* 0x000fe40003fc6270 */
[----:B-----5:R-:W-:Y:S01]  /*e1b0*/  IABS R9, R13 ;  /* 0x0000000d00097213 */ /* 0x020fe20000000000 */
[----:B------:R-:W-:-:S04]  /*e1c0*/  IMAD.HI.U32 R13, R0, R8, RZ ;  /* 0x00000008000d7227 */ /* 0x000fc800078e00ff */
[----:B------:R-:W-:Y:S02]  /*e1d0*/  IMAD.MOV R4, RZ, RZ, -R4 ;  /* 0x000000ffff047224 */ /* 0x000fe400078e0a04 */
[----:B------:R-:W-:Y:S02]  /*e1e0*/  IMAD.MOV R13, RZ, RZ, -R13 ;  /* 0x000000ffff0d7224 */ /* 0x000fe400078e0a0d */
[----:B------:R-:W-:Y:S01]  /*e1f0*/  IMAD R5, R21, R4, R5 ;  /* 0x0000000415057224 */ /* 0x000fe200078e0205 */
[----:B----4-:R-:W-:Y:S01]  /*e200*/  IABS R4, R25 ;  /* 0x0000001900047213 */ /* 0x010fe20000000000 */
[--C-:B------:R-:W-:Y:S01]  /*e210*/  @!P1 IMAD.IADD R6, R6, 0x1, -R21.reuse ;  /* 0x0000000106069824 */ /* 0x100fe200078e0a15 */
[----:B------:R-:W-:Y:S01]  /*e220*/  ISETP.GE.AND P1, PT, R27, RZ, PT ;  /* 0x000000ff1b00720c */ /* 0x000fe20003f26270 */
[----:B------:R-:W-:Y:S02]  /*e230*/  @!P2 IMAD.MOV R12, RZ, RZ, -R12 ;  /* 0x000000ffff0ca224 */ /* 0x000fe400078e0a0c */
[----:B------:R-:W-:-:S02]  /*e240*/  @!P4 IMAD.IADD R7, R7, 0x1, -R21 ;  /* 0x000000010707c824 */ /* 0x000fc400078e0a15 */
[----:B------:R-:W-:Y:S01]  /*e250*/  IMAD R8, R21, R13, R8 ;  /* 0x0000000d15087224 */ /* 0x000fe200078e0208 */
[----:B---3--:R0:W-:Y:S04]  /*e260*/  STL [R1+0x154c], R14 ;  /* 0x00154c0e01007387 */ /* 0x0081e80000100800 */
[----:B------:R1:W-:Y:S04]  /*e270*/  STL [R1+0x1550], R25 ;  /* 0x0015501901007387 */ /* 0x0003e80000100800 */
[----:B------:R-:W2:Y:S01]  /*e280*/  LDL.LU R27, [R1+0x534] ;  /* 0x00053400011b7983 */ /* 0x000ea20000300800 */
[----:B0-----:R-:W-:-:S03]  /*e290*/  IMAD.MOV.U32 R14, RZ, RZ, R2 ;  /* 0x000000ffff0e7224 */ /* 0x001fc600078e0002 */
[----:B------:R-:W3:Y:S01]  /*e2a0*/  LDL.LU R13, [R1+0x538] ;  /* 0x00053800010d7983 */ /* 0x000ee20000300800 */
[----:B------:R-:W-:Y:S02]  /*e2b0*/  @!P0 IMAD.MOV R14, RZ, RZ, -R14 ;  /* 0x000000ffff0e8224 */ /* 0x000fe400078e0a0e */
[----:B-1----:R-:W-:-:S03]  /*e2c0*/  IMAD.MOV.U32 R25, RZ, RZ, R11 ;  /* 0x000000ffff197224 */ /* 0x002fc600078e000b */
[----:B------:R0:W-:Y:S01]  /*e2d0*/  STL [R1+0x14], R14 ;  /* 0x0000140e01007387 */ /* 0x0001e20000100800 */
[----:B------:R-:W-:-:S03]  /*e2e0*/  @!P5 IMAD.MOV R25, RZ, RZ, -R25 ;  /* 0x000000ffff19d224 */ /* 0x000fc600078e0a19 */
[----:B------:R1:W-:Y:S01]  /*e2f0*/  STL [R1+0xc8], R12 ;  /* 0x0000c80c01007387 */ /* 0x0003e20000100800 */
[----:B0-----:R-:W-:-:S03]  /*e300*/  IMAD.MOV.U32 R14, RZ, RZ, R7 ;  /* 0x000000ffff0e7224 */ /* 0x001fc600078e0007 */
[----:B-1----:R-:W4:Y:S04]  /*e310*/  LDL.LU R12, [R1+0x528] ;  /* 0x00052800010c7983 */ /* 0x002f280000300800 */
[----:B------:R-:W5:Y:S04]  /*e320*/  LDL.LU R11, [R1+0x524] ;  /* 0x00052400010b7983 */ /* 0x000f680000300800 */
[----:B------:R-:W2:Y:S04]  /*e330*/  LDL.LU R7, [R1+0x520] ;  /* 0x0005200001077983 */ /* 0x000ea80000300800 */
[----:B------:R0:W-:Y:S04]  /*e340*/  STL [R1+0xdc], R25 ;  /* 0x0000dc1901007387 */ /* 0x0001e80000100800 */
[----:B0-----:R-:W2:Y:S01]  /*e350*/  LDL.LU R25, [R1+0x1550] ;  /* 0x0015500001197983 */ /* 0x001ea20000300800 */
[----:B------:R-:W-:-:S05]  /*e360*/  @!P6 IMAD.MOV R14, RZ, RZ, -R14 ;  /* 0x000000ffff0ee224 */ /* 0x000fca00078e0a0e */
[----:B------:R0:W-:Y:S01]  /*e370*/  STL [R1+0x118], R14 ;  /* 0x0001180e01007387 */ /* 0x0001e20000100800 */
[----:B------:R-:W-:-:S03]  /*e380*/  ISETP.GT.U32.AND P5, PT, R21, R8, PT ;  /* 0x000000081500720c */ /* 0x000fc60003fa4070 */
[----:B0-----:R-:W5:Y:S10]  /*e390*/  LDL.LU R14, [R1+0x154c] ;  /* 0x00154c00010e7983 */ /* 0x001f740000300800 */
[----:B------:R-:W-:Y:S01]  /*e3a0*/  @!P5 IMAD.IADD R8, R8, 0x1, -R21 ;  /* 0x000000010808d824 */ /* 0x000fe200078e0a15 */
[C---:B------:R-:W-:Y:S01]  /*e3b0*/  ISETP.GT.U32.AND P4, PT, R21.reuse, R5, PT ;  /* 0x000000051500720c */ /* 0x040fe20003f84070 */
[----:B------:R-:W-:Y:S01]  /*e3c0*/  IMAD.HI.U32 R2, R0, R9, RZ ;  /* 0x0000000900027227 */ /* 0x000fe200078e00ff */
[----:B------:R-:W-:-:S03]  /*e3d0*/  ISETP.GT.U32.AND P0, PT, R21, R10, PT ;  /* 0x0000000a1500720c */ /* 0x000fc60003f04070 */
[----:B------:R-:W-:-:S08]  /*e3e0*/  IMAD.MOV R2, RZ, RZ, -R2 ;  /* 0x000000ffff027224 */ /* 0x000fd000078e0a02 */
[----:B------:R-:W-:Y:S01]  /*e3f0*/  @!P4 IMAD.IADD R5, R5, 0x1, -R21 ;  /* 0x000000010505c824 */ /* 0x000fe200078e0a15 */
[----:B------:R-:W-:-:S04]  /*e400*/  ISETP.GT.U32.AND P4, PT, R21, R6, PT ;  /* 0x000000061500720c */ /* 0x000fc80003f84070 */
[C---:B------:R-:W-:Y:S01]  /*e410*/  ISETP.GT.U32.AND P2, PT, R21.reuse, R5, PT ;  /* 0x000000051500720c */ /* 0x040fe20003f44070 */
[----:B------:R-:W-:Y:S01]  /*e420*/  IMAD R9, R21, R2, R9 ;  /* 0x0000000215097224 */ /* 0x000fe200078e0209 */
[----:B--2---:R-:W-:Y:S02]  /*e430*/  ISETP.GE.AND P5, PT, R25, RZ, PT ;  /* 0x000000ff1900720c */ /* 0x004fe40003fa6270 */
[----:B------:R-:W2:Y:S05]  /*e440*/  LDL.LU R25, [R1+0x544] ;  /* 0x0005440001197983 */ /* 0x000eaa0000300800 */
[--C-:B------:R-:W-:Y:S01]  /*e450*/  @!P4 IMAD.IADD R6, R6, 0x1, -R21.reuse ;  /* 0x000000010606c824 */ /* 0x100fe200078e0a15 */
[----:B------:R-:W-:Y:S01]  /*e460*/  ISETP.GT.U32.AND P4, PT, R21, R9, PT ;  /* 0x000000091500720c */ /* 0x000fe20003f84070 */
[----:B------:R-:W-:-:S02]  /*e470*/  @!P0 IMAD.IADD R10, R10, 0x1, -R21 ;  /* 0x000000010a0a8824 */ /* 0x000fc400078e0a15 */
[----:B------:R-:W-:Y:S01]  /*e480*/  @!P2 IMAD.IADD R5, R5, 0x1, -R21 ;  /* 0x000000010505a824 */ /* 0x000fe200078e0a15 */
[----:B----4-:R-:W-:Y:S01]  /*e490*/  ISETP.GE.AND P2, PT, R12, RZ, PT ;  /* 0x000000ff0c00720c */ /* 0x010fe20003f46270 */
[----:B------:R-:W-:Y:S01]  /*e4a0*/  IMAD.MOV.U32 R12, RZ, RZ, R10 ;  /* 0x000000ffff0c7224 */ /* 0x000fe200078e000a */
[----:B------:R-:W-:Y:S01]  /*e4b0*/  ISETP.GE.AND P6, PT, R7, RZ, PT ;  /* 0x000000ff0700720c */ /* 0x000fe20003fc6270 */
[----:B------:R-:W-:Y:S02]  /*e4c0*/  @!P1 IMAD.MOV R6, RZ, RZ, -R6 ;  /* 0x000000ffff069224 */ /* 0x000fe400078e0a06 */
[----:B------:R-:W-:Y:S01]  /*e4d0*/  @!P3 IMAD.MOV R12, RZ, RZ, -R12 ;  /* 0x000000ffff0cb224 */ /* 0x000fe200078e0a0c */
[----:B---3--:R-:W-:-:S03]  /*e4e0*/  IABS R10, R13 ;  /* 0x0000000d000a7213 */ /* 0x008fc60000000000 */
[----:B------:R-:W-:Y:S01]  /*e4f0*/  @!P4 IMAD.IADD R9, R9, 0x1, -R21 ;  /* 0x000000010909c824 */ /* 0x000fe200078e0a15 */
[----:B------:R-:W-:Y:S01]  /*e500*/  ISETP.GT.U32.AND P4, PT, R21, R8, PT ;  /* 0x000000081500720c */ /* 0x000fe20003f84070 */
[----:B------:R0:W-:Y:S01]  /*e510*/  STL [R1+0x114], R12 ;  /* 0x0001140c01007387 */ /* 0x0001e20000100800 */
[C---:B------:R-:W-:Y:S01]  /*e520*/  IMAD.HI.U32 R7, R0.reuse, R4, RZ ;  /* 0x0000000400077227 */ /* 0x040fe200078e00ff */
[----:B-----5:R-:W-:Y:S02]  /*e530*/  IABS R2, R14 ;  /* 0x0000000e00027213 */ /* 0x020fe40000000000 */
[----:B------:R-:W-:Y:S01]  /*e540*/  ISETP.GE.AND P0, PT, R11, RZ, PT ;  /* 0x000000ff0b00720c */ /* 0x000fe20003f06270 */
[----:B------:R-:W-:Y:S01]  /*e550*/  IMAD.MOV R7, RZ, RZ, -R7 ;  /* 0x000000ffff077224 */ /* 0x000fe200078e0a07 */
[----:B0-----:R-:W3:Y:S04]  /*e560*/  LDL R12, [R1+0x53c] ;  /* 0x00053c00010c7983 */ /* 0x001ee80000100800 */
[----:B------:R0:W-:Y:S01]  /*e570*/  STL [R1+0x110], R6 ;  /* 0x0001100601007387 */ /* 0x0001e20000100800 */
[----:B------:R-:W-:-:S04]  /*e580*/  IMAD.HI.U32 R11, R0, R2, RZ ;  /* 0x00000002000b7227 */ /* 0x000fc800078e00ff */
[----:B0-----:R-:W-:-:S04]  /*e590*/  IMAD.MOV.U32 R6, RZ, RZ, R10 ;  /* 0x000000ffff067224 */ /* 0x001fc800078e000a */
[----:B------:R-:W-:-:S04]  /*e5a0*/  IMAD.HI.U32 R10, R0, R6, RZ ;  /* 0x00000006000a7227 */ /* 0x000fc800078e00ff */
[C---:B------:R-:W-:Y:S01]  /*e5b0*/  IMAD R4, R21.reuse, R7, R4 ;  /* 0x0000000715047224 */ /* 0x040fe200078e0204 */
[----:B------:R-:W-:Y:S01]  /*e5c0*/  IABS R7, R27 ;  /* 0x0000001b00077213 */ /* 0x000fe20000000000 */
[----:B------:R-:W-:Y:S02]  /*e5d0*/  IMAD.MOV R11, RZ, RZ, -R11 ;  /* 0x000000ffff0b7224 */ /* 0x000fe400078e0a0b */
[----:B------:R-:W-:Y:S01]  /*e5e0*/  @!P6 IMAD.MOV R5, RZ, RZ, -R5 ;  /* 0x000000ffff05e224 */ /* 0x000fe200078e0a05 */
[----:B------:R-:W-:Y:S01]  /*e5f0*/  ISETP.GE.AND P6, PT, R14, RZ, PT ;  /* 0x000000ff0e00720c */ /* 0x000fe20003fc6270 */
[----:B------:R-:W-:Y:S01]  /*e600*/  IMAD.MOV R10, RZ, RZ, -R10 ;  /* 0x000000ffff0a7224 */ /* 0x000fe200078e0a0a */
[----:B------:R-:W4:Y:S01]  /*e610*/  LDL R14, [R1+0x540] ;  /* 0x00054000010e7983 */ /* 0x000f220000100800 */
[----:B------:R-:W-:Y:S02]  /*e620*/  @!P4 IMAD.IADD R8, R8, 0x1, -R21 ;  /* 0x000000010808c824 */ /* 0x000fe400078e0a15 */
[----:B------:R-:W-:-:S02]  /*e630*/  IMAD R2, R21, R11, R2 ;  /* 0x0000000b15027224 */ /* 0x000fc400078e0202 */
[----:B------:R-:W-:Y:S02]  /*e640*/  IMAD R6, R21, R10, R6 ;  /* 0x0000000a15067224 */ /* 0x000fe400078e0206 */
[----:B------:R-:W-:-:S04]  /*e650*/  IMAD.HI.U32 R11, R0, R7, RZ ;  /* 0x00000007000b7227 */ /* 0x000fc800078e00ff */
[----:B------:R-:W-:Y:S02]  /*e660*/  IMAD.MOV.U32 R10, RZ, RZ, R8 ;  /* 0x000000ffff0a7224 */ /* 0x000fe400078e0008 */
[----:B------:R-:W-:Y:S02]  /*e670*/  IMAD.MOV R11, RZ, RZ, -R11 ;  /* 0x000000ffff0b7224 */ /* 0x000fe400078e0a0b */
[----:B------:R-:W-:Y:S01]  /*e680*/  @!P0 IMAD.MOV R10, RZ, RZ, -R10 ;  /* 0x000000ffff0a8224 */ /* 0x000fe200078e0a0a */
[----:B------:R-:W-:Y:S01]  /*e690*/  STL [R1+0xfc], R5 ;  /* 0x0000fc0501007387 */ /* 0x000fe20000100800 */
[----:B------:R-:W-:Y:S01]  /*e6a0*/  ISETP.GE.AND P4, PT, R27, RZ, PT ;  /* 0x000000ff1b00720c */ /* 0x000fe20003f86270 */
[----:B------:R-:W-:Y:S02]  /*e6b0*/  IMAD R7, R21, R11, R7 ;  /* 0x0000000b15077224 */ /* 0x000fe400078e0207 */
[----:B------:R-:W5:Y:S04]  /*e6c0*/  LDL R27, [R1+0x548] ;  /* 0x00054800011b7983 */ /* 0x000f680000100800 */
[----:B--2---:R0:W-:Y:S01]  /*e6d0*/  STL [R1+0x1548], R25 ;  /* 0x0015481901007387 */ /* 0x0041e20000100800 */
[----:B------:R-:W-:-:S03]  /*e6e0*/  IABS R11, R25 ;  /* 0x00000019000b7213 */ /* 0x000fc60000000000 */
[----:B------:R5:W-:Y:S04]  /*e6f0*/  STL [R1+0xd8], R10 ;  /* 0x0000d80a01007387 */ /* 0x000be80000100800 */
[----:B0-----:R-:W2:Y:S01]  /*e700*/  LDL.LU R25, [R1+0x53c] ;  /* 0x00053c0001197983 */ /* 0x001ea20000300800 */
[C---:B------:R-:W-:Y:S02]  /*e710*/  ISETP.GT.U32.AND P3, PT, R21.reuse, R9, PT ;  /* 0x000000091500720c */ /* 0x040fe40003f64070 */
[----:B------:R-:W-:-:S11]  /*e720*/  ISETP.GT.U32.AND P1, PT, R21, R4, PT ;  /* 0x000000041500720c */ /* 0x000fd60003f24070 */
[----:B------:R-:W-:Y:S01]  /*e730*/  @!P3 IMAD.IADD R9, R9, 0x1, -R21 ;  /* 0x000000010909b824 */ /* 0x000fe200078e0a15 */
[----:B---3--:R-:W-:-:S03]  /*e740*/  IABS R5, R12 ;  /* 0x0000000c00057213 */ /* 0x008fc60000000000 */
[----:B------:R-:W-:Y:S01]  /*e750*/  @!P2 IMAD.MOV R9, RZ, RZ, -R9 ;  /* 0x000000ffff09a224 */ /* 0x000fe200078e0a09 */
[----:B------:R-:W-:Y:S01]  /*e760*/  ISETP.GT.U32.AND P2, PT, R21, R7, PT ;  /* 0x000000071500720c */ /* 0x000fe20003f44070 */
[--C-:B------:R-:W-:Y:S01]  /*e770*/  @!P1 IMAD.IADD R4, R4, 0x1, -R21.reuse ;  /* 0x0000000104049824 */ /* 0x100fe200078e0a15 */
[----:B------:R-:W-:Y:S02]  /*e780*/  ISETP.GE.AND P1, PT, R13, RZ, PT ;  /* 0x000000ff0d00720c */ /* 0x000fe40003f26270 */
[----:B------:R0:W-:Y:S09]  /*e790*/  STL [R1+0xd4], R9 ;  /* 0x0000d40901007387 */ /* 0x0001f20000100800 */
[----:B------:R-:W-:Y:S01]  /*e7a0*/  @!P2 IMAD.IADD R7, R7, 0x1, -R21 ;  /* 0x000000010707a824 */ /* 0x000fe200078e0a15 */
[----:B----4-:R-:W-:-:S05]  /*e7b0*/  IABS R12, R14 ;  /* 0x0000000e000c7213 */ /* 0x010fca0000000000 */
[----:B------:R-:W-:-:S04]  /*e7c0*/  IMAD.HI.U32 R13, R0, R12, RZ ;  /* 0x0000000c000d7227 */ /* 0x000fc800078e00ff */
[----:B------:R-:W-:Y:S02]  /*e7d0*/  IMAD.MOV R13, RZ, RZ, -R13 ;  /* 0x000000ffff0d7224 */ /* 0x000fe400078e0a0d */
[----:B------:R-:W-:Y:S02]  /*e7e0*/  IMAD.MOV.U32 R14, RZ, RZ, R26 ;  /* 0x000000ffff0e7224 */ /* 0x000fe400078e001a */
[----:B------:R-:W-:Y:S01]  /*e7f0*/  IMAD R12, R21, R13, R12 ;  /* 0x0000000d150c7224 */ /* 0x000fe200078e020c */
[----:B-----5:R-:W-:Y:S02]  /*e800*/  IABS R10, R27 ;  /* 0x0000001b000a7213 */ /* 0x020fe40000000000 */
[----:B------:R-:W3:Y:S04]  /*e810*/  LDL R27, [R1+0x550] ;  /* 0x00055000011b7983 */ /* 0x000ee80000100800 */
[----:B------:R-:W4:Y:S01]  /*e820*/  LDL.LU R26, [R1+0x554] ;  /* 0x00055400011a7983 */ /* 0x000f220000300800 */
[----:B--2---:R-:W-:-:S03]  /*e830*/  ISETP.GE.AND P2, PT, R25, RZ, PT ;  /* 0x000000ff1900720c */ /* 0x004fc60003f46270 */
[----:B------:R-:W2:Y:S04]  /*e840*/  LDL.LU R25, [R1+0x1548] ;  /* 0x0015480001197983 */ /* 0x000ea80000300800 */
[----:B------:R-:W5:Y:S01]  /*e850*/  LDL R13, [R1+0x54c] ;  /* 0x00054c00010d7983 */ /* 0x000f620000100800 */
[----:B------:R-:W-:Y:S01]  /*e860*/  ISETP.GT.U32.AND P3, PT, R21, R2, PT ;  /* 0x000000021500720c */ /* 0x000fe20003f64070 */
[----:B------:R-:W-:-:S04]  /*e870*/  IMAD.HI.U32 R8, R0, R5, RZ ;  /* 0x0000000500087227 */ /* 0x000fc800078e00ff */
[----:B------:R-:W-:-:S08]  /*e880*/  IMAD.MOV R8, RZ, RZ, -R8 ;  /* 0x000000ffff087224 */ /* 0x000fd000078e0a08 */
[----:B------:R-:W-:Y:S01]  /*e890*/  @!P3 IMAD.IADD R2, R2, 0x1, -R21 ;  /* 0x000000010202b824 */ /* 0x000fe200078e0a15 */
[C---:B------:R-:W-:Y:S01]  /*e8a0*/  ISETP.GT.U32.AND P3, PT, R21.reuse, R4, PT ;  /* 0x000000041500720c */ /* 0x040fe20003f64070 */
[----:B------:R-:W-:-:S03]  /*e8b0*/  IMAD R5, R21, R8, R5 ;  /* 0x0000000815057224 */ /* 0x000fc600078e0205 */
[----:B------:R-:W-:Y:S01]  /*e8c0*/  ISETP.GT.U32.AND P0, PT, R21, R2, PT ;  /* 0x000000021500720c */ /* 0x000fe20003f04070 */
[----:B------:R-:W-:-:S04]  /*e8d0*/  IMAD.HI.U32 R8, R0, R10, RZ ;  /* 0x0000000a00087227 */ /* 0x000fc800078e00ff */
[----:B0-----:R-:W-:-:S04]  /*e8e0*/  IMAD.HI.U32 R9, R0, R11, RZ ;  /* 0x0000000b00097227 */ /* 0x001fc800078e00ff */
[----:B------:R-:W-:Y:S02]  /*e8f0*/  IMAD.MOV R8, RZ, RZ, -R8 ;  /* 0x000000ffff087224 */ /* 0x000fe400078e0a08 */
[----:B------:R-:W-:Y:S02]  /*e900*/  IMAD.MOV R9, RZ, RZ, -R9 ;  /* 0x000000ffff097224 */ /* 0x000fe400078e0a09 */
[C---:B------:R-:W-:Y:S02]  /*e910*/  IMAD R10, R21.reuse, R8, R10 ;  /* 0x00000008150a7224 */ /* 0x040fe400078e020a */
[--C-:B------:R-:W-:Y:S02]  /*e920*/  @!P3 IMAD.IADD R4, R4, 0x1, -R21.reuse ;  /* 0x000000010404b824 */ /* 0x100fe400078e0a15 */
[----:B------:R-:W-:Y:S02]  /*e930*/  @!P0 IMAD.IADD R2, R2, 0x1, -R21 ;  /* 0x0000000102028824 */ /* 0x000fe400078e0a15 */
[----:B------:R-:W-:-:S02]  /*e940*/  IMAD R11, R21, R9, R11 ;  /* 0x00000009150b7224 */ /* 0x000fc400078e020b */
[----:B------:R-:W-:-:S04]  /*e950*/  IMAD.MOV.U32 R9, RZ, RZ, R4 ;  /* 0x000000ffff097224 */ /* 0x000fc800078e0004 */
[----:B------:R-:W-:-:S05]  /*e960*/  @!P5 IMAD.MOV R9, RZ, RZ, -R9 ;  /* 0x000000ffff09d224 */ /* 0x000fca00078e0a09 */
[----:B------:R3:W-:Y:S02]  /*e970*/  STL [R1+0xb8], R9 ;  /* 0x0000b80901007387 */ /* 0x0007e40000100800 */
[----:B---3--:R-:W-:Y:S02]  /*e980*/  IABS R9, R27 ;  /* 0x0000001b00097213 */ /* 0x008fe40000000000 */
[----:B-----5:R-:W-:-:S05]  /*e990*/  IABS R8, R13 ;  /* 0x0000000d00087213 */ /* 0x020fca0000000000 */
[----:B------:R-:W-:Y:S02]  /*e9a0*/  IMAD.MOV.U32 R4, RZ, RZ, R8 ;  /* 0x000000ffff047224 */ /* 0x000fe400078e0008 */
[----:B------:R-:W-:-:S04]  /*e9b0*/  IMAD.MOV.U32 R8, RZ, RZ, R2 ;  /* 0x000000ffff087224 */ /* 0x000fc800078e0002 */
[----:B------:R-:W-:-:S05]  /*e9c0*/  @!P6 IMAD.MOV R8, RZ, RZ, -R8 ;  /* 0x000000ffff08e224 */ /* 0x000fca00078e0a08 */
[----:B------:R-:W-:Y:S04]  /*e9d0*/  STL [R1+0xc0], R8 ;  /* 0x0000c00801007387 */ /* 0x000fe80000100800 */
[----:B------:R-:W3:Y:S01]  /*e9e0*/  LDL.LU R27, [R1+0x55c] ;  /* 0x00055c00011b7983 */ /* 0x000ee20000300800 */
[C---:B------:R-:W-:Y:S02]  /*e9f0*/  ISETP.GT.U32.AND P3, PT, R21.reuse, R6, PT ;  /* 0x000000061500720c */ /* 0x040fe40003f64070 */
[----:B------:R-:W-:-:S11]  /*ea00*/  ISETP.GT.U32.AND P0, PT, R21, R5, PT ;  /* 0x000000051500720c */ /* 0x000fd60003f04070 */
[--C-:B------:R-:W-:Y:S01]  /*ea10*/  @!P3 IMAD.IADD R6, R6, 0x1, -R21.reuse ;  /* 0x000000010606b824 */ /* 0x100fe200078e0a15 */
[----:B------:R-:W-:Y:S01]  /*ea20*/  ISETP.GT.U32.AND P3, PT, R21, R7, PT ;  /* 0x000000071500720c */ /* 0x000fe20003f64070 */
[----:B------:R-:W-:Y:S01]  /*ea30*/  @!P0 IMAD.IADD R5, R5, 0x1, -R21 ;  /* 0x0000000105058824 */ /* 0x000fe200078e0a15 */
[----:B---3--:R0:W-:Y:S04]  /*ea40*/  STL [R1+0x1544], R27 ;  /* 0x0015441b01007387 */ /* 0x0081e80000100800 */
[----:B0-----:R-:W3:Y:S01]  /*ea50*/  LDL.LU R27, [R1+0x540] ;  /* 0x00054000011b7983 */ /* 0x001ee20000300800 */
[----:B------:R-:W-:-:S06]  /*ea60*/  ISETP.GT.U32.AND P5, PT, R21, R5, PT ;  /* 0x000000051500720c */ /* 0x000fcc0003fa4070 */
[----:B------:R-:W-:Y:S01]  /*ea70*/  @!P3 IMAD.IADD R7, R7, 0x1, -R21 ;  /* 0x000000010707b824 */ /* 0x000fe200078e0a15 */
[C---:B------:R-:W-:Y:S01]  /*ea80*/  ISETP.GT.U32.AND P3, PT, R21.reuse, R11, PT ;  /* 0x0000000b1500720c */ /* 0x040fe20003f64070 */
[----:B------:R-:W-:Y:S01]  /*ea90*/  IMAD.HI.U32 R13, R0, R9, RZ ;  /* 0x00000009000d7227 */ /* 0x000fe200078e00ff */
[----:B------:R-:W-:-:S03]  /*eaa0*/  ISETP.GT.U32.AND P0, PT, R21, R6, PT ;  /* 0x000000061500720c */ /* 0x000fc60003f04070 */
[----:B------:R-:W-:Y:S02]  /*eab0*/  IMAD.MOV R13, RZ, RZ, -R13 ;  /* 0x000000ffff0d7224 */ /* 0x000fe400078e0a0d */
[----:B------:R-:W-:-:S06]  /*eac0*/  @!P5 IMAD.IADD R5, R5, 0x1, -R21 ;  /* 0x000000010505d824 */ /* 0x000fcc00078e0a15 */
[----:B------:R-:W-:Y:S01]  /*ead0*/  @!P3 IMAD.IADD R11, R11, 0x1, -R21 ;  /* 0x000000010b0bb824 */ /* 0x000fe200078e0a15 */
[----:B--2---:R-:W-:Y:S01]  /*eae0*/  ISETP.GE.AND P3, PT, R25, RZ, PT ;  /* 0x000000ff1900720c */ /* 0x004fe20003f66270 */
[----:B------:R-:W-:Y:S01]  /*eaf0*/  IMAD R9, R21, R13, R9 ;  /* 0x0000000d15097224 */ /* 0x000fe200078e0209 */
[----:B------:R-:W2:Y:S01]  /*eb00*/  LDL.LU R25, [R1+0x560] ;  /* 0x0005600001197983 */ /* 0x000ea20000300800 */
[----:B------:R-:W-:-:S04]  /*eb10*/  @!P0 IMAD.IADD R6, R6, 0x1, -R21 ;  /* 0x0000000106068824 */ /* 0x000fc800078e0a15 */
[----:B------:R-:W-:Y:S01]  /*eb20*/  @!P1 IMAD.MOV R6, RZ, RZ, -R6 ;  /* 0x000000ffff069224 */ /* 0x000fe200078e0a06 */
[C---:B------:R-:W-:Y:S02]  /*eb30*/  ISETP.GT.U32.AND P6, PT, R21.reuse, R12, PT ;  /* 0x0000000c1500720c */ /* 0x040fe40003fc4070 */
[----:B------:R-:W-:Y:S02]  /*eb40*/  ISETP.GT.U32.AND P0, PT, R21, R10, PT ;  /* 0x0000000a1500720c */ /* 0x000fe40003f04070 */
[----:B---3--:R-:W-:Y:S01]  /*eb50*/  ISETP.GE.AND P5, PT, R27, RZ, PT ;  /* 0x000000ff1b00720c */ /* 0x008fe20003fa6270 */
[----:B------:R-:W-:Y:S02]  /*eb60*/  IMAD.MOV.U32 R27, RZ, RZ, R7 ;  /* 0x000000ffff1b7224 */ /* 0x000fe400078e0007 */
[----:B------:R-:W3:Y:S02]  /*eb70*/  LDL R7, [R1+0x558] ;  /* 0x0005580001077983 */ /* 0x000ee40000100800 */
[----:B------:R-:W-:-:S02]  /*eb80*/  @!P4 IMAD.MOV R27, RZ, RZ, -R27 ;  /* 0x000000ffff1bc224 */ /* 0x000fc400078e0a1b */
[----:B------:R-:W5:Y:S04]  /*eb90*/  LDL.LU R13, [R1+0x54c] ;  /* 0x00054c00010d7983 */ /* 0x000f680000300800 */
[----:B------:R0:W-:Y:S02]  /*eba0*/  STL [R1+0xbc], R27 ;  /* 0x0000bc1b01007387 */ /* 0x0001e40000100800 */
[----:B0-----:R-:W-:Y:S02]  /*ebb0*/  IMAD.MOV.U32 R27, RZ, RZ, R5 ;  /* 0x000000ffff1b7224 */ /* 0x001fe400078e0005 */
[----:B------:R-:W5:Y:S02]  /*ebc0*/  LDL.LU R5, [R1+0x548] ;  /* 0x0005480001057983 */ /* 0x000f640000300800 */
[----:B------:R-:W-:-:S02]  /*ebd0*/  @!P2 IMAD.MOV R27, RZ, RZ, -R27 ;  /* 0x000000ffff1ba224 */ /* 0x000fc400078e0a1b */
[----:B------:R0:W-:Y:S04]  /*ebe0*/  STL [R1+0xb0], R6 ;  /* 0x0000b00601007387 */ /* 0x0001e80000100800 */
[----:B0-----:R-:W5:Y:S04]  /*ebf0*/  LDL.LU R6, [R1+0x550] ;  /* 0x0005500001067983 */ /* 0x001f680000300800 */
[----:B------:R0:W-:Y:S04]  /*ec00*/  STL [R1+0xb4], R27 ;  /* 0x0000b41b01007387 */ /* 0x0001e80000100800 */
[----:B0-----:R-:W5:Y:S01]  /*ec10*/  LDL.LU R27, [R1+0x1544] ;  /* 0x00154400011b7983 */ /* 0x001f620000300800 */
[----:B------:R-:W-:Y:S01]  /*ec20*/  IMAD.HI.U32 R2, R0, R4, RZ ;  /* 0x0000000400027227 */ /* 0x000fe200078e00ff */
[----:B----4-:R-:W-:-:S03]  /*ec30*/  IABS R8, R26 ;  /* 0x0000001a00087213 */ /* 0x010fc60000000000 */
[--C-:B------:R-:W-:Y:S02]  /*ec40*/  @!P6 IMAD.IADD R12, R12, 0x1, -R21.reuse ;  /* 0x000000010c0ce824 */ /* 0x100fe400078e0a15 */
[----:B------:R-:W-:Y:S02]  /*ec50*/  @!P0 IMAD.IADD R10, R10, 0x1, -R21 ;  /* 0x000000010a0a8824 */ /* 0x000fe400078e0a15 */
[----:B------:R-:W-:Y:S01]  /*ec60*/  IMAD.MOV R2, RZ, RZ, -R2 ;  /* 0x000000ffff027224 */ /* 0x000fe200078e0a02 */
[C---:B------:R-:W-:Y:S02]  /*ec70*/  ISETP.GT.U32.AND P0, PT, R21.reuse, R12, PT ;  /* 0x0000000c1500720c */ /* 0x040fe40003f04070 */
[C---:B------:R-:W-:Y:S01]  /*ec80*/  ISETP.GT.U32.AND P1, PT, R21.reuse, R10, PT ;  /* 0x0000000a1500720c */ /* 0x040fe20003f24070 */
[----:B------:R-:W-:Y:S02]  /*ec90*/  IMAD R4, R21, R2, R4 ;  /* 0x0000000215047224 */ /* 0x000fe400078e0204 */
[----:B------:R-:W-:-:S03]  /*eca0*/  IMAD.HI.U32 R2, R0, R8, RZ ;  /* 0x0000000800027227 */ /* 0x000fc600078e00ff */
[----:B------:R-:W-:Y:S01]  /*ecb0*/  ISETP.GT.U32.AND P6, PT, R21, R4, PT ;  /* 0x000000041500720c */ /* 0x000fe20003fc4070 */
[----:B------:R-:W-:-:S04]  /*ecc0*/  IMAD.MOV R2, RZ, RZ, -R2 ;  /* 0x000000ffff027224 */ /* 0x000fc800078e0a02 */
[C---:B------:R-:W-:Y:S02]  /*ecd0*/  IMAD R8, R21.reuse, R2, R8 ;  /* 0x0000000215087224 */ /* 0x040fe400078e0208 */
[--C-:B------:R-:W-:Y:S01]  /*ece0*/  @!P0 IMAD.IADD R12, R12, 0x1, -R21.reuse ;  /* 0x000000010c0c8824 */ /* 0x100fe200078e0a15 */
[C---:B------:R-:W-:Y:S01]  /*ecf0*/  ISETP.GT.U32.AND P0, PT, R21.reuse, R9, PT ;  /* 0x000000091500720c */ /* 0x040fe20003f04070 */
[--C-:B------:R-:W-:Y:S01]  /*ed00*/  @!P1 IMAD.IADD R10, R10, 0x1, -R21.reuse ;  /* 0x000000010a0a9824 */ /* 0x100fe200078e0a15 */
[C---:B------:R-:W-:Y:S02]  /*ed10*/  ISETP.GT.U32.AND P4, PT, R21.reuse, R11, PT ;  /* 0x0000000b1500720c */ /* 0x040fe40003f84070 */
[----:B------:R-:W-:Y:S01]  /*ed20*/  ISETP.GT.U32.AND P1, PT, R21, R8, PT ;  /* 0x000000081500720c */ /* 0x000fe20003f24070 */
[----:B------:R-:W-:-:S05]  /*ed30*/  @!P6 IMAD.IADD R4, R4, 0x1, -R21 ;  /* 0x000000010404e824 */ /* 0x000fca00078e0a15 */
[----:B------:R-:W-:-:S03]  /*ed40*/  ISETP.GT.U32.AND P6, PT, R21, R4, PT ;  /* 0x000000041500720c */ /* 0x000fc60003fc4070 */
[--C-:B------:R-:W-:Y:S01]  /*ed50*/  @!P0 IMAD.IADD R9, R9, 0x1, -R21.reuse ;  /* 0x0000000109098824 */ /* 0x100fe200078e0a15 */
[----:B------:R-:W-:Y:S01]  /*ed60*/  ISETP.GE.AND P0, PT, R26, RZ, PT ;  /* 0x000000ff1a00720c */ /* 0x000fe20003f06270 */
[--C-:B------:R-:W-:Y:S02]  /*ed70*/  @!P4 IMAD.IADD R11, R11, 0x1, -R21.reuse ;  /* 0x000000010b0bc824 */ /* 0x100fe400078e0a15 */
[----:B------:R-:W-:Y:S02]  /*ed80*/  IMAD.MOV.U32 R26, RZ, RZ, R12 ;  /* 0x000000ffff1a7224 */ /* 0x000fe400078e000c */
[----:B------:R-:W-:Y:S02]  /*ed90*/  @!P1 IMAD.IADD R8, R8, 0x1, -R21 ;  /* 0x0000000108089824 */ /* 0x000fe400078e0a15 */
[----:B------:R-:W-:-:S03]  /*eda0*/  @!P5 IMAD.MOV R26, RZ, RZ, -R26 ;  /* 0x000000ffff1ad224 */ /* 0x000fc600078e0a1a */
[----:B------:R-:W-:Y:S01]  /*edb0*/  ISETP.GT.U32.AND P5, PT, R21, R8, PT ;  /* 0x000000081500720c */ /* 0x000fe20003fa4070 */
[----:B------:R-:W-:Y:S02]  /*edc0*/  @!P6 IMAD.IADD R4, R4, 0x1, -R21 ;  /* 0x000000010404e824 */ /* 0x000fe400078e0a15 */
[----:B------:R-:W-:-:S10]  /*edd0*/  @!P3 IMAD.MOV R11, RZ, RZ, -R11 ;  /* 0x000000ffff0bb224 */ /* 0x000fd400078e0a0b */
[----:B------:R-:W-:Y:S01]  /*ede0*/  @!P5 IMAD.IADD R8, R8, 0x1, -R21 ;  /* 0x000000010808d824 */ /* 0x000fe200078e0a15 */
[----:B--2---:R-:W-:Y:S02]  /*edf0*/  ISETP.GE.AND P5, PT, R25, RZ, PT ;  /* 0x000000ff1900720c */ /* 0x004fe40003fa6270 */
[----:B---3--:R-:W-:Y:S02]  /*ee00*/  IABS R7, R7 ;  /* 0x0000000700077213 */ /* 0x008fe40000000000 */
[----:B-----5:R-:W-:-:S03]  /*ee10*/  ISETP.GE.AND P4, PT, R13, RZ, PT ;  /* 0x000000ff0d00720c */ /* 0x020fc60003f86270 */
[----:B------:R-:W-:-:S04]  /*ee20*/  IMAD.HI.U32 R13, R0, R7, RZ ;  /* 0x00000007000d7227 */ /* 0x000fc800078e00ff */
[----:B------:R-:W-:Y:S01]  /*ee30*/  IMAD.MOV R13, RZ, RZ, -R13 ;  /* 0x000000ffff0d7224 */ /* 0x000fe200078e0a0d */
[----:B------:R-:W-:-:S03]  /*ee40*/  ISETP.GE.AND P2, PT, R5, RZ, PT ;  /* 0x000000ff0500720c */ /* 0x000fc60003f46270 */
[----:B------:R-:W-:Y:S02]  /*ee50*/  IMAD R7, R21, R13, R7 ;  /* 0x0000000d15077224 */ /* 0x000fe400078e0207 */
[----:B------:R-:W2:Y:S01]  /*ee60*/  LDL.LU R13, [R1+0x564] ;  /* 0x00056400010d7983 */ /* 0x000ea20000300800 */
[----:B------:R-:W-:-:S03]  /*ee70*/  @!P4 IMAD.MOV R4, RZ, RZ, -R4 ;  /* 0x000000ffff04c224 */ /* 0x000fc600078e0a04 */
[----:B------:R-:W3:Y:S04]  /*ee80*/  LDL.LU R12, [R1+0x558] ;  /* 0x00055800010c7983 */ /* 0x000ee80000300800 */
[----:B------:R0:W-:Y:S01]  /*ee90*/  STL [R1+0x88], R26 ;  /* 0x0000881a01007387 */ /* 0x0001e20000100800 */
[----:B------:R-:W-:Y:S01]  /*eea0*/  @!P2 IMAD.MOV R10, RZ, RZ, -R10 ;  /* 0x000000ffff0aa224 */ /* 0x000fe200078e0a0a */
[----:B------:R-:W-:Y:S02]  /*eeb0*/  ISETP.GE.AND P6, PT, R6, RZ, PT ;  /* 0x000000ff0600720c */ /* 0x000fe40003fc6270 */
[----:B------:R-:W-:Y:S01]  /*eec0*/  IABS R6, R25 ;  /* 0x0000001900067213 */ /* 0x000fe20000000000 */
[----:B0-----:R-:W4:Y:S04]  /*eed0*/  LDL.LU R26, [R1+0x568] ;  /* 0x00056800011a7983 */ /* 0x001f280000300800 */
[----:B------:R0:W-:Y:S01]  /*eee0*/  STL [R1+0x8c], R11 ;  /* 0x00008c0b01007387 */ /* 0x0001e20000100800 */
[----:B------:R-:W-:-:S03]  /*eef0*/  IABS R5, R27 ;  /* 0x0000001b00057213 */ /* 0x000fc60000000000 */
[----:B------:R1:W-:Y:S01]  /*ef00*/  STL [R1+0xa0], R10 ;  /* 0x0000a00a01007387 */ /* 0x0003e20000100800 */
[----:B------:R-:W-:-:S03]  /*ef10*/  ISETP.GE.AND P4, PT, R27, RZ, PT ;  /* 0x000000ff1b00720c */ /* 0x000fc60003f86270 */
[----:B------:R2:W-:Y:S04]  /*ef20*/  STL [R1+0xac], R4 ;  /* 0x0000ac0401007387 */ /* 0x0005e80000100800 */
[----:B------:R-:W5:Y:S04]  /*ef30*/  LDL.LU R27, [R1+0x570] ;  /* 0x00057000011b7983 */ /* 0x000f680000300800 */
[----:B------:R-:W5:Y:S01]  /*ef40*/  LDL.LU R25, [R1+0x574] ;  /* 0x0005740001197983 */ /* 0x000f620000300800 */
[----:B------:R-:W-:Y:S01]  /*ef50*/  ISETP.GT.U32.AND P1, PT, R21, R9, PT ;  /* 0x000000091500720c */ /* 0x000fe20003f24070 */
[----:B------:R-:W-:-:S04]  /*ef60*/  IMAD.HI.U32 R2, R0, R5, RZ ;  /* 0x0000000500027227 */ /* 0x000fc800078e00ff */
[----:B------:R-:W-:Y:S01]  /*ef70*/  IMAD.MOV R2, RZ, RZ, -R2 ;  /* 0x000000ffff027224 */ /* 0x000fe200078e0a02 */
[----:B------:R-:W-:-:S03]  /*ef80*/  ISETP.GT.U32.AND P3, PT, R21, R7, PT ;  /* 0x000000071500720c */ /* 0x000fc60003f64070 */
[----:B------:R-:W-:-:S04]  /*ef90*/  IMAD R5, R21, R2, R5 ;  /* 0x0000000215057224 */ /* 0x000fc800078e0205 */
[----:B------:R-:W-:Y:S01]  /*efa0*/  @!P1 IMAD.IADD R9, R9, 0x1, -R21 ;  /* 0x0000000109099824 */ /* 0x000fe200078e0a15 */
[----:B------:R-:W-:-:S05]  /*efb0*/  ISETP.GT.U32.AND P1, PT, R21, R5, PT ;  /* 0x000000051500720c */ /* 0x000fca0003f24070 */
[----:B------:R-:W-:Y:S02]  /*efc0*/  @!P3 IMAD.IADD R7, R7, 0x1, -R21 ;  /* 0x000000010707b824 */ /* 0x000fe400078e0a15 */
[----:B------:R-:W-:-:S03]  /*efd0*/  @!P0 IMAD.MOV R8, RZ, RZ, -R8 ;  /* 0x000000ffff088224 */ /* 0x000fc600078e0a08 */
[----:B------:R-:W-:-:S03]  /*efe0*/  ISETP.GT.U32.AND P3, PT, R21, R7, PT ;  /* 0x000000071500720c */ /* 0x000fc60003f64070 */
[----:B------:R-:W-:Y:S02]  /*eff0*/  @!P1 IMAD.IADD R5, R5, 0x1, -R21 ;  /* 0x0000000105059824 */ /* 0x000fe400078e0a15 */
[----:B0-----:R-:W-:-:S03]  /*f000*/  IMAD.MOV.U32 R11, RZ, RZ, R9 ;  /* 0x000000ffff0b7224 */ /* 0x001fc600078e0009 */
[----:B------:R-:W-:Y:S01]  /*f010*/  ISETP.GT.U32.AND P0, PT, R21, R5, PT ;  /* 0x000000051500720c */ /* 0x000fe20003f04070 */
[----:B------:R-:W-:Y:S02]  /*f020*/  @!P6 IMAD.MOV R11, RZ, RZ, -R11 ;  /* 0x000000ffff0be224 */ /* 0x000fe400078e0a0b */
[----:B-1----:R-:W-:-:S04]  /*f030*/  IMAD.HI.U32 R10, R0, R6, RZ ;  /* 0x00000006000a7227 */ /* 0x002fc800078e00ff */
[----:B------:R-:W-:Y:S02]  /*f040*/  @!P3 IMAD.IADD R7, R7, 0x1, -R21 ;  /* 0x000000010707b824 */ /* 0x000fe400078e0a15 */
[----:B------:R-:W-:-:S04]  /*f050*/  IMAD.MOV R10, RZ, RZ, -R10 ;  /* 0x000000ffff0a7224 */ /* 0x000fc800078e0a0a */
[----:B------:R-:W-:Y:S02]  /*f060*/  @!P0 IMAD.IADD R5, R5, 0x1, -R21 ;  /* 0x0000000105058824 */ /* 0x000fe400078e0a15 */
[----:B------:R-:W-:Y:S01]  /*f070*/  IMAD R6, R21, R10, R6 ;  /* 0x0000000a15067224 */ /* 0x000fe200078e0206 */
[----:B--2---:R-:W-:Y:S02]  /*f080*/  IABS R4, R13 ;  /* 0x0000000d00047213 */ /* 0x004fe40000000000 */
[----:B---3--:R-:W-:-:S03]  /*f090*/  ISETP.GE.AND P2, PT, R12, RZ, PT ;  /* 0x000000ff0c00720c */ /* 0x008fc60003f46270 */
[----:B------:R-:W-:-:S04]  /*f0a0*/  IMAD.HI.U32 R9, R0, R4, RZ ;  /* 0x0000000400097227 */ /* 0x000fc800078e00ff */
[----:B------:R-:W-:Y:S01]  /*f0b0*/  IMAD.MOV R9, RZ, RZ, -R9 ;  /* 0x000000ffff097224 */ /* 0x000fe200078e0a09 */
[----:B------:R-:W-:Y:S02]  /*f0c0*/  ISETP.GE.AND P1, PT, R13, RZ, PT ;  /* 0x000000ff0d00720c */ /* 0x000fe40003f26270 */
[----:B------:R-:W-:Y:S01]  /*f0d0*/  IABS R13, R14 ;  /* 0x0000000e000d7213 */ /* 0x000fe20000000000 */
[----:B------:R-:W-:Y:S02]  /*f0e0*/  IMAD R4, R21, R9, R4 ;  /* 0x0000000915047224 */ /* 0x000fe400078e0204 */
[----:B------:R-:W-:Y:S02]  /*f0f0*/  IMAD.MOV.U32 R9, RZ, RZ, R14 ;  /* 0x000000ffff097224 */ /* 0x000fe400078e000e */
[----:B------:R-:W-:Y:S01]  /*f100*/  IMAD.MOV.U32 R14, RZ, RZ, R5 ;  /* 0x000000ffff0e7224 */ /* 0x000fe200078e0005 */
[----:B----4-:R-:W-:Y:S02]  /*f110*/  IABS R2, R26 ;  /* 0x0000001a00027213 */ /* 0x010fe40000000000 */
[----:B------:R-:W-:Y:S01]  /*f120*/  ISETP.GE.AND P3, PT, R26, RZ, PT ;  /* 0x000000ff1a00720c */ /* 0x000fe20003f66270 */
[----:B------:R-:W-:Y:S01]  /*f130*/  @!P4 IMAD.MOV R14, RZ, RZ, -R14 ;  /* 0x000000ffff0ec224 */ /* 0x000fe200078e0a0e */
[----:B-----5:R0:W-:Y:S04]  /*f140*/  STL [R1+0x1540], R25 ;  /* 0x0015401901007387 */ /* 0x0201e80000100800 */
[----:B------:R1:W-:Y:S04]  /*f150*/  STL [R1+0xa4], R11 ;  /* 0x0000a40b01007387 */ /* 0x0003e80000100800 */
[----:B------:R-:W-:Y:S01]  /*f160*/  STL [R1+0xa8], R8 ;  /* 0x0000a80801007387 */ /* 0x000fe20000100800 */
[----:B0-----:R-:W-:-:S03]  /*f170*/  IMAD.MOV.U32 R25, RZ, RZ, R7 ;  /* 0x000000ffff197224 */ /* 0x001fc600078e0007 */
[----:B------:R-:W2:Y:S04]  /*f180*/  LDL R10, [R1+0x57c] ;  /* 0x00057c00010a7983 */ /* 0x000ea80000100800 */
[----:B-1----:R-:W3:Y:S01]  /*f190*/  LDL R11, [R1+0x578] ;  /* 0x00057800010b7983 */ /* 0x002ee20000100800 */
[----:B------:R-:W-:-:S03]  /*f1a0*/  @!P2 IMAD.MOV R25, RZ, RZ, -R25 ;  /* 0x000000ffff19a224 */ /* 0x000fc600078e0a19 */
[----:B------:R-:W4:Y:S04]  /*f1b0*/  LDL R26, [R1+0x580] ;  /* 0x00058000011a7983 */ /* 0x000f280000100800 */
[----:B------:R0:W-:Y:S04]  /*f1c0*/  STL [R1+0x98], R25 ;  /* 0x0000981901007387 */ /* 0x0001e80000100800 */
[----:B0-----:R-:W5:Y:S04]  /*f1d0*/  LDL.LU R25, [R1+0x1540] ;  /* 0x0015400001197983 */ /* 0x001f680000300800 */
[----:B------:R0:W-:Y:S04]  /*f1e0*/  STL [R1+0x9c], R14 ;  /* 0x00009c0e01007387 */ /* 0x0001e80000100800 */
[----:B0-----:R-:W2:Y:S01]  /*f1f0*/  LDL.LU R14, [R1+0x584] ;  /* 0x00058400010e7983 */ /* 0x001ea20000300800 */
[----:B------:R-:W-:-:S13]  /*f200*/  ISETP.GT.U32.AND P6, PT, R21, R6, PT ;  /* 0x000000061500720c */ /* 0x000fda0003fc4070 */
[----:B------:R-:W-:-:S05]  /*f210*/  @!P6 IMAD.IADD R6, R6, 0x1, -R21 ;  /* 0x000000010606e824 */ /* 0x000fca00078e0a15 */
[C---:B------:R-:W-:Y:S01]  /*f220*/  ISETP.GT.U32.AND P6, PT, R21.reuse, R6, PT ;  /* 0x000000061500720c */ /* 0x040fe20003fc4070 */
[----:B------:R-:W-:Y:S01]  /*f230*/  IMAD.HI.U32 R8, R0, R2, RZ ;  /* 0x0000000200087227 */ /* 0x000fe200078e00ff */
[----:B------:R-:W-:Y:S02]  /*f240*/  ISETP.GT.U32.AND P0, PT, R21, R4, PT ;  /* 0x000000041500720c */ /* 0x000fe40003f04070 */
[----:B------:R-:W-:Y:S01]  /*f250*/  IABS R12, R27 ;  /* 0x0000001b000c7213 */ /* 0x000fe20000000000 */
[----:B------:R-:W-:-:S08]  /*f260*/  IMAD.MOV R8, RZ, RZ, -R8 ;  /* 0x000000ffff087224 */ /* 0x000fd000078e0a08 */
[----:B------:R-:W-:Y:S01]  /*f270*/  @!P6 IMAD.IADD R6, R6, 0x1, -R21 ;  /* 0x000000010606e824 */ /* 0x000fe200078e0a15 */
[----:B------:R-:W-:Y:S02]  /*f280*/  ISETP.GE.AND P6, PT, R27, RZ, PT ;  /* 0x000000ff1b00720c */ /* 0x000fe40003fc6270 */
[----:B------:R-:W2:Y:S01]  /*f290*/  LDL.LU R27, [R1+0x588] ;  /* 0x00058800011b7983 */ /* 0x000ea20000300800 */
[----:B------:R-:W-:Y:S02]  /*f2a0*/  IMAD R2, R21, R8, R2 ;  /* 0x0000000815027224 */ /* 0x000fe400078e0202 */
[----:B------:R-:W-:-:S04]  /*f2b0*/  IMAD.HI.U32 R8, R0, R13, RZ ;  /* 0x0000000d00087227 */ /* 0x000fc800078e00ff */
[----:B------:R-:W-:Y:S02]  /*f2c0*/  @!P0 IMAD.IADD R4, R4, 0x1, -R21 ;  /* 0x0000000104048824 */ /* 0x000fe400078e0a15 */
[----:B------:R-:W-:-:S03]  /*f2d0*/  IMAD.MOV R8, RZ, RZ, -R8 ;  /* 0x000000ffff087224 */ /* 0x000fc600078e0a08 */
[C---:B------:R-:W-:Y:S01]  /*f2e0*/  ISETP.GT.U32.AND P0, PT, R21.reuse, R4, PT ;  /* 0x000000041500720c */ /* 0x040fe20003f04070 */
[----:B------:R-:W-:Y:S02]  /*f2f0*/  IMAD R13, R21, R8, R13 ;  /* 0x00000008150d7224 */ /* 0x000fe400078e020d */
[----:B------:R-:W-:-:S03]  /*f300*/  @!P5 IMAD.MOV R6, RZ, RZ, -R6 ;  /* 0x000000ffff06d224 */ /* 0x000fc600078e0a06 */
[----:B------:R-:W-:Y:S02]  /*f310*/  ISETP.GT.U32.AND P5, PT, R21, R13, PT ;  /* 0x0000000d1500720c */ /* 0x000fe40003fa4070 */
[----:B------:R-:W-:-:S05]  /*f320*/  ISETP.GE.AND P2, PT, R9, RZ, PT ;  /* 0x000000ff0900720c */ /* 0x000fca0003f46270 */
[--C-:B------:R-:W-:Y:S01]  /*f330*/  @!P0 IMAD.IADD R4, R4, 0x1, -R21.reuse ;  /* 0x0000000104048824 */ /* 0x100fe200078e0a15 */
[----:B------:R-:W-:Y:S03]  /*f340*/  STL [R1+0x94], R6 ;  /* 0x0000940601007387 */ /* 0x000fe60000100800 */
[----:B------:R-:W-:Y:S02]  /*f350*/  @!P1 IMAD.MOV R4, RZ, RZ, -R4 ;  /* 0x000000ffff049224 */ /* 0x000fe400078e0a04 */
[----:B------:R-:W-:Y:S01]  /*f360*/  @!P5 IMAD.IADD R13, R13, 0x1, -R21 ;  /* 0x000000010d0dd824 */ /* 0x000fe200078e0a15 */
[----:B---3--:R-:W-:-:S05]  /*f370*/  IABS R11, R11 ;  /* 0x0000000b000b7213 */ /* 0x008fca0000000000 */
[----:B------:R-:W-:Y:S01]  /*f380*/  IMAD.HI.U32 R8, R0, R11, RZ ;  /* 0x0000000b00087227 */ /* 0x000fe200078e00ff */
[----:B----4-:R-:W-:Y:S02]  /*f390*/  IABS R9, R26 ;  /* 0x0000001a00097213 */ /* 0x010fe40000000000 */
[----:B------:R-:W3:Y:S01]  /*f3a0*/  LDL.LU R26, [R1+0x58c] ;  /* 0x00058c00011a7983 */ /* 0x000ee20000300800 */
[----:B------:R-:W-:-:S04]  /*f3b0*/  IMAD.MOV R8, RZ, RZ, -R8 ;  /* 0x000000ffff087224 */ /* 0x000fc800078e0a08 */
[----:B------:R-:W-:Y:S01]  /*f3c0*/  IMAD R11, R21, R8, R11 ;  /* 0x00000008150b7224 */ /* 0x000fe200078e020b */
[----:B-----5:R-:W-:Y:S02]  /*f3d0*/  IABS R5, R25 ;  /* 0x0000001900057213 */ /* 0x020fe40000000000 */
[----:B------:R-:W-:Y:S02]  /*f3e0*/  ISETP.GE.AND P5, PT, R25, RZ, PT ;  /* 0x000000ff1900720c */ /* 0x000fe40003fa6270 */
[----:B------:R-:W4:Y:S04]  /*f3f0*/  LDL.LU R25, [R1+0x590] ;  /* 0x0005900001197983 */ /* 0x000f280000300800 */
[----:B--2---:R0:W-:Y:S01]  /*f400*/  STL [R1+0x153c], R14 ;  /* 0x00153c0e01007387 */ /* 0x0041e20000100800 */
[----:B------:R-:W-:-:S03]  /*f410*/  IABS R8, R14 ;  /* 0x0000000e00087213 */ /* 0x000fc60000000000 */
[----:B------:R1:W-:Y:S04]  /*f420*/  STL [R1+0x7c], R4 ;  /* 0x00007c0401007387 */ /* 0x0003e80000100800 */
[----:B0-----:R-:W2:Y:S01]  /*f430*/  LDL.LU R14, [R1+0x57c] ;  /* 0x00057c00010e7983 */ /* 0x001ea20000300800 */
[----:B------:R-:W-:Y:S01]  /*f440*/  ISETP.GT.U32.AND P4, PT, R21, R2, PT ;  /* 0x000000021500720c */ /* 0x000fe20003f84070 */
[----:B------:R-:W-:-:S04]  /*f450*/  IMAD.HI.U32 R7, R0, R12, RZ ;  /* 0x0000000c00077227 */ /* 0x000fc800078e00ff */
[----:B------:R-:W-:-:S04]  /*f460*/  IMAD.MOV R7, RZ, RZ, -R7 ;  /* 0x000000ffff077224 */ /* 0x000fc800078e0a07 */
[----:B------:R-:W-:Y:S02]  /*f470*/  IMAD R12, R21, R7, R12 ;  /* 0x00000007150c7224 */ /* 0x000fe400078e020c */
[----:B------:R-:W-:Y:S01]  /*f480*/  IMAD.HI.U32 R7, R0, R5, RZ ;  /* 0x0000000500077227 */ /* 0x000fe200078e00ff */
[----:B------:R-:W-:-:S03]  /*f490*/  IABS R10, R10 ;  /* 0x0000000a000a7213 */ /* 0x000fc60000000000 */
[----:B------:R-:W-:Y:S02]  /*f4a0*/  @!P4 IMAD.IADD R2, R2, 0x1, -R21 ;  /* 0x000000010202c824 */ /* 0x000fe400078e0a15 */
[----:B------:R-:W-:-:S03]  /*f4b0*/  IMAD.MOV R7, RZ, RZ, -R7 ;  /* 0x000000ffff077224 */ /* 0x000fc600078e0a07 */
[C---:B------:R-:W-:Y:S01]  /*f4c0*/  ISETP.GT.U32.AND P4, PT, R21.reuse, R2, PT ;  /* 0x000000021500720c */ /* 0x040fe20003f84070 */
[C---:B------:R-:W-:Y:S02]  /*f4d0*/  IMAD R5, R21.reuse, R7, R5 ;  /* 0x0000000715057224 */ /* 0x040fe400078e0205 */
[----:B------:R-:W-:Y:S01]  /*f4e0*/  IMAD.HI.U32 R7, R0, R10, RZ ;  /* 0x0000000a00077227 */ /* 0x000fe200078e00ff */
[----:B------:R-:W-:-:S03]  /*f4f0*/  ISETP.GT.U32.AND P0, PT, R21, R12, PT ;  /* 0x0000000c1500720c */ /* 0x000fc60003f04070 */
[----:B------:R-:W-:-:S04]  /*f500*/  IMAD.HI.U32 R6, R0, R9, RZ ;  /* 0x0000000900067227 */ /* 0x000fc800078e00ff */
[----:B------:R-:W-:Y:S02]  /*f510*/  IMAD.MOV R7, RZ, RZ, -R7 ;  /* 0x000000ffff077224 */ /* 0x000fe400078e0a07 */
[----:B------:R-:W-:Y:S02]  /*f520*/  IMAD.MOV R6, RZ, RZ, -R6 ;  /* 0x000000ffff067224 */ /* 0x000fe400078e0a06 */
[C---:B------:R-:W-:Y:S01]  /*f530*/  IMAD R10, R21.reuse, R7, R10 ;  /* 0x00000007150a7224 */ /* 0x040fe200078e020a */
[----:B------:R-:W-:Y:S01]  /*f540*/  IABS R7, R27 ;  /* 0x0000001b00077213 */ /* 0x000fe20000000000 */
[----:B------:R-:W-:Y:S02]  /*f550*/  IMAD R9, R21, R6, R9 ;  /* 0x0000000615097224 */ /* 0x000fe400078e0209 */
[----:B------:R-:W-:Y:S02]  /*f560*/  @!P4 IMAD.IADD R2, R2, 0x1, -R21 ;  /* 0x000000010202c824 */ /* 0x000fe400078e0a15 */
[----:B------:R-:W-:-:S04]  /*f570*/  IMAD.HI.U32 R6, R0, R8, RZ ;  /* 0x0000000800067227 */ /* 0x000fc800078e00ff */
[----:B------:R-:W-:Y:S02]  /*f580*/  @!P3 IMAD.MOV R2, RZ, RZ, -R2 ;  /* 0x000000ffff02b224 */ /* 0x000fe400078e0a02 */
[----:B------:R-:W-:Y:S02]  /*f590*/  IMAD.MOV R6, RZ, RZ, -R6 ;  /* 0x000000ffff067224 */ /* 0x000fe400078e0a06 */
[----:B-1----:R-:W-:Y:S01]  /*f5a0*/  IMAD.HI.U32 R4, R0, R7, RZ ;  /* 0x0000000700047227 */ /* 0x002fe200078e00ff */
[----:B------:R-:W-:Y:S03]  /*f5b0*/  STL [R1+0x84], R2 ;  /* 0x0000840201007387 */ /* 0x000fe60000100800 */
[----:B------:R-:W-:Y:S01]  /*f5c0*/  @!P0 IMAD.IADD R12, R12, 0x1, -R21 ;  /* 0x000000010c0c8824 */ /* 0x000fe200078e0a15 */
[C---:B------:R-:W-:Y:S01]  /*f5d0*/  ISETP.GT.U32.AND P0, PT, R21.reuse, R13, PT ;  /* 0x0000000d1500720c */ /* 0x040fe20003f04070 */
[----:B------:R-:W-:-:S02]  /*f5e0*/  IMAD R8, R21, R6, R8 ;  /* 0x0000000615087224 */ /* 0x000fc400078e0208 */
[----:B------:R-:W-:Y:S02]  /*f5f0*/  IMAD.MOV R6, RZ, RZ, -R4 ;  /* 0x000000ffff067224 */ /* 0x000fe400078e0a04 */
[----:B------:R-:W5:Y:S08]  /*f600*/  LDL.LU R4, [R1+0x578] ;  /* 0x0005780001047983 */ /* 0x000f700000300800 */
[----:B------:R-:W-:Y:S01]  /*f610*/  @!P0 IMAD.IADD R13, R13, 0x1, -R21 ;  /* 0x000000010d0d8824 */ /* 0x000fe200078e0a15 */
[----:B------:R-:W-:-:S13]  /*f620*/  ISETP.GT.U32.AND P0, PT, R21, R10, PT ;  /* 0x0000000a1500720c */ /* 0x000fda0003f04070 */
[----:B------:R-:W-:Y:S01]  /*f630*/  @!P0 IMAD.IADD R10, R10, 0x1, -R21 ;  /* 0x000000010a0a8824 */ /* 0x000fe200078e0a15 */
[----:B--2---:R-:W-:Y:S01]  /*f640*/  ISETP.GE.AND P0, PT, R14, RZ, PT ;  /* 0x000000ff0e00720c */ /* 0x004fe20003f06270 */
[----:B------:R-:W-:Y:S02]  /*f650*/  IMAD.MOV.U32 R14, RZ, RZ, R13 ;  /* 0x000000ffff0e7224 */ /* 0x000fe400078e000d */
[----:B------:R-:W2:Y:S02]  /*f660*/  LDL.LU R13, [R1+0x580] ;  /* 0x00058000010d7983 */ /* 0x000ea40000300800 */
[----:B------:R-:W-:-:S05]  /*f670*/  @!P2 IMAD.MOV R14, RZ, RZ, -R14 ;  /* 0x000000ffff0ea224 */ /* 0x000fca00078e0a0e */
[----:B------:R0:W-:Y:S04]  /*f680*/  STL [R1+0x10], R14 ;  /* 0x0000100e01007387 */ /* 0x0001e80000100800 */
[----:B0-----:R-:W2:Y:S01]  /*f690*/  LDL.LU R14, [R1+0x153c] ;  /* 0x00153c00010e7983 */ /* 0x001ea20000300800 */
[----:B------:R-:W-:-:S13]  /*f6a0*/  ISETP.GT.U32.AND P4, PT, R21, R5, PT ;  /* 0x000000051500720c */ /* 0x000fda0003f84070 */
[----:B------:R-:W-:-:S05]  /*f6b0*/  @!P4 IMAD.IADD R5, R5, 0x1, -R21 ;  /* 0x000000010505c824 */ /* 0x000fca00078e0a15 */
[C---:B------:R-:W-:Y:S02]  /*f6c0*/  ISETP.GT.U32.AND P1, PT, R21.reuse, R5, PT ;  /* 0x000000051500720c */ /* 0x040fe40003f24070 */
[C---:B------:R-:W-:Y:S02]  /*f6d0*/  ISETP.GT.U32.AND P3, PT, R21.reuse, R11, PT ;  /* 0x0000000b1500720c */ /* 0x040fe40003f64070 */
[----:B------:R-:W-:-:S09]  /*f6e0*/  ISETP.GT.U32.AND P4, PT, R21, R12, PT ;  /* 0x0000000c1500720c */ /* 0x000fd20003f84070 */
[--C-:B------:R-:W-:Y:S01]  /*f6f0*/  @!P1 IMAD.IADD R5, R5, 0x1, -R21.reuse ;  /* 0x0000000105059824 */ /* 0x100fe200078e0a15 */
[----:B------:R-:W-:Y:S02]  /*f700*/  ISETP.GT.U32.AND P1, PT, R21, R8, PT ;  /* 0x000000081500720c */ /* 0x000fe40003f24070 */
[----:B---3--:R-:W-:Y:S01]  /*f710*/  IABS R2, R26 ;  /* 0x0000001a00027213 */ /* 0x008fe20000000000 */
[----:B------:R-:W-:Y:S01]  /*f720*/  @!P3 IMAD.IADD R11, R11, 0x1, -R21 ;  /* 0x000000010b0bb824 */ /* 0x000fe200078e0a15 */
[----:B-----5:R-:W-:-:S03]  /*f730*/  ISETP.GE.AND P3, PT, R4, RZ, PT ;  /* 0x000000ff0400720c */ /* 0x020fc60003f66270 */
[----:B------:R-:W-:-:S06]  /*f740*/  IMAD.HI.U32 R4, R0, R2, RZ ;  /* 0x0000000200047227 */ /* 0x000fcc00078e00ff */
[--C-:B------:R-:W-:Y:S01]  /*f750*/  @!P1 IMAD.IADD R8, R8, 0x1, -R21.reuse ;  /* 0x0000000108089824 */ /* 0x100fe200078e0a15 */
[C---:B------:R-:W-:Y:S01]  /*f760*/  ISETP.GT.U32.AND P1, PT, R21.reuse, R10, PT ;  /* 0x0000000a1500720c */ /* 0x040fe20003f24070 */
[----:B------:R-:W-:Y:S01]  /*f770*/  @!P4 IMAD.IADD R12, R12, 0x1, -R21 ;  /* 0x000000010c0cc824 */ /* 0x000fe200078e0a15 */
[C---:B------:R-:W-:Y:S01]  /*f780*/  ISETP.GT.U32.AND P4, PT, R21.reuse, R9, PT ;  /* 0x000000091500720c */ /* 0x040fe20003f84070 */
[C---:B------:R-:W-:Y:S02]  /*f790*/  IMAD R7, R21.reuse, R6, R7 ;  /* 0x0000000615077224 */ /* 0x040fe400078e0207 */
[----:B------:R-:W-:Y:S02]  /*f7a0*/  IMAD.MOV R4, RZ, RZ, -R4 ;  /* 0x000000ffff047224 */ /* 0x000fe400078e0a04 */
[----:B------:R-:W-:Y:S01]  /*f7b0*/  @!P5 IMAD.MOV R5, RZ, RZ, -R5 ;  /* 0x000000ffff05d224 */ /* 0x000fe200078e0a05 */
[C---:B------:R-:W-:Y:S01]  /*f7c0*/  ISETP.GT.U32.AND P5, PT, R21.reuse, R7, PT ;  /* 0x000000071500720c */ /* 0x040fe20003fa4070 */
[----:B------:R-:W-:-:S04]  /*f7d0*/  IMAD R2, R21, R4, R2 ;  /* 0x0000000415027224 */ /* 0x000fc800078e0202 */
[--C-:B------:R-:W-:Y:S01]  /*f7e0*/  @!P1 IMAD.IADD R10, R10, 0x1, -R21.reuse ;  /* 0x000000010a0a9824 */ /* 0x100fe200078e0a15 */
[----:B------:R-:W-:Y:S01]  /*f7f0*/  ISETP.GT.U32.AND P1, PT, R21, R2, PT ;  /* 0x000000021500720c */ /* 0x000fe20003f24070 */
[--C-:B------:R-:W-:Y:S01]  /*f800*/  @!P4 IMAD.IADD R9, R9, 0x1, -R21.reuse ;  /* 0x000000010909c824 */ /* 0x100fe200078e0a15 */
[----:B----4-:R-:W-:Y:S01]  /*f810*/  IABS R6, R25 ;  /* 0x0000001900067213 */ /* 0x010fe20000000000 */
[----:B------:R-:W-:Y:S01]  /*f820*/  @!P6 IMAD.MOV R12, RZ, RZ, -R12 ;  /* 0x000000ffff0ce224 */ /* 0x000fe200078e0a0c */
[C---:B------:R-:W-:Y:S02]  /*f830*/  ISETP.GT.U32.AND P4, PT, R21.reuse, R11, PT ;  /* 0x0000000b1500720c */ /* 0x040fe40003f84070 */
[----:B------:R-:W-:Y:S01]  /*f840*/  ISETP.GT.U32.AND P6, PT, R21, R9, PT ;  /* 0x000000091500720c */ /* 0x000fe20003fc4070 */
[--C-:B------:R-:W-:Y:S01]  /*f850*/  @!P5 IMAD.IADD R7, R7, 0x1, -R21.reuse ;  /* 0x000000010707d824 */ /* 0x100fe200078e0a15 */
[----:B------:R0:W-:Y:S04]  /*f860*/  STL [R1+0x74], R12 ;  /* 0x0000740c01007387 */ /* 0x0001e80000100800 */
[----:B------:R1:W-:Y:S01]  /*f870*/  STL [R1+0x78], R5 ;  /* 0x0000780501007387 */ /* 0x0003e20000100800 */
[----:B------:R-:W-:-:S02]  /*f880*/  @!P1 IMAD.IADD R2, R2, 0x1, -R21 ;  /* 0x0000000102029824 */ /* 0x000fc400078e0a15 */
[----:B0-----:R-:W-:Y:S01]  /*f890*/  IMAD.HI.U32 R12, R0, R6, RZ ;  /* 0x00000006000c7227 */ /* 0x001fe200078e00ff */
[----:B-1----:R-:W-:-:S03]  /*f8a0*/  IABS R5, R24 ;  /* 0x0000001800057213 */ /* 0x002fc60000000000 */
[----:B------:R-:W-:Y:S01]  /*f8b0*/  IMAD.MOV R12, RZ, RZ, -R12 ;  /* 0x000000ffff0c7224 */ /* 0x000fe200078e0a0c */
[C---:B------:R-:W-:Y:S01]  /*f8c0*/  ISETP.GT.U32.AND P1, PT, R21.reuse, R7, PT ;  /* 0x000000071500720c */ /* 0x040fe20003f24070 */
[----:B------:R-:W-:Y:S01]  /*f8d0*/  IMAD.HI.U32 R4, R0, R5, RZ ;  /* 0x0000000500047227 */ /* 0x000fe200078e00ff */
[----:B------:R-:W-:-:S03]  /*f8e0*/  ISETP.GT.U32.AND P2, PT, R21, R8, PT ;  /* 0x000000081500720c */ /* 0x000fc60003f44070 */
[----:B------:R-:W-:Y:S02]  /*f8f0*/  IMAD R6, R21, R12, R6 ;  /* 0x0000000c15067224 */ /* 0x000fe400078e0206 */
[----:B------:R-:W-:Y:S02]  /*f900*/  IMAD.MOV R4, RZ, RZ, -R4 ;  /* 0x000000ffff047224 */ /* 0x000fe400078e0a04 */
[--C-:B------:R-:W-:Y:S02]  /*f910*/  @!P4 IMAD.IADD R11, R11, 0x1, -R21.reuse ;  /* 0x000000010b0bc824 */ /* 0x100fe400078e0a15 */
[----:B------:R-:W-:Y:S02]  /*f920*/  @!P6 IMAD.IADD R9, R9, 0x1, -R21 ;  /* 0x000000010909e824 */ /* 0x000fe400078e0a15 */
[----:B------:R-:W-:Y:S01]  /*f930*/  @!P0 IMAD.MOV R10, RZ, RZ, -R10 ;  /* 0x000000ffff0a8224 */ /* 0x000fe200078e0a0a */
[C---:B------:R-:W-:Y:S01]  /*f940*/  ISETP.GT.U32.AND P0, PT, R21.reuse, R6, PT ;  /* 0x000000061500720c */ /* 0x040fe20003f04070 */
[----:B------:R-:W-:-:S02]  /*f950*/  IMAD R5, R21, R4, R5 ;  /* 0x0000000415057224 */ /* 0x000fc400078e0205 */
[----:B------:R-:W-:Y:S02]  /*f960*/  @!P1 IMAD.IADD R7, R7, 0x1, -R21 ;  /* 0x0000000107079824 */ /* 0x000fe400078e0a15 */
[----:B------:R-:W-:Y:S01]  /*f970*/  @!P3 IMAD.MOV R11, RZ, RZ, -R11 ;  /* 0x000000ffff0bb224 */ /* 0x000fe200078e0a0b */
[----:B------:R-:W-:Y:S01]  /*f980*/  ISETP.GT.U32.AND P1, PT, R21, R5, PT ;  /* 0x000000051500720c */ /* 0x000fe20003f24070 */
[--C-:B------:R-:W-:Y:S01]  /*f990*/  @!P2 IMAD.IADD R8, R8, 0x1, -R21.reuse ;  /* 0x000000010808a824 */ /* 0x100fe200078e0a15 */
[----:B------:R-:W-:Y:S02]  /*f9a0*/  ISETP.GE.AND P2, PT, R27, RZ, PT ;  /* 0x000000ff1b00720c */ /* 0x000fe40003f46270 */
[----:B------:R-:W-:Y:S03]  /*f9b0*/  STL [R1+0xc], R11 ;  /* 0x00000c0b01007387 */ /* 0x000fe60000100800 */
[----:B------:R-:W-:Y:S01]  /*f9c0*/  @!P0 IMAD.IADD R6, R6, 0x1, -R21 ;  /* 0x0000000106068824 */ /* 0x000fe200078e0a15 */
[----:B------:R0:W-:Y:S01]  /*f9d0*/  STL [R1+0x64], R10 ;  /* 0x0000640a01007387 */ /* 0x0001e20000100800 */
[----:B------:R-:W-:-:S03]  /*f9e0*/  ISETP.GT.U32.AND P3, PT, R21, R2, PT ;  /* 0x000000021500720c */ /* 0x000fc60003f64070 */
[----:B------:R-:W-:Y:S01]  /*f9f0*/  ISETP.GT.U32.AND P0, PT, R21, R6, PT ;  /* 0x000000061500720c */ /* 0x000fe20003f04070 */
[----:B------:R-:W-:Y:S01]  /*fa00*/  @!P1 IMAD.IADD R5, R5, 0x1, -R21 ;  /* 0x0000000105059824 */ /* 0x000fe200078e0a15 */
[----:B0-----:R-:W-:Y:S02]  /*fa10*/  IABS R10, R28 ;  /* 0x0000001c000a7213 */ /* 0x001fe40000000000 */
[----:B------:R-:W-:Y:S02]  /*fa20*/  IABS R11, R15 ;  /* 0x0000000f000b7213 */ /* 0x000fe40000000000 */
[----:B------:R-:W-:Y:S02]  /*fa30*/  ISETP.GE.AND P5, PT, R26, RZ, PT ;  /* 0x000000ff1a00720c */ /* 0x000fe40003fa6270 */
[----:B------:R-:W-:Y:S01]  /*fa40*/  ISETP.GE.AND P1, PT, R15, RZ, PT ;  /* 0x000000ff0f00720c */ /* 0x000fe20003f26270 */
[----:B------:R-:W-:Y:S02]  /*fa50*/  IMAD.MOV.U32 R15, RZ, RZ, R18 ;  /* 0x000000ffff0f7224 */ /* 0x000fe400078e0012 */
[----:B------:R-:W-:-:S04]  /*fa60*/  IMAD.HI.U32 R4, R0, R11, RZ ;  /* 0x0000000b00047227 */ /* 0x000fc800078e00ff */
[--C-:B------:R-:W-:Y:S01]  /*fa70*/  @!P3 IMAD.IADD R2, R2, 0x1, -R21.reuse ;  /* 0x000000010202b824 */ /* 0x100fe200078e0a15 */
[----:B------:R-:W-:Y:S01]  /*fa80*/  ISETP.GE.AND P3, PT, R28, RZ, PT ;  /* 0x000000ff1c00720c */ /* 0x000fe20003f66270 */
[----:B------:R-:W-:Y:S01]  /*fa90*/  @!P0 IMAD.IADD R6, R6, 0x1, -R21 ;  /* 0x0000000106068824 */ /* 0x000fe200078e0a15 */
[----:B------:R-:W-:Y:S01]  /*faa0*/  IABS R28, R22 ;  /* 0x00000016001c7213 */ /* 0x000fe20000000000 */
[----:B------:R-:W-:-:S04]  /*fab0*/  IMAD.MOV R4, RZ, RZ, -R4 ;  /* 0x000000ffff047224 */ /* 0x000fc800078e0a04 */
[----:B------:R-:W-:Y:S02]  /*fac0*/  IMAD R11, R21, R4, R11 ;  /* 0x00000004150b7224 */ /* 0x000fe400078e020b */
[----:B------:R-:W-:-:S04]  /*fad0*/  IMAD.HI.U32 R4, R0, R28, RZ ;  /* 0x0000001c00047227 */ /* 0x000fc800078e00ff */
[----:B------:R-:W-:-:S04]  /*fae0*/  IMAD.MOV R4, RZ, RZ, -R4 ;  /* 0x000000ffff047224 */ /* 0x000fc800078e0a04 */
[----:B------:R-:W-:Y:S01]  /*faf0*/  IMAD R28, R21, R4, R28 ;  /* 0x00000004151c7224 */ /* 0x000fe200078e021c */
[----:B------:R-:W-:Y:S02]  /*fb00*/  IABS R4, R17 ;  /* 0x0000001100047213 */ /* 0x000fe40000000000 */
[----:B--2---:R-:W-:Y:S02]  /*fb10*/  ISETP.GE.AND P4, PT, R13, RZ, PT ;  /* 0x000000ff0d00720c */ /* 0x004fe40003f86270 */
[----:B------:R-:W-:-:S11]  /*fb20*/  ISETP.GE.AND P6, PT, R14, RZ, PT ;  /* 0x000000ff0e00720c */ /* 0x000fd60003fc6270 */
[----:B------:R-:W-:-:S05]  /*fb30*/  @!P4 IMAD.MOV R9, RZ, RZ, -R9 ;  /* 0x000000ffff09c224 */ /* 0x000fca00078e0a09 */
[----:B------:R0:W-:Y:S01]  /*fb40*/  STL [R1+0x68], R9 ;  /* 0x0000680901007387 */ /* 0x0001e20000100800 */
[----:B------:R-:W-:Y:S02]  /*fb50*/  @!P6 IMAD.MOV R8, RZ, RZ, -R8 ;  /* 0x000000ffff08e224 */ /* 0x000fe400078e0a08 */
[----:B0-----:R-:W-:-:S03]  /*fb60*/  IMAD.MOV.U32 R9, RZ, RZ, R7 ;  /* 0x000000ffff097224 */ /* 0x001fc600078e0007 */
[----:B------:R0:W-:Y:S01]  /*fb70*/  STL [R1+0x70], R8 ;  /* 0x0000700801007387 */ /* 0x0001e20000100800 */
[----:B------:R-:W-:Y:S01]  /*fb80*/  @!P2 IMAD.MOV R9, RZ, RZ, -R9 ;  /* 0x000000ffff09a224 */ /* 0x000fe200078e0a09 */
[----:B------:R-:W-:Y:S01]  /*fb90*/  ISETP.GT.U32.AND P2, PT, R21, R5, PT ;  /* 0x000000051500720c */ /* 0x000fe20003f44070 */
[----:B0-----:R-:W-:-:S04]  /*fba0*/  IMAD.HI.U32 R8, R0, R10, RZ ;  /* 0x0000000a00087227 */ /* 0x001fc800078e00ff */
[----:B------:R-:W-:Y:S01]  /*fbb0*/  IMAD.MOV R7, RZ, RZ, -R8 ;  /* 0x000000ffff077224 */ /* 0x000fe200078e0a08 */
[----:B------:R-:W-:Y:S01]  /*fbc0*/  ISETP.GE.AND P4, PT, R25, RZ, PT ;  /* 0x000000ff1900720c */ /* 0x000fe20003f86270 */
[----:B------:R0:W-:Y:S01]  /*fbd0*/  STL [R1+0x6c], R9 ;  /* 0x00006c0901007387 */ /* 0x0001e20000100800 */
[----:B------:R-:W-:Y:S01]  /*fbe0*/  ISETP.GE.AND P6, PT, R24, RZ, PT ;  /* 0x000000ff1800720c */ /* 0x000fe20003fc6270 */
[C---:B------:R-:W-:Y:S02]  /*fbf0*/  IMAD R10, R21.reuse, R7, R10 ;  /* 0x00000007150a7224 */ /* 0x040fe400078e020a */
[----:B------:R-:W2:Y:S03]  /*fc00*/  LDL.LU R18, [R1+0x5b8] ;  /* 0x0005b80001127983 */ /* 0x000ea60000300800 */
[----:B------:R-:W-:Y:S01]  /*fc10*/  ISETP.GT.U32.AND P0, PT, R21, R10, PT ;  /* 0x0000000a1500720c */ /* 0x000fe20003f04070 */
[----:B------:R-:W-:-:S02]  /*fc20*/  IMAD.MOV.U32 R8, RZ, RZ, R6 ;  /* 0x000000ffff087224 */ /* 0x000fc400078e0006 */
[----:B0-----:R-:W-:Y:S02]  /*fc30*/  IMAD.MOV.U32 R9, RZ, RZ, R2 ;  /* 0x000000ffff097224 */ /* 0x001fe400078e0002 */
[----:B------:R-:W-:Y:S02]  /*fc40*/  @!P2 IMAD.IADD R5, R5, 0x1, -R21 ;  /* 0x000000010505a824 */ /* 0x000fe400078e0a15 */
[----:B------:R-:W-:Y:S02]  /*fc50*/  @!P5 IMAD.MOV R9, RZ, RZ, -R9 ;  /* 0x000000ffff09d224 */ /* 0x000fe400078e0a09 */
[----:B------:R-:W-:Y:S02]  /*fc60*/  @!P4 IMAD.MOV R8, RZ, RZ, -R8 ;  /* 0x000000ffff08c224 */ /* 0x000fe400078e0a08 */
[----:B------:R-:W-:Y:S01]  /*fc70*/  @!P6 IMAD.MOV R5, RZ, RZ, -R5 ;  /* 0x000000ffff05e224 */ /* 0x000fe200078e0a05 */
[----:B------:R-:W-:Y:S01]  /*fc80*/  STL [R1+0x58], R9 ;  /* 0x0000580901007387 */ /* 0x000fe20000100800 */
[----:B------:R-:W-:Y:S01]  /*fc90*/  @!P0 IMAD.IADD R10, R10, 0x1, -R21 ;  /* 0x000000010a0a8824 */ /* 0x000fe200078e0a15 */
[----:B------:R-:W-:-:S02]  /*fca0*/  ISETP.GE.AND P0, PT, R17, RZ, PT ;  /* 0x000000ff1100720c */ /* 0x000fc40003f06270 */
[----:B------:R-:W-:Y:S04]  /*fcb0*/  STL [R1+0x5c], R8 ;  /* 0x00005c0801007387 */ /* 0x000fe80000100800 */
[----:B------:R0:W-:Y:S04]  /*fcc0*/  STL [R1+0x60], R5 ;  /* 0x0000600501007387 */ /* 0x0001e80000100800 */
[----:B------:R-:W3:Y:S01]  /*fcd0*/  LDL.LU R17, [R1+0x5bc] ;  /* 0x0005bc0001117983 */ /* 0x000ee20000300800 */
[C---:B------:R-:W-:Y:S02]  /*fce0*/  ISETP.GT.U32.AND P5, PT, R21.reuse, R11, PT ;  /* 0x0000000b1500720c */ /* 0x040fe40003fa4070 */
[----:B------:R-:W-:-:S02]  /*fcf0*/  ISETP.GT.U32.AND P6, PT, R21, R10, PT ;  /* 0x0000000a1500720c */ /* 0x000fc40003fc4070 */
[----:B------:R-:W-:-:S05]  /*fd00*/  IABS R7, R20 ;  /* 0x0000001400077213 */ /* 0x000fca0000000000 */
[----:B------:R-:W-:-:S04]  /*fd10*/  IMAD.MOV.U32 R2, RZ, RZ, R7 ;  /* 0x000000ffff027224 */ /* 0x000fc800078e0007 */
[----:B------:R-:W-:Y:S02]  /*fd20*/  @!P5 IMAD.IADD R11, R11, 0x1, -R21 ;  /* 0x000000010b0bd824 */ /* 0x000fe400078e0a15 */
[----:B------:R-:W-:-:S03]  /*fd30*/  IMAD.HI.U32 R6, R0, R2, RZ ;  /* 0x0000000200067227 */ /* 0x000fc600078e00ff */
[C---:B------:R-:W-:Y:S01]  /*fd40*/  ISETP.GT.U32.AND P5, PT, R21.reuse, R11, PT ;  /* 0x0000000b1500720c */ /* 0x040fe20003fa4070 */
[----:B------:R-:W-:Y:S01]  /*fd50*/  @!P6 IMAD.IADD R10, R10, 0x1, -R21 ;  /* 0x000000010a0ae824 */ /* 0x000fe200078e0a15 */
[----:B------:R-:W-:Y:S01]  /*fd60*/  ISETP.GT.U32.AND P6, PT, R21, R28, PT ;  /* 0x0000001c1500720c */ /* 0x000fe20003fc4070 */
[----:B------:R-:W-:Y:S02]  /*fd70*/  IMAD.MOV R6, RZ, RZ, -R6 ;  /* 0x000000ffff067224 */ /* 0x000fe400078e0a06 */
[----:B------:R-:W-:-:S04]  /*fd80*/  IMAD.HI.U32 R12, R0, R4, RZ ;  /* 0x00000004000c7227 */ /* 0x000fc800078e00ff */
[----:B------:R-:W-:Y:S02]  /*fd90*/  IMAD R2, R21, R6, R2 ;  /* 0x0000000615027224 */ /* 0x000fe400078e0202 */
[----:B------:R-:W-:Y:S02]  /*fda0*/  IMAD.MOV R12, RZ, RZ, -R12 ;  /* 0x000000ffff0c7224 */ /* 0x000fe400078e0a0c */
[--C-:B------:R-:W-:Y:S01]  /*fdb0*/  @!P5 IMAD.IADD R11, R11, 0x1, -R21.reuse ;  /* 0x000000010b0bd824 */ /* 0x100fe200078e0a15 */
[C---:B------:R-:W-:Y:S01]  /*fdc0*/  ISETP.GT.U32.AND P5, PT, R21.reuse, R2, PT ;  /* 0x000000021500720c */ /* 0x040fe20003fa4070 */
[----:B------:R-:W-:Y:S02]  /*fdd0*/  IMAD R4, R21, R12, R4 ;  /* 0x0000000c15047224 */ /* 0x000fe400078e0204 */
[----:B------:R-:W-:-:S03]  /*fde0*/  @!P6 IMAD.IADD R28, R28, 0x1, -R21 ;  /* 0x000000011c1ce824 */ /* 0x000fc600078e0a15 */
[----:B------:R-:W-:Y:S02]  /*fdf0*/  ISETP.GT.U32.AND P6, PT, R21, R4, PT ;  /* 0x000000041500720c */ /* 0x000fe40003fc4070 */
[----:B0-----:R-:W-:Y:S02]  /*fe00*/  IABS R5, R15 ;  /* 0x0000000f00057213 */ /* 0x001fe40000000000 */
[----:B------:R-:W-:Y:S02]  /*fe10*/  ISETP.GE.AND P2, PT, R22, RZ, PT ;  /* 0x000000ff1600720c */ /* 0x000fe40003f46270 */
[----:B------:R-:W4:Y:S01]  /*fe20*/  LDL.LU R22, [R1+0x5c4] ;  /* 0x0005c40001167983 */ /* 0x000f220000300800 */
[----:B------:R-:W-:Y:S01]  /*fe30*/  IMAD.HI.U32 R9, R0, R5, RZ ;  /* 0x0000000500097227 */ /* 0x000fe200078e00ff */
[----:B------:R-:W-:-:S03]  /*fe40*/  IABS R7, R19 ;  /* 0x0000001300077213 */ /* 0x000fc60000000000 */
[----:B------:R-:W-:Y:S01]  /*fe50*/  @!P5 IMAD.IADD R2, R2, 0x1, -R21 ;  /* 0x000000010202d824 */ /* 0x000fe200078e0a15 */
[C---:B------:R-:W-:Y:S01]  /*fe60*/  ISETP.GT.U32.AND P5, PT, R21.reuse, R28, PT ;  /* 0x0000001c1500720c */ /* 0x040fe20003fa4070 */
[----:B------:R-:W-:Y:S01]  /*fe70*/  IMAD.MOV R9, RZ, RZ, -R9 ;  /* 0x000000ffff097224 */ /* 0x000fe200078e0a09 */
[----:B------:R-:W-:Y:S01]  /*fe80*/  IABS R6, R23 ;  /* 0x0000001700067213 */ /* 0x000fe20000000000 */
[----:B------:R-:W-:Y:S01]  /*fe90*/  @!P6 IMAD.IADD R4, R4, 0x1, -R21 ;  /* 0x000000010404e824 */ /* 0x000fe200078e0a15 */
[----:B------:R-:W-:Y:S01]  /*fea0*/  ISETP.GT.U32.AND P6, PT, R21, R2, PT ;  /* 0x000000021500720c */ /* 0x000fe20003fc4070 */
[----:B------:R-:W-:-:S04]  /*feb0*/  IMAD.HI.U32 R13, R0, R7, RZ ;  /* 0x00000007000d7227 */ /* 0x000fc800078e00ff */
[----:B------:R-:W-:Y:S02]  /*fec0*/  IMAD R5, R21, R9, R5 ;  /* 0x0000000915057224 */ /* 0x000fe400078e0205 */
[----:B------:R-:W-:-:S04]  /*fed0*/  IMAD.HI.U32 R9, R0, R6, RZ ;  /* 0x0000000600097227 */ /* 0x000fc800078e00ff */
[----:B------:R-:W-:Y:S02]  /*fee0*/  IMAD.MOV R13, RZ, RZ, -R13 ;  /* 0x000000ffff0d7224 */ /* 0x000fe400078e0a0d */
[----:B------:R-:W-:Y:S01]  /*fef0*/  IMAD.MOV R9, RZ, RZ, -R9 ;  /* 0x000000ffff097224 */ /* 0x000fe200078e0a09 */
[----:B------:R-:W-:Y:S01]  /*ff00*/  ISETP.GE.AND P4, PT, R20, RZ, PT ;  /* 0x000000ff1400720c */ /* 0x000fe20003f86270 */
[C---:B------:R-:W-:Y:S02]  /*ff10*/  IMAD R7, R21.reuse, R13, R7 ;  /* 0x0000000d15077224 */ /* 0x040fe400078e0207 */
[----:B------:R-:W-:Y:S02]  /*ff20*/  @!P5 IMAD.IADD R28, R28, 0x1, -R21 ;  /* 0x000000011c1cd824 */ /* 0x000fe400078e0a15 */
[----:B------:R-:W-:Y:S01]  /*ff30*/  IMAD.MOV.U32 R20, RZ, RZ, R10 ;  /* 0x000000ffff147224 */ /* 0x000fe200078e000a */
[C---:B------:R-:W-:Y:S01]  /*ff40*/  ISETP.GT.U32.AND P5, PT, R21.reuse, R5, PT ;  /* 0x000000051500720c */ /* 0x040fe20003fa4070 */
[----:B------:R-:W-:-:S02]  /*ff50*/  IMAD R6, R21, R9, R6 ;  /* 0x0000000915067224 */ /* 0x000fc400078e0206 */
[----:B------:R-:W-:Y:S01]  /*ff60*/  @!P2 IMAD.MOV R28, RZ, RZ, -R28 ;  /* 0x000000ffff1ca224 */ /* 0x000fe200078e0a1c */
[C---:B------:R-:W-:Y:S01]  /*ff70*/  ISETP.GT.U32.AND P2, PT, R21.reuse, R7, PT ;  /* 0x000000071500720c */ /* 0x040fe20003f44070 */
[----:B------:R-:W-:Y:S02]  /*ff80*/  @!P6 IMAD.IADD R2, R2, 0x1, -R21 ;  /* 0x000000010202e824 */ /* 0x000fe400078e0a15 */
[----:B------:R-:W-:Y:S01]  /*ff90*/  @!P3 IMAD.MOV R20, RZ, RZ, -R20 ;  /* 0x000000ffff14b224 */ /* 0x000fe200078e0a14 */
[C---:B------:R-:W-:Y:S01]  /*ffa0*/  ISETP.GT.U32.AND P3, PT, R21.reuse, R4, PT ;  /* 0x000000041500720c */ /* 0x040fe20003f64070 */
[----:B------:R-:W-:Y:S01]  /*ffb0*/  @!P1 IMAD.MOV R11, RZ, RZ, -R11 ;  /* 0x000000ffff0b9224 */ /* 0x000fe200078e0a0b */
[----:B------:R-:W-:Y:S02]  /*ffc0*/  ISETP.GT.U32.AND P1, PT, R21, R6, PT ;  /* 0x000000061500720c */ /* 0x000fe40003f24070 */
[----:B------:R0:W-:Y:S01]  /*ffd0*/  STL [R1+0x8], R20 ;  /* 0x0000081401007387 */ /* 0x0001e20000100800 */
[----:B------:R-:W-:-:S04]  /*ffe0*/  @!P5 IMAD.IADD R5, R5, 0x1, -R21 ;  /* 0x000000010505d824 */ /* 0x000fc800078e0a15 */
[--C-:B------:R-:W-:Y:S01]  /*fff0*/  @!P2 IMAD.IADD R7, R7, 0x1, -R21.reuse ;  /* 0x000000010707a824 */ /* 0x100fe200078e0a15 */
[----:B0-----:R-:W5:Y:S03]  /*10000*/  LDL.LU R20, [R1+0x5c8] ;  /* 0x0005c80001147983 */ /* 0x001f660000300800 */
[--C-:B------:R-:W-:Y:S02]  /*10010*/  @!P3 IMAD.IADD R4, R4, 0x1, -R21.reuse ;  /* 0x000000010404b824 */ /* 0x100fe400078e0a15 */
[--C-:B------:R-:W-:Y:S01]  /*10020*/  @!P1 IMAD.IADD R6, R6, 0x1, -R21.reuse ;  /* 0x0000000106069824 */ /* 0x100fe200078e0a15 */
[C---:B------:R-:W-:Y:S01]  /*10030*/  ISETP.GT.U32.AND P1, PT, R21.reuse, R5, PT ;  /* 0x000000051500720c */ /* 0x040fe20003f24070 */
[----:B------:R-:W-:Y:S01]  /*10040*/  @!P4 IMAD.MOV R2, RZ, RZ, -R2 ;  /* 0x000000ffff02c224 */ /* 0x000fe200078e0a02 */
[----:B------:R-:W-:Y:S01]  /*10050*/  ISETP.GT.U32.AND P4, PT, R21, R7, PT ;  /* 0x000000071500720c */ /* 0x000fe20003f84070 */
[----:B------:R-:W-:Y:S01]  /*10060*/  @!P0 IMAD.MOV R4, RZ, RZ, -R4 ;  /* 0x000000ffff048224 */ /* 0x000fe200078e0a04 */
[----:B------:R0:W-:Y:S04]  /*10070*/  STL [R1+0x4], R11 ;  /* 0x0000040b01007387 */ /* 0x0001e80000100800 */
[----:B------:R-:W-:Y:S04]  /*10080*/  STL [R1+0x149c], R28 ;  /* 0x00149c1c01007387 */ /* 0x000fe80000100800 */
[----:B------:R1:W-:Y:S01]  /*10090*/  STL [R1+0x14a0], R2 ;  /* 0x0014a00201007387 */ /* 0x0003e20000100800 */
[--C-:B------:R-:W-:Y:S01]  /*100a0*/  @!P1 IMAD.IADD R5, R5, 0x1, -R21.reuse ;  /* 0x0000000105059824 */ /* 0x100fe200078e0a15 */
[----:B------:R-:W-:Y:S01]  /*100b0*/  ISETP.GE.AND P1, PT, R19, RZ, PT ;  /* 0x000000ff1300720c */ /* 0x000fe20003f26270 */
[----:B------:R-:W-:Y:S01]  /*100c0*/  @!P4 IMAD.IADD R7, R7, 0x1, -R21 ;  /* 0x000000010707c824 */ /* 0x000fe200078e0a15 */
[----:B------:R-:W-:Y:S01]  /*100d0*/  STL [R1+0x14a4], R4 ;  /* 0x0014a40401007387 */ /* 0x000fe20000100800 */
[----:B------:R-:W-:-:S03]  /*100e0*/  IABS R14, R29 ;  /* 0x0000001d000e7213 */ /* 0x000fc60000000000 */
[----:B------:R-:W5:Y:S01]  /*100f0*/  LDL.LU R19, [R1+0x5cc] ;  /* 0x0005cc0001137983 */ /* 0x000f620000300800 */
[----:B--2---:R-:W-:-:S05]  /*10100*/  IABS R8, R18 ;  /* 0x0000001200087213 */ /* 0x004fca0000000000 */
[----:B------:R-:W-:-:S04]  /*10110*/  IMAD.HI.U32 R12, R0, R8, RZ ;  /* 0x00000008000c7227 */ /* 0x000fc800078e00ff */
[----:B------:R-:W-:-:S04]  /*10120*/  IMAD.MOV R12, RZ, RZ, -R12 ;  /* 0x000000ffff0c7224 */ /* 0x000fc800078e0a0c */
[----:B------:R-:W-:-:S05]  /*10130*/  IMAD R8, R21, R12, R8 ;  /* 0x0000000c15087224 */ /* 0x000fca00078e0208 */
[----:B------:R-:W-:Y:S02]  /*10140*/  ISETP.GT.U32.AND P6, PT, R21, R8, PT ;  /* 0x000000081500720c */ /* 0x000fe40003fc4070 */
[----:B---3--:R-:W-:-:S05]  /*10150*/  IABS R9, R17 ;  /* 0x0000001100097213 */ /* 0x008fca0000000000 */
[----:B------:R-:W-:-:S04]  /*10160*/  IMAD.HI.U32 R10, R0, R9, RZ ;  /* 0x00000009000a7227 */ /* 0x000fc800078e00ff */
[----:B------:R-:W-:Y:S02]  /*10170*/  IMAD.MOV R10, RZ, RZ, -R10 ;  /* 0x000000ffff0a7224 */ /* 0x000fe400078e0a0a */
[----:B------:R-:W-:Y:S02]  /*10180*/  @!P6 IMAD.IADD R8, R8, 0x1, -R21 ;  /* 0x000000010808e824 */ /* 0x000fe400078e0a15 */
[----:B------:R-:W-:-:S03]  /*10190*/  IMAD R9, R21, R10, R9 ;  /* 0x0000000a15097224 */ /* 0x000fc600078e0209 */
[C---:B------:R-:W-:Y:S02]  /*101a0*/  ISETP.GT.U32.AND P6, PT, R21.reuse, R8, PT ;  /* 0x000000081500720c */ /* 0x040fe40003fc4070 */
[----:B------:R-:W-:Y:S02]  /*101b0*/  ISETP.GT.U32.AND P0, PT, R21, R9, PT ;  /* 0x000000091500720c */ /* 0x000fe40003f04070 */
[----:B------:R-:W-:Y:S02]  /*101c0*/  ISETP.GE.AND P4, PT, R18, RZ, PT ;  /* 0x000000ff1200720c */ /* 0x000fe40003f86270 */
[----:B------:R-:W2:Y:S07]  /*101d0*/  LDL.LU R18, [R1+0x5d0] ;  /* 0x0005d00001127983 */ /* 0x000eae0000300800 */
[--C-:B------:R-:W-:Y:S01]  /*101e0*/  @!P6 IMAD.IADD R8, R8, 0x1, -R21.reuse ;  /* 0x000000010808e824 */ /* 0x100fe200078e0a15 */
[----:B------:R-:W-:Y:S01]  /*101f0*/  ISETP.GE.AND P6, PT, R17, RZ, PT ;  /* 0x000000ff1100720c */ /* 0x000fe20003fc6270 */
[----:B------:R-:W-:Y:S01]  /*10200*/  @!P0 IMAD.IADD R9, R9, 0x1, -R21 ;  /* 0x0000000109098824 */ /* 0x000fe200078e0a15 */
[----:B------:R-:W-:Y:S01]  /*10210*/  ISETP.GE.AND P0, PT, R29, RZ, PT ;  /* 0x000000ff1d00720c */ /* 0x000fe20003f06270 */
[----:B------:R-:W3:Y:S04]  /*10220*/  LDL.LU R17, [R1+0x5d4] ;  /* 0x0005d40001117983 */ /* 0x000ee80000300800 */
[----:B------:R-:W2:Y:S01]  /*10230*/  LDL.LU R29, [R1+0x5d8] ;  /* 0x0005d800011d7983 */ /* 0x000ea20000300800 */
[----:B------:R-:W-:Y:S01]  /*10240*/  ISETP.GT.U32.AND P2, PT, R21, R6, PT ;  /* 0x000000061500720c */ /* 0x000fe20003f44070 */
[----:B0-----:R-:W-:Y:S01]  /*10250*/  IMAD.HI.U32 R11, R0, R14, RZ ;  /* 0x0000000e000b7227 */ /* 0x001fe200078e00ff */
[----:B------:R-:W-:-:S02]  /*10260*/  ISETP.GE.AND P3, PT, R15, RZ, PT ;  /* 0x000000ff0f00720c */ /* 0x000fc40003f66270 */
[----:B----4-:R-:W-:Y:S01]  /*10270*/  IABS R10, R22 ;  /* 0x00000016000a7213 */ /* 0x010fe20000000000 */
[----:B------:R-:W-:Y:S01]  /*10280*/  IMAD.MOV R11, RZ, RZ, -R11 ;  /* 0x000000ffff0b7224 */ /* 0x000fe200078e0a0b */
[----:B------:R-:W-:-:S03]  /*10290*/  ISETP.GE.AND P5, PT, R23, RZ, PT ;  /* 0x000000ff1700720c */ /* 0x000fc60003fa6270 */
[----:B------:R-:W-:-:S04]  /*102a0*/  IMAD.HI.U32 R13, R0, R10, RZ ;  /* 0x0000000a000d7227 */ /* 0x000fc800078e00ff */
[C---:B------:R-:W-:Y:S02]  /*102b0*/  IMAD R14, R21.reuse, R11, R14 ;  /* 0x0000000b150e7224 */ /* 0x040fe400078e020e */
[----:B------:R-:W-:Y:S02]  /*102c0*/  IMAD.MOV R13, RZ, RZ, -R13 ;  /* 0x000000ffff0d7224 */ /* 0x000fe400078e0a0d */
[----:B------:R-:W-:Y:S01]  /*102d0*/  @!P2 IMAD.IADD R6, R6, 0x1, -R21 ;  /* 0x000000010606a824 */ /* 0x000fe200078e0a15 */
[C---:B------:R-:W-:Y:S01]  /*102e0*/  ISETP.GT.U32.AND P2, PT, R21.reuse, R14, PT ;  /* 0x0000000e1500720c */ /* 0x040fe20003f44070 */
[C---:B------:R-:W-:Y:S02]  /*102f0*/  IMAD R10, R21.reuse, R13, R10 ;  /* 0x0000000d150a7224 */ /* 0x040fe400078e020a */
[----:B------:R-:W-:Y:S01]  /*10300*/  @!P3 IMAD.MOV R5, RZ, RZ, -R5 ;  /* 0x000000ffff05b224 */ /* 0x000fe200078e0a05 */
[C---:B------:R-:W-:Y:S01]  /*10310*/  ISETP.GT.U32.AND P3, PT, R21.reuse, R9, PT ;  /* 0x000000091500720c */ /* 0x040fe20003f64070 */
[----:B------:R-:W-:Y:S01]  /*10320*/  @!P5 IMAD.MOV R6, RZ, RZ, -R6 ;  /* 0x000000ffff06d224 */ /* 0x000fe200078e0a06 */
[----:B------:R-:W-:-:S07]  /*10330*/  ISETP.GT.U32.AND P5, PT, R21, R10, PT ;  /* 0x0000000a1500720c */ /* 0x000fce0003fa4070 */
[----:B------:R-:W-:-:S04]  /*10340*/  @!P2 IMAD.IADD R14, R14, 0x1, -R21 ;  /* 0x000000010e0ea824 */ /* 0x000fc800078e0a15 */
[--C-:B------:R-:W-:Y:S01]  /*10350*/  @!P3 IMAD.IADD R9, R9, 0x1, -R21.reuse ;  /* 0x000000010909b824 */ /* 0x100fe200078e0a15 */
[----:B------:R-:W-:Y:S01]  /*10360*/  ISETP.GT.U32.AND P2, PT, R21, R14, PT ;  /* 0x0000000e1500720c */ /* 0x000fe20003f44070 */
[----:B------:R-:W-:Y:S02]  /*10370*/  @!P5 IMAD.IADD R10, R10, 0x1, -R21 ;  /* 0x000000010a0ad824 */ /* 0x000fe400078e0a15 */
[----:B------:R-:W-:-:S03]  /*10380*/  @!P6 IMAD.MOV R9, RZ, RZ, -R9 ;  /* 0x000000ffff09e224 */ /* 0x000fc600078e0a09 */
[----:B------:R-:W-:Y:S02]  /*10390*/  ISETP.GT.U32.AND P6, PT, R21, R10, PT ;  /* 0x0000000a1500720c */ /* 0x000fe40003fc4070 */
[----:B-----5:R-:W-:-:S05]  /*103a0*/  IABS R11, R20 ;  /* 0x00000014000b7213 */ /* 0x020fca0000000000 */
[----:B------:R-:W-:-:S04]  /*103b0*/  IMAD.HI.U32 R12, R0, R11, RZ ;  /* 0x0000000b000c7227 */ /* 0x000fc800078e00ff */
[----:B------:R-:W-:Y:S02]  /*103c0*/  IMAD.MOV R12, RZ, RZ, -R12 ;  /* 0x000000ffff0c7224 */ /* 0x000fe400078e0a0c */
[----:B------:R-:W-:Y:S02]  /*103d0*/  @!P2 IMAD.IADD R14, R14, 0x1, -R21 ;  /* 0x000000010e0ea824 */ /* 0x000fe400078e0a15 */
[C---:B------:R-:W-:Y:S02]  /*103e0*/  IMAD R11, R21.reuse, R12, R11 ;  /* 0x0000000c150b7224 */ /* 0x040fe400078e020b */
[----:B-1----:R-:W-:Y:S02]  /*103f0*/  IMAD.MOV.U32 R2, RZ, RZ, R14 ;  /* 0x000000ffff027224 */ /* 0x002fe400078e000e */
[----:B------:R-:W-:Y:S02]  /*10400*/  @!P1 IMAD.MOV R7, RZ, RZ, -R7 ;  /* 0x000000ffff079224 */ /* 0x000fe400078e0a07 */
[----:B------:R-:W-:Y:S01]  /*10410*/  @!P6 IMAD.IADD R10, R10, 0x1, -R21 ;  /* 0x000000010a0ae824 */ /* 0x000fe200078e0a15 */
[----:B------:R-:W-:Y:S01]  /*10420*/  ISETP.GT.U32.AND P6, PT, R21, R11, PT ;  /* 0x0000000b1500720c */ /* 0x000fe20003fc4070 */
[----:B------:R-:W-:Y:S01]  /*10430*/  @!P4 IMAD.MOV R8, RZ, RZ, -R8 ;  /* 0x000000ffff08c224 */ /* 0x000fe200078e0a08 */
[----:B------:R-:W-:Y:S01]  /*10440*/  STL [R1+0x14a8], R5 ;  /* 0x0014a80501007387 */ /* 0x000fe20000100800 */
[----:B------:R-:W-:-:S03]  /*10450*/  @!P0 IMAD.MOV R2, RZ, RZ, -R2 ;  /* 0x000000ffff028224 */ /* 0x000fc600078e0a02 */
[----:B------:R-:W-:Y:S04]  /*10460*/  STL [R1+0x14ac], R6 ;  /* 0x0014ac0601007387 */ /* 0x000fe80000100800 */
[----:B------:R-:W-:Y:S04]  /*10470*/  STL [R1+0x14b0], R7 ;  /* 0x0014b00701007387 */ /* 0x000fe80000100800 */
[----:B------:R-:W-:Y:S04]  /*10480*/  STL [R1+0x14b4], R8 ;  /* 0x0014b40801007387 */ /* 0x000fe80000100800 */
[----:B------:R0:W-:Y:S04]  /*10490*/  STL [R1+0x14b8], R9 ;  /* 0x0014b80901007387 */ /* 0x0001e80000100800 */
[----:B------:R1:W-:Y:S01]  /*104a0*/  STL [R1+0x34], R2 ;  /* 0x0000340201007387 */ /* 0x0003e20000100800 */
[----:B------:R-:W-:Y:S01]  /*104b0*/  @!P6 IMAD.IADD R11, R11, 0x1, -R21 ;  /* 0x000000010b0be824 */ /* 0x000fe200078e0a15 */
[----:B------:R-:W-:-:S04]  /*104c0*/  ISETP.GE.AND P1, PT, R22, RZ, PT ;  /* 0x000000ff1600720c */ /* 0x000fc80003f26270 */
[----:B------:R-:W-:Y:S02]  /*104d0*/  ISETP.GT.U32.AND P6, PT, R21, R11, PT ;  /* 0x0000000b1500720c */ /* 0x000fe40003fc4070 */
[----:B------:R-:W-:-:S07]  /*104e0*/  ISETP.GE.AND P4, PT, R20, RZ, PT ;  /* 0x000000ff1400720c */ /* 0x000fce0003f86270 */
[----:B------:R-:W-:-:S04]  /*104f0*/  @!P1 IMAD.MOV R10, RZ, RZ, -R10 ;  /* 0x000000ffff0a9224 */ /* 0x000fc800078e0a0a */
[----:B------:R-:W-:-:S04]  /*10500*/  @!P6 IMAD.IADD R11, R11, 0x1, -R21 ;  /* 0x000000010b0be824 */ /* 0x000fc800078e0a15 */
[----:B------:R-:W-:Y:S01]  /*10510*/  @!P4 IMAD.MOV R11, RZ, RZ, -R11 ;  /* 0x000000ffff0bc224 */ /* 0x000fe200078e0a0b */
[----:B--2---:R-:W-:Y:S02]  /*10520*/  ISETP.GE.AND P0, PT, R29, RZ, PT ;  /* 0x000000ff1d00720c */ /* 0x004fe40003f06270 */
[----:B------:R-:W-:Y:S01]  /*10530*/  IABS R15, R29 ;  /* 0x0000001d000f7213 */ /* 0x000fe20000000000 */
[----:B------:R-:W-:Y:S02]  /*10540*/  IMAD.MOV.U32 R29, RZ, RZ, R3 ;  /* 0x000000ffff1d7224 */ /* 0x000fe400078e0003 */
[----:B------:R-:W2:Y:S04]  /*10550*/  LDL.LU R3, [R1+0x5e4] ;  /* 0x0005e40001037983 */ /* 0x000ea80000300800 */
[----:B0-----:R-:W4:Y:S04]  /*10560*/  LDL.LU R9, [R1+0x5e8] ;  /* 0x0005e80001097983 */ /* 0x001f280000300800 */
[----:B------:R-:W5:Y:S04]  /*10570*/  LDL.LU R8, [R1+0x5ec] ;  /* 0x0005ec0001087983 */ /* 0x000f680000300800 */
[----:B------:R-:W2:Y:S04]  /*10580*/  LDL.LU R28, [R1+0x5f0] ;  /* 0x0005f000011c7983 */ /* 0x000ea80000300800 */
[----:B------:R-:W5:Y:S04]  /*10590*/  LDL.LU R7, [R1+0x5f4] ;  /* 0x0005f40001077983 */ /* 0x000f680000300800 */
[----:B------:R-:W5:Y:S04]  /*105a0*/  LDL.LU R5, [R1+0x5f8] ;  /* 0x0005f80001057983 */ /* 0x000f680000300800 */
[----:B------:R-:W5:Y:S04]  /*105b0*/  LDL.LU R4, [R1+0x5fc] ;  /* 0x0005fc0001047983 */ /* 0x000f680000300800 */
[----:B------:R-:W5:Y:S04]  /*105c0*/  LDL.LU R6, [R1+0x600] ;  /* 0x0006000001067983 */ /* 0x000f680000300800 */
[----:B-1----:R-:W5:Y:S04]  /*105d0*/  LDL R2, [R1+0x420] ;  /* 0x0004200001027983 */ /* 0x002f680000100800 */
[----:B------:R0:W-:Y:S04]  /*105e0*/  STL [R1+0x14bc], R10 ;  /* 0x0014bc0a01007387 */ /* 0x0001e80000100800 */
[----:B0-----:R-:W5:Y:S04]  /*105f0*/  LDL.LU R10, [R1+0x5e0] ;  /* 0x0005e000010a7983 */ /* 0x001f680000300800 */
[----:B------:R0:W-:Y:S04]  /*10600*/  STL [R1+0x14c0], R11 ;  /* 0x0014c00b01007387 */ /* 0x0001e80000100800 */
[----:B0-----:R-:W5:Y:S01]  /*10610*/  LDL.LU R11, [R1+0x5dc] ;  /* 0x0005dc00010b7983 */ /* 0x001f620000300800 */
[----:B------:R-:W-:-:S05]  /*10620*/  IABS R12, R19 ;  /* 0x00000013000c7213 */ /* 0x000fca0000000000 */
[----:B------:R-:W-:-:S04]  /*10630*/  IMAD.MOV.U32 R22, RZ, RZ, R12 ;  /* 0x000000ffff167224 */ /* 0x000fc800078e000c */
[----:B------:R-:W-:Y:S01]  /*10640*/  IMAD.HI.U32 R12, R0, R22, RZ ;  /* 0x00000016000c7227 */ /* 0x000fe200078e00ff */
[----:B------:R-:W-:-:S03]  /*10650*/  IABS R13, R18 ;  /* 0x00000012000d7213 */ /* 0x000fc60000000000 */
[----:B------:R-:W-:Y:S02]  /*10660*/  IMAD.MOV R12, RZ, RZ, -R12 ;  /* 0x000000ffff0c7224 */ /* 0x000fe400078e0a0c */
[----:B------:R-:W-:Y:S02]  /*10670*/  IMAD.MOV.U32 R20, RZ, RZ, R13 ;  /* 0x000000ffff147224 */ /* 0x000fe400078e000d */
[----:B------:R-:W-:Y:S02]  /*10680*/  IMAD R12, R21, R12, R22 ;  /* 0x0000000c150c7224 */ /* 0x000fe400078e0216 */
[----:B------:R-:W-:-:S03]  /*10690*/  IMAD.HI.U32 R13, R0, R20, RZ ;  /* 0x00000014000d7227 */ /* 0x000fc600078e00ff */
[----:B------:R-:W-:Y:S01]  /*106a0*/  ISETP.GT.U32.AND P1, PT, R21, R12, PT ;  /* 0x0000000c1500720c */ /* 0x000fe20003f24070 */
[----:B------:R-:W-:Y:S01]  /*106b0*/  IMAD.MOV R13, RZ, RZ, -R13 ;  /* 0x000000ffff0d7224 */ /* 0x000fe200078e0a0d */
[----:B---3--:R-:W-:-:S03]  /*106c0*/  IABS R14, R17 ;  /* 0x00000011000e7213 */ /* 0x008fc60000000000 */
[----:B------:R-:W-:Y:S01]  /*106d0*/  IMAD R13, R21, R13, R20 ;  /* 0x0000000d150d7224 */ /* 0x000fe200078e0214 */
[----:B------:R-:W-:Y:S01]  /*106e0*/  ISETP.GE.AND P3, PT, R19, RZ, PT ;  /* 0x000000ff1300720c */ /* 0x000fe20003f66270 */
[----:B------:R-:W-:Y:S01]  /*106f0*/  IMAD.MOV.U32 R19, RZ, RZ, R14 ;  /* 0x000000ffff137224 */ /* 0x000fe200078e000e */
[----:B------:R-:W-:Y:S02]  /*10700*/  IABS R16, R16 ;  /* 0x0000001000107213 */ /* 0x000fe40000000000 */
[----:B------:R-:W-:-:S03]  /*10710*/  ISETP.GT.U32.AND P6, PT, R21, R13, PT ;  /* 0x0000000d1500720c */ /* 0x000fc60003fc4070 */
[----:B------:R-:W-:Y:S01]  /*10720*/  @!P1 IMAD.IADD R12, R12, 0x1, -R21 ;  /* 0x000000010c0c9824 */ /* 0x000fe200078e0a15 */
[----:B------:R-:W-:Y:S01]  /*10730*/  ISETP.GE.AND P2, PT, R18, RZ, PT ;  /* 0x000000ff1200720c */ /* 0x000fe20003f46270 */
[----:B------:R-:W-:Y:S01]  /*10740*/  IMAD.MOV.U32 R18, RZ, RZ, R15 ;  /* 0x000000ffff127224 */ /* 0x000fe200078e000f */
[----:B------:R-:W-:Y:S01]  /*10750*/  ISETP.GE.AND P5, PT, R17, RZ, PT ;  /* 0x000000ff1100720c */ /* 0x000fe20003fa6270 */
[----:B------:R-:W-:Y:S01]  /*10760*/  IMAD.HI.U32 R14, R0, R19, RZ ;  /* 0x00000013000e7227 */ /* 0x000fe200078e00ff */
[----:B------:R-:W-:-:S03]  /*10770*/  ISETP.GT.U32.AND P1, PT, R21, R12, PT ;  /* 0x0000000c1500720c */ /* 0x000fc60003f24070 */
[----:B------:R-:W-:-:S04]  /*10780*/  IMAD.HI.U32 R17, R0, R16, RZ ;  /* 0x0000001000117227 */ /* 0x000fc800078e00ff */
[----:B------:R-:W-:-:S04]  /*10790*/  IMAD.HI.U32 R15, R0, R18, RZ ;  /* 0x00000012000f7227 */ /* 0x000fc800078e00ff */
[----:B------:R-:W-:Y:S02]  /*107a0*/  IMAD.MOV R14, RZ, RZ, -R14 ;  /* 0x000000ffff0e7224 */ /* 0x000fe400078e0a0e */
[----:B------:R-:W-:Y:S02]  /*107b0*/  IMAD.MOV R17, RZ, RZ, -R17 ;  /* 0x000000ffff117224 */ /* 0x000fe400078e0a11 */
[----:B------:R-:W-:Y:S02]  /*107c0*/  IMAD.MOV R15, RZ, RZ, -R15 ;  /* 0x000000ffff0f7224 */ /* 0x000fe400078e0a0f */
[C---:B------:R-:W-:Y:S02]  /*107d0*/  IMAD R14, R21.reuse, R14, R19 ;  /* 0x0000000e150e7224 */ /* 0x040fe400078e0213 */
[----:B------:R-:W-:Y:S01]  /*107e0*/  IMAD R16, R21, R17, R16 ;  /* 0x0000001115107224 */ /* 0x000fe200078e0210 */
[----:B------:R-:W-:Y:S01]  /*107f0*/  IABS R17, R29 ;  /* 0x0000001d00117213 */ /* 0x000fe20000000000 */
[----:B------:R-:W-:-:S02]  /*10800*/  @!P6 IMAD.IADD R13, R13, 0x1, -R21 ;  /* 0x000000010d0de824 */ /* 0x000fc400078e0a15 */
[C---:B------:R-:W-:Y:S02]  /*10810*/  IMAD R15, R21.reuse, R15, R18 ;  /* 0x0000000f150f7224 */ /* 0x040fe400078e0212 */
[----:B------:R-:W-:Y:S01]  /*10820*/  @!P1 IMAD.IADD R12, R12, 0x1, -R21 ;  /* 0x000000010c0c9824 */ /* 0x000fe200078e0a15 */
[C---:B------:R-:W-:Y:S01]  /*10830*/  ISETP.GT.U32.AND P6, PT, R21.reuse, R13, PT ;  /* 0x0000000d1500720c */ /* 0x040fe20003fc4070 */
[----:B------:R-:W-:Y:S01]  /*10840*/  IMAD.HI.U32 R26, R0, R17, RZ ;  /* 0x00000011001a7227 */ /* 0x000fe200078e00ff */
[C---:B------:R-:W-:Y:S02]  /*10850*/  ISETP.GT.U32.AND P1, PT, R21.reuse, R14, PT ;  /* 0x0000000e1500720c */ /* 0x040fe40003f24070 */
[C---:B------:R-:W-:Y:S01]  /*10860*/  ISETP.GT.U32.AND P4, PT, R21.reuse, R15, PT ;  /* 0x0000000f1500720c */ /* 0x040fe20003f84070 */
[----:B------:R-:W-:Y:S02]  /*10870*/  IMAD.MOV R26, RZ, RZ, -R26 ;  /* 0x000000ffff1a7224 */ /* 0x000fe400078e0a1a */
[----:B------:R-:W-:Y:S01]  /*10880*/  @!P3 IMAD.MOV R12, RZ, RZ, -R12 ;  /* 0x000000ffff0cb224 */ /* 0x000fe200078e0a0c */
[C---:B------:R-:W-:Y:S01]  /*10890*/  ISETP.GT.U32.AND P3, PT, R21.reuse, R16, PT ;  /* 0x000000101500720c */ /* 0x040fe20003f64070 */
[----:B------:R-:W-:-:S04]  /*108a0*/  IMAD R17, R21, R26, R17 ;  /* 0x0000001a15117224 */ /* 0x000fc800078e0211 */
[--C-:B------:R-:W-:Y:S01]  /*108b0*/  @!P6 IMAD.IADD R13, R13, 0x1, -R21.reuse ;  /* 0x000000010d0de824 */ /* 0x100fe200078e0a15 */
[----:B------:R-:W-:Y:S01]  /*108c0*/  ISETP.GT.U32.AND P6, PT, R21, R17, PT ;  /* 0x000000111500720c */ /* 0x000fe20003fc4070 */
[--C-:B------:R-:W-:Y:S02]  /*108d0*/  @!P1 IMAD.IADD R14, R14, 0x1, -R21.reuse ;  /* 0x000000010e0e9824 */ /* 0x100fe400078e0a15 */
[----:B------:R-:W-:-:S03]  /*108e0*/  @!P4 IMAD.IADD R15, R15, 0x1, -R21 ;  /* 0x000000010f0fc824 */ /* 0x000fc600078e0a15 */
[----:B------:R-:W-:Y:S01]  /*108f0*/  ISETP.GT.U32.AND P4, PT, R21, R14, PT ;  /* 0x0000000e1500720c */ /* 0x000fe20003f84070 */
[----:B------:R-:W-:-:S06]  /*10900*/  @!P3 IMAD.IADD R16, R16, 0x1, -R21 ;  /* 0x000000011010b824 */ /* 0x000fcc00078e0a15 */
[----:B------:R-:W-:Y:S01]  /*10910*/  @!P6 IMAD.IADD R17, R17, 0x1, -R21 ;  /* 0x000000011111e824 */ /* 0x000fe200078e0a15 */
[----:B------:R-:W-:-:S05]  /*10920*/  ISETP.GT.U32.AND P6, PT, R21, R16, PT ;  /* 0x000000101500720c */ /* 0x000fca0003fc4070 */
[----:B------:R-:W-:-:S08]  /*10930*/  @!P4 IMAD.IADD R14, R14, 0x1, -R21 ;  /* 0x000000010e0ec824 */ /* 0x000fd000078e0a15 */
[----:B------:R-:W-:Y:S01]  /*10940*/  @!P6 IMAD.IADD R16, R16, 0x1, -R21 ;  /* 0x000000011010e824 */ /* 0x000fe200078e0a15 */
[C---:B------:R-:W-:Y:S01]  /*10950*/  ISETP.GT.U32.AND P3, PT, R21.reuse, R15, PT ;  /* 0x0000000f1500720c */ /* 0x040fe20003f64070 */
[----:B------:R-:W-:Y:S01]  /*10960*/  @!P2 IMAD.MOV R13, RZ, RZ, -R13 ;  /* 0x000000ffff0da224 */ /* 0x000fe200078e0a0d */
[----:B------:R-:W-:-:S11]  /*10970*/  ISETP.GT.U32.AND P2, PT, R21, R17, PT ;  /* 0x000000111500720c */ /* 0x000fd60003f44070 */
[--C-:B------:R-:W-:Y:S02]  /*10980*/  @!P3 IMAD.IADD R15, R15, 0x1, -R21.reuse ;  /* 0x000000010f0fb824 */ /* 0x100fe400078e0a15 */
[----:B------:R-:W-:Y:S02]  /*10990*/  @!P2 IMAD.IADD R17, R17, 0x1, -R21 ;  /* 0x000000011111a824 */ /* 0x000fe400078e0a15 */
[----:B------:R-:W-:Y:S02]  /*109a0*/  @!P0 IMAD.MOV R15, RZ, RZ, -R15 ;  /* 0x000000ffff0f8224 */ /* 0x000fe400078e0a0f */
[----:B------:R-:W-:Y:S01]  /*109b0*/  @!P5 IMAD.MOV R14, RZ, RZ, -R14 ;  /* 0x000000ffff0ed224 */ /* 0x000fe200078e0a0e */
[----:B------:R-:W-:Y:S04]  /*109c0*/  STL [R1+0x14c4], R12 ;  /* 0x0014c40c01007387 */ /* 0x000fe80000100800 */
[----:B------:R-:W-:Y:S01]  /*109d0*/  STL [R1+0x14c8], R13 ;  /* 0x0014c80d01007387 */ /* 0x000fe20000100800 */
[----:B----4-:R-:W-:-:S05]  /*109e0*/  IABS R19, R9 ;  /* 0x0000000900137213 */ /* 0x010fca0000000000 */
[----:B------:R-:W-:Y:S01]  /*109f0*/  IMAD.HI.U32 R24, R0, R19, RZ ;  /* 0x0000001300187227 */ /* 0x000fe200078e00ff */
[----:B--2---:R-:W-:-:S03]  /*10a00*/  IABS R27, R28 ;  /* 0x0000001c001b7213 */ /* 0x004fc60000000000 */
[----:B------:R-:W-:-:S04]  /*10a10*/  IMAD.MOV R24, RZ, RZ, -R24 ;  /* 0x000000ffff187224 */ /* 0x000fc800078e0a18 */
[----:B------:R-:W-:Y:S02]  /*10a20*/  IMAD R19, R21, R24, R19 ;  /* 0x0000001815137224 */ /* 0x000fe400078e0213 */
[----:B------:R-:W-:-:S03]  /*10a30*/  IMAD.HI.U32 R22, R0, R27, RZ ;  /* 0x0000001b00167227 */ /* 0x000fc600078e00ff */
[----:B------:R-:W-:Y:S01]  /*10a40*/  ISETP.GT.U32.AND P4, PT, R21, R19, PT ;  /* 0x000000131500720c */ /* 0x000fe20003f84070 */
[----:B------:R-:W-:Y:S01]  /*10a50*/  IMAD.MOV R22, RZ, RZ, -R22 ;  /* 0x000000ffff167224 */ /* 0x000fe200078e0a16 */
[----:B------:R-:W-:-:S03]  /*10a60*/  IABS R18, R3 ;  /* 0x0000000300127213 */ /* 0x000fc60000000000 */
[----:B------:R-:W-:Y:S02]  /*10a70*/  IMAD R27, R21, R22, R27 ;  /* 0x00000016151b7224 */ /* 0x000fe400078e021b */
[----:B------:R-:W-:-:S03]  /*10a80*/  IMAD.HI.U32 R25, R0, R18, RZ ;  /* 0x0000001200197227 */ /* 0x000fc600078e00ff */
[----:B------:R-:W-:Y:S01]  /*10a90*/  ISETP.GT.U32.AND P6, PT, R21, R27, PT ;  /* 0x0000001b1500720c */ /* 0x000fe20003fc4070 */
[----:B------:R-:W-:Y:S02]  /*10aa0*/  IMAD.MOV R25, RZ, RZ, -R25 ;  /* 0x000000ffff197224 */ /* 0x000fe400078e0a19 */
[----:B------:R-:W-:Y:S02]  /*10ab0*/  @!P4 IMAD.IADD R19, R19, 0x1, -R21 ;  /* 0x000000011313c824 */ /* 0x000fe400078e0a15 */
[----:B------:R-:W-:Y:S01]  /*10ac0*/  IMAD R18, R21, R25, R18 ;  /* 0x0000001915127224 */ /* 0x000fe200078e0212 */
[----:B-----5:R-:W-:-:S04]  /*10ad0*/  IABS R20, R8 ;  /* 0x0000000800147213 */ /* 0x020fc80000000000 */
[----:B------:R-:W-:-:S03]  /*10ae0*/  ISETP.GT.U32.AND P1, PT, R21, R18, PT ;  /* 0x000000121500720c */ /* 0x000fc60003f24070 */
[----:B------:R-:W-:Y:S01]  /*10af0*/  @!P6 IMAD.IADD R27, R27, 0x1, -R21 ;  /* 0x000000011b1be824 */ /* 0x000fe200078e0a15 */
[----:B------:R-:W-:Y:S01]  /*10b00*/  IABS R24, R7 ;  /* 0x0000000700187213 */ /* 0x000fe20000000000 */
[----:B------:R-:W-:Y:S01]  /*10b10*/  IMAD.HI.U32 R23, R0, R20, RZ ;  /* 0x0000001400177227 */ /* 0x000fe200078e00ff */
[----:B------:R-:W-:-:S03]  /*10b20*/  ISETP.GE.AND P4, PT, R11, RZ, PT ;  /* 0x000000ff0b00720c */ /* 0x000fc60003f86270 */
[----:B------:R-:W-:Y:S02]  /*10b30*/  IMAD.MOV R23, RZ, RZ, -R23 ;  /* 0x000000ffff177224 */ /* 0x000fe400078e0a17 */
[----:B------:R-:W-:-:S08]  /*10b40*/  IMAD.HI.U32 R22, R0, R24, RZ ;  /* 0x0000001800167227 */ /* 0x000fd000078e00ff */
[----:B------:R-:W-:Y:S01]  /*10b50*/  @!P4 IMAD.MOV R16, RZ, RZ, -R16 ;  /* 0x000000ffff10c224 */ /* 0x000fe200078e0a10 */
[C---:B------:R-:W-:Y:S01]  /*10b60*/  ISETP.GT.U32.AND P4, PT, R21.reuse, R27, PT ;  /* 0x0000001b1500720c */ /* 0x040fe20003f84070 */
[C---:B------:R-:W-:Y:S01]  /*10b70*/  IMAD R20, R21.reuse, R23, R20 ;  /* 0x0000001715147224 */ /* 0x040fe200078e0214 */
[----:B------:R-:W-:Y:S01]  /*10b80*/  IABS R23, R5 ;  /* 0x0000000500177213 */ /* 0x000fe20000000000 */
[----:B------:R-:W-:Y:S01]  /*10b90*/  @!P1 IMAD.IADD R18, R18, 0x1, -R21 ;  /* 0x0000000112129824 */ /* 0x000fe200078e0a15 */
[----:B------:R-:W-:Y:S01]  /*10ba0*/  IABS R25, R2 ;  /* 0x0000000200197213 */ /* 0x000fe20000000000 */
[----:B------:R-:W-:Y:S01]  /*10bb0*/  IMAD.MOV R22, RZ, RZ, -R22 ;  /* 0x000000ffff167224 */ /* 0x000fe200078e0a16 */
[C---:B------:R-:W-:Y:S01]  /*10bc0*/  ISETP.GT.U32.AND P3, PT, R21.reuse, R20, PT ;  /* 0x000000141500720c */ /* 0x040fe20003f64070 */
[----:B------:R-:W-:Y:S01]  /*10bd0*/  IMAD.HI.U32 R26, R0, R23, RZ ;  /* 0x00000017001a7227 */ /* 0x000fe200078e00ff */
[----:B------:R-:W-:-:S03]  /*10be0*/  ISETP.GT.U32.AND P1, PT, R21, R18, PT ;  /* 0x000000121500720c */ /* 0x000fc60003f24070 */
[----:B------:R-:W-:Y:S02]  /*10bf0*/  IMAD R24, R21, R22, R24 ;  /* 0x0000001615187224 */ /* 0x000fe400078e0218 */
[----:B------:R-:W-:Y:S01]  /*10c00*/  @!P4 IMAD.IADD R27, R27, 0x1, -R21 ;  /* 0x000000011b1bc824 */ /* 0x000fe200078e0a15 */
[----:B------:R-:W-:Y:S01]  /*10c10*/  ISETP.GE.AND P4, PT, R28, RZ, PT ;  /* 0x000000ff1c00720c */ /* 0x000fe20003f86270 */
[----:B------:R-:W-:Y:S01]  /*10c20*/  IMAD.HI.U32 R29, R0, R25, RZ ;  /* 0x00000019001d7227 */ /* 0x000fe200078e00ff */
[----:B------:R-:W0:Y:S01]  /*10c30*/  S2R R28, SR_TID.X ;  /* 0x00000000001c7919 */ /* 0x000e220000002100 */
[----:B------:R-:W-:Y:S02]  /*10c40*/  ISETP.GT.U32.AND P2, PT, R21, R24, PT ;  /* 0x000000181500720c */ /* 0x000fe40003f44070 */
[----:B------:R-:W-:Y:S02]  /*10c50*/  IMAD.MOV R26, RZ, RZ, -R26 ;  /* 0x000000ffff1a7224 */ /* 0x000fe400078e0a1a */
[----:B------:R-:W-:-:S02]  /*10c60*/  IMAD.MOV R22, RZ, RZ, -R29 ;  /* 0x000000ffff167224 */ /* 0x000fc400078e0a1d */
[C---:B------:R-:W-:Y:S02]  /*10c70*/  IMAD R23, R21.reuse, R26, R23 ;  /* 0x0000001a15177224 */ /* 0x040fe400078e0217 */
[C---:B------:R-:W-:Y:S02]  /*10c80*/  IMAD R25, R21.reuse, R22, R25 ;  /* 0x0000001615197224 */ /* 0x040fe400078e0219 */
[--C-:B------:R-:W-:Y:S01]  /*10c90*/  @!P1 IMAD.IADD R18, R18, 0x1, -R21.reuse ;  /* 0x0000000112129824 */ /* 0x100fe200078e0a15 */
[C---:B------:R-:W-:Y:S01]  /*10ca0*/  ISETP.GT.U32.AND P1, PT, R21.reuse, R23, PT ;  /* 0x000000171500720c */ /* 0x040fe20003f24070 */
[--C-:B------:R-:W-:Y:S01]  /*10cb0*/  @!P3 IMAD.IADD R20, R20, 0x1, -R21.reuse ;  /* 0x000000011414b824 */ /* 0x100fe200078e0a15 */
[----:B------:R-:W-:Y:S01]  /*10cc0*/  ISETP.GT.U32.AND P3, PT, R21, R25, PT ;  /* 0x000000191500720c */ /* 0x000fe20003f64070 */
[----:B------:R-:W-:Y:S01]  /*10cd0*/  @!P2 IMAD.IADD R24, R24, 0x1, -R21 ;  /* 0x000000011818a824 */ /* 0x000fe200078e0a15 */
[----:B------:R-:W-:Y:S02]  /*10ce0*/  ISETP.GE.AND P6, PT, R10, RZ, PT ;  /* 0x000000ff0a00720c */ /* 0x000fe40003fc6270 */
[----:B------:R-:W-:-:S02]  /*10cf0*/  IABS R26, R4 ;  /* 0x00000004001a7213 */ /* 0x000fc40000000000 */
[----:B------:R-:W-:Y:S02]  /*10d00*/  ISETP.GE.AND P2, PT, R3, RZ, PT ;  /* 0x000000ff0300720c */ /* 0x000fe40003f46270 */
[----:B------:R-:W-:Y:S01]  /*10d10*/  ISETP.GT.U32.AND P0, PT, R21, R20, PT ;  /* 0x000000141500720c */ /* 0x000fe20003f04070 */
[----:B------:R-:W-:Y:S01]  /*10d20*/  IMAD.HI.U32 R29, R0, R26, RZ ;  /* 0x0000001a001d7227 */ /* 0x000fe200078e00ff */
[----:B------:R-:W-:Y:S01]  /*10d30*/  IABS R22, R6 ;  /* 0x0000000600167213 */ /* 0x000fe20000000000 */
[----:B------:R-:W2:Y:S02]  /*10d40*/  LDL.LU R3, [R1+0x1538] ;  /* 0x0015380001037983 */ /* 0x000ea40000300800 */
[----:B------:R-:W-:Y:S02]  /*10d50*/  @!P1 IMAD.IADD R23, R23, 0x1, -R21 ;  /* 0x0000000117179824 */ /* 0x000fe400078e0a15 */
[----:B------:R-:W-:Y:S02]  /*10d60*/  IMAD.MOV R29, RZ, RZ, -R29 ;  /* 0x000000ffff1d7224 */ /* 0x000fe400078e0a1d */
[----:B------:R-:W-:-:S02]  /*10d70*/  @!P3 IMAD.IADD R25, R25, 0x1, -R21 ;  /* 0x000000011919b824 */ /* 0x000fc400078e0a15 */
[----:B------:R-:W-:-:S04]  /*10d80*/  IMAD.HI.U32 R0, R0, R22, RZ ;  /* 0x0000001600007227 */ /* 0x000fc800078e00ff */
[----:B------:R-:W-:Y:S01]  /*10d90*/  @!P6 IMAD.MOV R17, RZ, RZ, -R17 ;  /* 0x000000ffff11e224 */ /* 0x000fe200078e0a11 */
[C---:B------:R-:W-:Y:S01]  /*10da0*/  ISETP.GT.U32.AND P6, PT, R21.reuse, R23, PT ;  /* 0x000000171500720c */ /* 0x040fe20003fc4070 */
[----:B------:R-:W-:Y:S01]  /*10db0*/  @!P2 IMAD.MOV R18, RZ, RZ, -R18 ;  /* 0x000000ffff12a224 */ /* 0x000fe200078e0a12 */
[C---:B------:R-:W-:Y:S01]  /*10dc0*/  ISETP.GT.U32.AND P2, PT, R21.reuse, R25, PT ;  /* 0x000000191500720c */ /* 0x040fe20003f44070 */
[C---:B------:R-:W-:Y:S01]  /*10dd0*/  IMAD R26, R21.reuse, R29, R26 ;  /* 0x0000001d151a7224 */ /* 0x040fe200078e021a */
[C---:B------:R-:W-:Y:S01]  /*10de0*/  ISETP.GT.U32.AND P3, PT, R21.reuse, R19, PT ;  /* 0x000000131500720c */ /* 0x040fe20003f64070 */
[----:B------:R-:W-:Y:S02]  /*10df0*/  IMAD.MOV R0, RZ, RZ, -R0 ;  /* 0x000000ffff007224 */ /* 0x000fe400078e0a00 */
[----:B0-----:R-:W-:Y:S02]  /*10e00*/  IMAD.SHL.U32 R29, R28, 0x40, RZ ;  /* 0x000000401c1d7824 */ /* 0x001fe400078e00ff */
[--C-:B------:R-:W-:Y:S01]  /*10e10*/  @!P0 IMAD.IADD R20, R20, 0x1, -R21.reuse ;  /* 0x0000000114148824 */ /* 0x100fe200078e0a15 */
[C---:B------:R-:W-:Y:S01]  /*10e20*/  ISETP.GT.U32.AND P0, PT, R21.reuse, R26, PT ;  /* 0x0000001a1500720c */ /* 0x040fe20003f04070 */
[----:B------:R-:W-:Y:S01]  /*10e30*/  IMAD R22, R21, R0, R22 ;  /* 0x0000000015167224 */ /* 0x000fe200078e0216 */
[----:B------:R-:W-:Y:S01]  /*10e40*/  ISETP.GE.AND P1, PT, R9, RZ, PT ;  /* 0x000000ff0900720c */ /* 0x000fe20003f26270 */
[----:B------:R-:W-:Y:S01]  /*10e50*/  IMAD.SHL.U32 R0, R28, 0x8, RZ ;  /* 0x000000081c007824 */ /* 0x000fe200078e00ff */
[----:B------:R-:W-:Y:S01]  /*10e60*/  LOP3.LUT R29, R29, 0x1c0, RZ, 0xc0, !PT ;  /* 0x000001c01d1d7812 */ /* 0x000fe200078ec0ff */
[----:B------:R-:W-:Y:S01]  /*10e70*/  @!P6 IMAD.IADD R23, R23, 0x1, -R21 ;  /* 0x000000011717e824 */ /* 0x000fe200078e0a15 */
[----:B------:R-:W-:-:S02]  /*10e80*/  ISETP.GE.AND P6, PT, R7, RZ, PT ;  /* 0x000000ff0700720c */ /* 0x000fc40003fc6270 */
[----:B------:R-:W-:Y:S01]  /*10e90*/  LOP3.LUT R29, R29, 0x30, R0, 0xf8, !PT ;  /* 0x000000301d1d7812 */ /* 0x000fe200078ef800 */
[C---:B------:R-:W-:Y:S01]  /*10ea0*/  IMAD.SHL.U32 R0, R28.reuse, 0x2, RZ ;  /* 0x000000021c007824 */ /* 0x040fe200078e00ff */
[----:B------:R-:W-:Y:S01]  /*10eb0*/  LOP3.LUT R7, R28, 0x3, RZ, 0xc0, !PT ;  /* 0x000000031c077812 */ /* 0x000fe200078ec0ff */
[--C-:B------:R-:W-:Y:S01]  /*10ec0*/  @!P2 IMAD.IADD R25, R25, 0x1, -R21.reuse ;  /* 0x000000011919a824 */ /* 0x100fe200078e0a15 */
[----:B------:R-:W-:Y:S01]  /*10ed0*/  ISETP.GE.AND P2, PT, R5, RZ, PT ;  /* 0x000000ff0500720c */ /* 0x000fe20003f46270 */
[--C-:B------:R-:W-:Y:S01]  /*10ee0*/  @!P3 IMAD.IADD R19, R19, 0x1, -R21.reuse ;  /* 0x000000011313b824 */ /* 0x100fe200078e0a15 */
[----:B------:R-:W-:Y:S01]  /*10ef0*/  SHF.R.U32.HI R5, RZ, 0x2, R28 ;  /* 0x00000002ff057819 */ /* 0x000fe2000001161c */
[----:B------:R-:W-:Y:S01]  /*10f00*/  @!P0 IMAD.IADD R26, R26, 0x1, -R21 ;  /* 0x000000011a1a8824 */ /* 0x000fe200078e0a15 */
[----:B------:R-:W-:Y:S01]  /*10f10*/  ISETP.GE.AND P3, PT, R8, RZ, PT ;  /* 0x000000ff0800720c */ /* 0x000fe20003f66270 */
[----:B------:R-:W-:Y:S01]  /*10f20*/  STL [R1+0x14cc], R14 ;  /* 0x0014cc0e01007387 */ /* 0x000fe20000100800 */
[----:B------:R-:W-:Y:S01]  /*10f30*/  LOP3.LUT R29, R29, 0x30, R0, 0x78, !PT ;  /* 0x000000301d1d7812 */ /* 0x000fe200078e7800 */
[----:B------:R-:W-:Y:S01]  /*10f40*/  @!P1 IMAD.MOV R19, RZ, RZ, -R19 ;  /* 0x000000ffff139224 */ /* 0x000fe200078e0a13 */
[----:B------:R-:W-:Y:S01]  /*10f50*/  ISETP.GE.AND P0, PT, R4, RZ, PT ;  /* 0x000000ff0400720c */ /* 0x000fe20003f06270 */
[----:B------:R-:W-:Y:S01]  /*10f60*/  IMAD R0, R7, 0x110, RZ ;  /* 0x0000011007007824 */ /* 0x000fe200078e02ff */
[----:B------:R-:W-:Y:S01]  /*10f70*/  STL [R1+0x14d0], R15 ;  /* 0x0014d00f01007387 */ /* 0x000fe20000100800 */
[----:B------:R-:W-:Y:S01]  /*10f80*/  IMAD.SHL.U32 R4, R28, 0x10, RZ ;  /* 0x000000101c047824 */ /* 0x000fe200078e00ff */
[----:B------:R-:W-:-:S02]  /*10f90*/  SGXT.U32 R5, R5, 0x3 ;  /* 0x000000030505781a */ /* 0x000fc40000000000 */
[----:B------:R-:W-:Y:S02]  /*10fa0*/  STL [R1+0x14d4], R16 ;  /* 0x0014d41001007387 */ /* 0x000fe40000100800 */
[----:B------:R-:W-:Y:S02]  /*10fb0*/  LOP3.LUT R0, R0, R5, RZ, 0xfc, !PT ;  /* 0x0000000500007212 */ /* 0x000fe400078efcff */
[----:B------:R-:W-:Y:S04]  /*10fc0*/  STL [R1+0x14d8], R17 ;  /* 0x0014d81101007387 */ /* 0x000fe80000100800 */
[----:B------:R-:W-:Y:S04]  /*10fd0*/  STL [R1+0x14dc], R18 ;  /* 0x0014dc1201007387 */ /* 0x000fe80000100800 */
[----:B------:R-:W-:Y:S04]  /*10fe0*/  STL [R1+0x14e0], R19 ;  /* 0x0014e01301007387 */ /* 0x000fe80000100800 */
[----:B------:R0:W-:Y:S01]  /*10ff0*/  STL [R1+0x13d0], R4 ;  /* 0x0013d00401007387 */ /* 0x0001e20000100800 */
[----:B------:R-:W-:-:S03]  /*11000*/  @!P3 IMAD.MOV R20, RZ, RZ, -R20 ;  /* 0x000000ffff14b224 */ /* 0x000fc600078e0a14 */
[----:B------:R1:W-:Y:S01]  /*11010*/  STL [R1+0x13d8], R0 ;  /* 0x0013d80001007387 */ /* 0x0003e20000100800 */
[----:B0-----:R-:W-:-:S04]  /*11020*/  LOP3.LUT R4, R4, 0x200, RZ, 0xc0, !PT ;  /* 0x0000020004047812 */ /* 0x001fc800078ec0ff */
[----:B-1----:R-:W-:Y:S02]  /*11030*/  IADD3 R0, PT, PT, R29, UR5, R4 ;  /* 0x000000051d007c10 */ /* 0x002fe4000fffe004 */
[----:B------:R-:W-:-:S03]  /*11040*/  LOP3.LUT R28, R28, 0x3f, RZ, 0xc0, !PT ;  /* 0x0000003f1c1c7812 */ /* 0x000fc600078ec0ff */
[----:B------:R0:W-:Y:S04]  /*11050*/  STL [R1+0x424], R0 ;  /* 0x0004240001007387 */ /* 0x0001e80000100800 */
[----:B------:R-:W-:Y:S04]  /*11060*/  STL [R1+0x14e4], R20 ;  /* 0x0014e41401007387 */ /* 0x000fe80000100800 */
[----:B------:R-:W3:Y:S01]  /*11070*/  LDL.LU R14, [R1+0x4d0] ;  /* 0x0004d000010e7983 */ /* 0x000ee20000300800 */
[----:B------:R-:W-:-:S03]  /*11080*/  ISETP.GT.U32.AND P1, PT, R21, R26, PT ;  /* 0x0000001a1500720c */ /* 0x000fc60003f24070 */
[----:B------:R-:W4:Y:S01]  /*11090*/  LDL.LU R13, [R1+0x4c8] ;  /* 0x0004c800010d7983 */ /* 0x000f220000300800 */
[----:B0-----:R-:W-:-:S03]  /*110a0*/  IMAD R0, R28, UR6, RZ ;  /* 0x000000061c007c24 */ /* 0x001fc6000f8e02ff */
[----:B------:R-:W5:Y:S04]  /*110b0*/  LDL.LU R12, [R1+0x4c4] ;  /* 0x0004c400010c7983 */ /* 0x000f680000300800 */
[----:B------:R-:W5:Y:S04]  /*110c0*/  LDL.LU R11, [R1+0x4b4] ;  /* 0x0004b400010b7983 */ /* 0x000f680000300800 */
[----:B------:R-:W5:Y:S04]  /*110d0*/  LDL.LU R28, [R1+0x4b0] ;  /* 0x0004b000011c7983 */ /* 0x000f680000300800 */
[----:B------:R-:W5:Y:S04]  /*110e0*/  LDL.LU R10, [R1+0x4ac] ;  /* 0x0004ac00010a7983 */ /* 0x000f680000300800 */
[----:B------:R-:W5:Y:S01]  /*110f0*/  LDL.LU R9, [R1+0x4a8] ;  /* 0x0004a80001097983 */ /* 0x000f620000300800 */
[----:B------:R-:W-:Y:S01]  /*11100*/  @!P1 IMAD.IADD R26, R26, 0x1, -R21 ;  /* 0x000000011a1a9824 */ /* 0x000fe200078e0a15 */
[----:B------:R-:W-:-:S02]  /*11110*/  ISETP.GE.AND P1, PT, R6, RZ, PT ;  /* 0x000000ff0600720c */ /* 0x000fc40003f26270 */
[----:B------:R-:W5:Y:S04]  /*11120*/  LDL.LU R8, [R1+0x4a4] ;  /* 0x0004a40001087983 */ /* 0x000f680000300800 */
[----:B------:R-:W5:Y:S04]  /*11130*/  LDL.LU R7, [R1+0x4a0] ;  /* 0x0004a00001077983 */ /* 0x000f680000300800 */
[----:B------:R-:W5:Y:S04]  /*11140*/  LDL.LU R6, [R1+0x49c] ;  /* 0x00049c0001067983 */ /* 0x000f680000300800 */
[----:B------:R-:W5:Y:S01]  /*11150*/  LDL.LU R5, [R1+0x498] ;  /* 0x0004980001057983 */ /* 0x000f620000300800 */
[----:B------:R-:W-:-:S02]  /*11160*/  ISETP.GT.U32.AND P5, PT, R21, R24, PT ;  /* 0x000000181500720c */ /* 0x000fc40003fa4070 */
[----:B------:R-:W-:Y:S01]  /*11170*/  ISETP.GE.AND P3, PT, R2, RZ, PT ;  /* 0x000000ff0200720c */ /* 0x000fe20003f66270 */
[----:B------:R-:W5:Y:S01]  /*11180*/  LDL.LU R4, [R1+0x494] ;  /* 0x0004940001047983 */ /* 0x000f620000300800 */
[----:B------:R-:W-:Y:S02]  /*11190*/  @!P2 IMAD.MOV R23, RZ, RZ, -R23 ;  /* 0x000000ffff17a224 */ /* 0x000fe400078e0a17 */
[----:B------:R-:W-:Y:S01]  /*111a0*/  @!P0 IMAD.MOV R26, RZ, RZ, -R26 ;  /* 0x000000ffff1a8224 */ /* 0x000fe200078e0a1a */
[----:B------:R-:W5:Y:S06]  /*111b0*/  LDL.LU R2, [R1+0x490] ;  /* 0x0004900001027983 */ /* 0x000f6c0000300800 */
[----:B------:R-:W-:Y:S01]  /*111c0*/  @!P5 IMAD.IADD R24, R24, 0x1, -R21 ;  /* 0x000000011818d824 */ /* 0x000fe200078e0a15 */
[----:B------:R-:W-:-:S13]  /*111d0*/  ISETP.GT.U32.AND P5, PT, R21, R22, PT ;  /* 0x000000161500720c */ /* 0x000fda0003fa4070 */
[----:B------:R-:W-:-:S05]  /*111e0*/  @!P5 IMAD.IADD R22, R22, 0x1, -R21 ;  /* 0x000000011616d824 */ /* 0x000fca00078e0a15 */
[----:B------:R-:W-:Y:S01]  /*111f0*/  ISETP.GT.U32.AND P5, PT, R21, R22, PT ;  /* 0x000000161500720c */ /* 0x000fe20003fa4070 */
[----:B------:R-:W-:Y:S02]  /*11200*/  @!P6 IMAD.MOV R24, RZ, RZ, -R24 ;  /* 0x000000ffff18e224 */ /* 0x000fe400078e0a18 */
[----:B------:R-:W-:-:S10]  /*11210*/  @!P3 IMAD.MOV R25, RZ, RZ, -R25 ;  /* 0x000000ffff19b224 */ /* 0x000fd400078e0a19 */
[----:B------:R-:W-:Y:S02]  /*11220*/  @!P5 IMAD.IADD R22, R22, 0x1, -R21 ;  /* 0x000000011616d824 */ /* 0x000fe400078e0a15 */
[----:B------:R-:W-:-:S04]  /*11230*/  IMAD.MOV.U32 R21, RZ, RZ, R27 ;  /* 0x000000ffff157224 */ /* 0x000fc800078e001b */
[----:B------:R-:W-:Y:S02]  /*11240*/  @!P4 IMAD.MOV R21, RZ, RZ, -R21 ;  /* 0x000000ffff15c224 */ /* 0x000fe400078e0a15 */
[----:B------:R-:W-:-:S03]  /*11250*/  @!P1 IMAD.MOV R22, RZ, RZ, -R22 ;  /* 0x000000ffff169224 */ /* 0x000fc600078e0a16 */
[----:B------:R-:W-:Y:S01]  /*11260*/  STL [R1+0x14e8], R21 ;  /* 0x0014e81501007387 */ /* 0x000fe20000100800 */
[----:B--2---:R-:W-:Y:S02]  /*11270*/  ISETP.NE.AND P4, PT, R3, RZ, PT ;  /* 0x000000ff0300720c */ /* 0x004fe40003f85270 */
[----:B------:R-:W-:Y:S02]  /*11280*/  LOP3.LUT R27, RZ, R3, RZ, 0x33, !PT ;  /* 0x00000003ff1b7212 */ /* 0x000fe400078e33ff */
[----:B------:R-:W-:-:S05]  /*11290*/  IADD3 R3, P5, PT, R0, UR14, RZ ;  /* 0x0000000e00037c10 */ /* 0x000fca000ffbe0ff */
[----:B------:R3:W-:Y:S04]  /*112a0*/  STL [R1+0x13ec], R3 ;  /* 0x0013ec0301007387 */ /* 0x0007e80000100800 */
[----:B------:R-:W-:Y:S04]  /*112b0*/  STL [R1+0x14ec], R24 ;  /* 0x0014ec1801007387 */ /* 0x000fe80000100800 */
[----:B------:R-:W-:Y:S04]  /*112c0*/  STL [R1+0x14f0], R23 ;  /* 0x0014f01701007387 */ /* 0x000fe80000100800 */
[----:B------:R-:W-:Y:S04]  /*112d0*/  STL [R1+0x14f4], R25 ;  /* 0x0014f41901007387 */ /* 0x000fe80000100800 */
[----:B------:R-:W-:Y:S04]  /*112e0*/  STL [R1+0x14f8], R26 ;  /* 0x0014f81a01007387 */ /* 0x000fe80000100800 */
[----:B------:R-:W-:Y:S01]  /*112f0*/  STL [R1+0x14fc], R22 ;  /* 0x0014fc1601007387 */ /* 0x000fe20000100800 */
[----:B---3--:R-:W-:-:S02]  /*11300*/  SEL R3, R27, R14, !P4 ;  /* 0x0000000e1b037207 */ /* 0x008fc40006000000 */
[----:B----4-:R-:W-:-:S03]  /*11310*/  SEL R0, R27, R13, !P4 ;  /* 0x0000000d1b007207 */ /* 0x010fc60006000000 */
[----:B------:R0:W-:Y:S01]  /*11320*/  STL [R1+0x38], R3 ;  /* 0x0000380301007387 */ /* 0x0001e20000100800 */
[----:B-----5:R-:W-:-:S03]  /*11330*/  SEL R12, R27, R12, !P4 ;  /* 0x0000000c1b0c7207 */ /* 0x020fc60006000000 */
[----:B------:R1:W-:Y:S01]  /*11340*/  STL [R1+0x44], R0 ;  /* 0x0000440001007387 */ /* 0x0003e20000100800 */
[----:B0-----:R-:W-:-:S03]  /*11350*/  SEL R3, R27, R11, !P4 ;  /* 0x0000000b1b037207 */ /* 0x001fc60006000000 */
[----:B------:R-:W-:Y:S01]  /*11360*/  STL [R1+0x50], R12 ;  /* 0x0000500c01007387 */ /* 0x000fe20000100800 */
[----:B-1----:R-:W-:-:S03]  /*11370*/  SEL R0, R27, R28, !P4 ;  /* 0x0000001c1b007207 */ /* 0x002fc60006000000 */
[----:B------:R-:W2:Y:S04]  /*11380*/  LDL.LU R28, [R1+0x48c] ;  /* 0x00048c00011c7983 */ /* 0x000ea80000300800 */
[----:B------:R0:W-:Y:S04]  /*11390*/  STL [R1+0x80], R3 ;  /* 0x0000800301007387 */ /* 0x0001e80000100800 */
[----:B------:R1:W-:Y:S01]  /*113a0*/  STL [R1+0x90], R0 ;  /* 0x0000900001007387 */ /* 0x0003e20000100800 */
[C---:B------:R-:W-:Y:S02]  /*113b0*/  SEL R8, R27.reuse, R8, !P4 ;  /* 0x000000081b087207 */ /* 0x040fe40006000000 */
[----:B0-----:R-:W-:-:S02]  /*113c0*/  SEL R3, R27, R10, !P4 ;  /* 0x0000000a1b037207 */ /* 0x001fc40006000000 */
[----:B-1----:R-:W-:-:S03]  /*113d0*/  SEL R0, R27, R9, !P4 ;  /* 0x000000091b007207 */ /* 0x002fc60006000000 */
[----:B------:R0:W-:Y:S01]  /*113e0*/  STL [R1+0xcc], R3 ;  /* 0x0000cc0301007387 */ /* 0x0001e20000100800 */
[----:B------:R-:W-:-:S03]  /*113f0*/  SEL R5, R27, R5, !P4 ;  /* 0x000000051b057207 */ /* 0x000fc60006000000 */
[----:B------:R1:W-:Y:S01]  /*11400*/  STL [R1+0xd0], R0 ;  /* 0x0000d00001007387 */ /* 0x0003e20000100800 */
[----:B0-----:R-:W-:-:S03]  /*11410*/  SEL R3, R27, R7, !P4 ;  /* 0x000000071b037207 */ /* 0x001fc60006000000 */
[----:B------:R-:W-:Y:S01]  /*11420*/  STL [R1+0xe0], R8 ;  /* 0x0000e00801007387 */ /* 0x000fe20000100800 */
[----:B-1----:R-:W-:-:S03]  /*11430*/  SEL R0, R27, R6, !P4 ;  /* 0x000000061b007207 */ /* 0x002fc60006000000 */
[----:B------:R0:W-:Y:S04]  /*11440*/  STL [R1+0xe4], R3 ;  /* 0x0000e40301007387 */ /* 0x0001e80000100800 */
[----:B------:R1:W-:Y:S04]  /*11450*/  STL [R1+0xe8], R0 ;  /* 0x0000e80001007387 */ /* 0x0003e80000100800 */
[----:B------:R-:W-:Y:S04]  /*11460*/  STL [R1+0xec], R5 ;  /* 0x0000ec0501007387 */ /* 0x000fe80000100800 */
[----:B------:R-:W3:Y:S01]  /*11470*/  LDL.LU R22, [R1+0x46c] ;  /* 0x00046c0001167983 */ /* 0x000ee20000300800 */
[----:B0-----:R-:W-:-:S02]  /*11480*/  SEL R3, R27, R4, !P4 ;  /* 0x000000041b037207 */ /* 0x001fc40006000000 */
[----:B-1----:R-:W-:-:S03]  /*11490*/  SEL R0, R27, R2, !P4 ;  /* 0x000000021b007207 */ /* 0x002fc60006000000 */
[----:B------:R-:W-:Y:S04]  /*114a0*/  STL [R1+0xf0], R3 ;  /* 0x0000f00301007387 */ /* 0x000fe80000100800 */
[----:B---3--:R0:W-:Y:S04]  /*114b0*/  STL [R1+0x1530], R22 ;  /* 0x0015301601007387 */ /* 0x0081e80000100800 */
[----:B------:R-:W-:Y:S04]  /*114c0*/  STL [R1+0xf4], R0 ;  /* 0x0000f40001007387 */ /* 0x000fe80000100800 */
[----:B0-----:R-:W3:Y:S01]  /*114d0*/  LDL.LU R22, [R1+0x47c] ;  /* 0x00047c0001167983 */ /* 0x001ee20000300800 */
[----:B--2---:R-:W-:-:S03]  /*114e0*/  SEL R4, R27, R28, !P4 ;  /* 0x0000001c1b047207 */ /* 0x004fc60006000000 */
[----:B---3--:R0:W-:Y:S04]  /*114f0*/  STL [R1+0x1534], R22 ;  /* 0x0015341601007387 */ /* 0x0081e80000100800 */
[----:B0-----:R-:W2:Y:S04]  /*11500*/  LDL.LU R22, [R1+0x488] ;  /* 0x0004880001167983 */ /* 0x001ea80000300800 */
[----:B------:R-:W3:Y:S04]  /*11510*/  LDL.LU R26, [R1+0x464] ;  /* 0x00046400011a7983 */ /* 0x000ee80000300800 */
[----:B------:R-:W4:Y:S04]  /*11520*/  LDL.LU R25, [R1+0x45c] ;  /* 0x00045c0001197983 */ /* 0x000f280000300800 */
[----:B------:R-:W5:Y:S04]  /*11530*/  LDL.LU R23, [R1+0x458] ;  /* 0x0004580001177983 */ /* 0x000f680000300800 */
[----:B------:R-:W3:Y:S04]  /*11540*/  LDL.LU R24, [R1+0x448] ;  /* 0x0004480001187983 */ /* 0x000ee80000300800 */
        /* <DEDUP_REMOVED lines=15> */
[----:B------:R0:W-:Y:S04]  /*11640*/  STL [R1+0xf8], R4 ;  /* 0x0000f80401007387 */ /* 0x0001e80000100800 */
[----:B------:R-:W3:Y:S04]  /*11650*/  LDL.LU R10, [R1+0x3f4] ;  /* 0x0003f400010a7983 */ /* 0x000ee80000300800 */
[----:B------:R-:W3:Y:S04]  /*11660*/  LDL.LU R9, [R1+0x3e8] ;  /* 0x0003e80001097983 */ /* 0x000ee80000300800 */
[----:B------:R-:W3:Y:S04]  /*11670*/  LDL.LU R8, [R1+0x3e4] ;  /* 0x0003e40001087983 */ /* 0x000ee80000300800 */
[----:B------:R-:W3:Y:S04]  /*11680*/  LDL.LU R7, [R1+0x3e0] ;  /* 0x0003e00001077983 */ /* 0x000ee80000300800 */
[----:B------:R-:W3:Y:S04]  /*11690*/  LDL.LU R6, [R1+0x3dc] ;  /* 0x0003dc0001067983 */ /* 0x000ee80000300800 */
[----:B------:R-:W3:Y:S04]  /*116a0*/  LDL.LU R5, [R1+0x3d4] ;  /* 0x0003d40001057983 */ /* 0x000ee80000300800 */
[----:B0-----:R-:W3:Y:S04]  /*116b0*/  LDL.LU R4, [R1+0x3b8] ;  /* 0x0003b80001047983 */ /* 0x001ee80000300800 */
[----:B------:R-:W3:Y:S01]  /*116c0*/  LDL.LU R28, [R1+0x3b4] ;  /* 0x0003b400011c7983 */ /* 0x000ee20000300800 */
[----:B--2---:R-:W-:-:S05]  /*116d0*/  SEL R22, R27, R22, !P4 ;  /* 0x000000161b167207 */ /* 0x004fca0006000000 */
[----:B------:R0:W-:Y:S04]  /*116e0*/  STL [R1+0x100], R22 ;  /* 0x0001001601007387 */ /* 0x0001e80000100800 */
[----:B0-----:R-:W2:Y:S02]  /*116f0*/  LDL.LU R22, [R1+0x1534] ;  /* 0x0015340001167983 */ /* 0x001ea40000300800 */
[----:B--2---:R-:W-:-:S05]  /*11700*/  SEL R22, R27, R22, !P4 ;  /* 0x000000161b167207 */ /* 0x004fca0006000000 */
[----:B------:R0:W-:Y:S04]  /*11710*/  STL [R1+0x104], R22 ;  /* 0x0001041601007387 */ /* 0x0001e80000100800 */
[----:B0-----:R-:W2:Y:S01]  /*11720*/  LDL.LU R22, [R1+0x1530] ;  /* 0x0015300001167983 */ /* 0x001ea20000300800 */
[C---:B---3--:R-:W-:Y:S02]  /*11730*/  SEL R26, R27.reuse, R26, !P4 ;  /* 0x0000001a1b1a7207 */ /* 0x048fe40006000000 */
[C---:B----4-:R-:W-:Y:S02]  /*11740*/  SEL R25, R27.reuse, R25, !P4 ;  /* 0x000000191b197207 */ /* 0x050fe40006000000 */
[C---:B------:R-:W-:Y:S02]  /*11750*/  SEL R3, R27.reuse, R3, !P4 ;  /* 0x000000031b037207 */ /* 0x040fe40006000000 */
[----:B------:R-:W-:-:S02]  /*11760*/  SEL R17, R27, R17, !P4 ;  /* 0x000000111b117207 */ /* 0x000fc40006000000 */
[C---:B------:R-:W-:Y:S02]  /*11770*/  SEL R14, R27.reuse, R14, !P4 ;  /* 0x0000000e1b0e7207 */ /* 0x040fe40006000000 */
[C---:B------:R-:W-:Y:S02]  /*11780*/  SEL R11, R27.reuse, R11, !P4 ;  /* 0x0000000b1b0b7207 */ /* 0x040fe40006000000 */
[C---:B------:R-:W-:Y:S02]  /*11790*/  SEL R8, R27.reuse, R8, !P4 ;  /* 0x000000081b087207 */ /* 0x040fe40006000000 */
[C---:B------:R-:W-:Y:S02]  /*117a0*/  SEL R5, R27.reuse, R5, !P4 ;  /* 0x000000051b057207 */ /* 0x040fe40006000000 */
[----:B--2---:R-:W-:-:S05]  /*117b0*/  SEL R22, R27, R22, !P4 ;  /* 0x000000161b167207 */ /* 0x004fca0006000000 */
[----:B------:R5:W-:Y:S04]  /*117c0*/  STL [R1+0x108], R22 ;  /* 0x0001081601007387 */ /* 0x000be80000100800 */
[----:B------:R-:W-:Y:S01]  /*117d0*/  STL [R1+0x10c], R26 ;  /* 0x00010c1a01007387 */ /* 0x000fe20000100800 */
[C---:B-----5:R-:W-:Y:S02]  /*117e0*/  SEL R22, R27.reuse, R23, !P4 ;  /* 0x000000171b167207 */ /* 0x060fe40006000000 */
[C---:B------:R-:W-:Y:S01]  /*117f0*/  SEL R23, R27.reuse, R24, !P4 ;  /* 0x000000181b177207 */ /* 0x040fe20006000000 */
[----:B------:R-:W-:Y:S04]  /*11800*/  STL [R1+0x12c], R25 ;  /* 0x00012c1901007387 */ /* 0x000fe80000100800 */
[----:B------:R0:W-:Y:S04]  /*11810*/  STL [R1+0x130], R22 ;  /* 0x0001301601007387 */ /* 0x0001e80000100800 */
[----:B------:R-:W-:Y:S04]  /*11820*/  STL [R1+0x134], R23 ;  /* 0x0001341701007387 */ /* 0x000fe80000100800 */
[----:B------:R1:W-:Y:S01]  /*11830*/  STL [R1+0x138], R3 ;  /* 0x0001380301007387 */ /* 0x0003e20000100800 */
[----:B0-----:R-:W-:-:S02]  /*11840*/  SEL R22, R27, R21, !P4 ;  /* 0x000000151b167207 */ /* 0x001fc40006000000 */
[C---:B------:R-:W-:Y:S02]  /*11850*/  SEL R21, R27.reuse, R20, !P4 ;  /* 0x000000141b157207 */ /* 0x040fe40006000000 */
[C---:B------:R-:W-:Y:S01]  /*11860*/  SEL R20, R27.reuse, R0, !P4 ;  /* 0x000000001b147207 */ /* 0x040fe20006000000 */
[----:B------:R-:W-:Y:S01]  /*11870*/  STL [R1+0x13c], R22 ;  /* 0x00013c1601007387 */ /* 0x000fe20000100800 */
[----:B-1----:R-:W-:-:S03]  /*11880*/  SEL R3, R27, R29, !P4 ;  /* 0x0000001d1b037207 */ /* 0x002fc60006000000 */
[----:B------:R-:W-:Y:S01]  /*11890*/  STL [R1+0x140], R21 ;  /* 0x0001401501007387 */ /* 0x000fe20000100800 */
[----:B------:R-:W-:-:S03]  /*118a0*/  SEL R0, R27, R19, !P4 ;  /* 0x000000131b007207 */ /* 0x000fc60006000000 */
[----:B------:R0:W-:Y:S04]  /*118b0*/  STL [R1+0x144], R3 ;  /* 0x0001440301007387 */ /* 0x0001e80000100800 */
[----:B------:R-:W-:Y:S04]  /*118c0*/  STL [R1+0x148], R20 ;  /* 0x0001481401007387 */ /* 0x000fe80000100800 */
[----:B------:R1:W-:Y:S01]  /*118d0*/  STL [R1+0x154], R0 ;  /* 0x0001540001007387 */ /* 0x0003e20000100800 */
[----:B0-----:R-:W-:-:S05]  /*118e0*/  SEL R3, R27, R18, !P4 ;  /* 0x000000121b037207 */ /* 0x001fca0006000000 */
[----:B------:R0:W-:Y:S01]  /*118f0*/  STL [R1+0x174], R3 ;  /* 0x0001740301007387 */ /* 0x0001e20000100800 */
[----:B-1----:R-:W-:-:S03]  /*11900*/  SEL R0, R27, R16, !P4 ;  /* 0x000000101b007207 */ /* 0x002fc60006000000 */
[----:B------:R-:W-:Y:S04]  /*11910*/  STL [R1+0x190], R17 ;  /* 0x0001901101007387 */ /* 0x000fe80000100800 */
[----:B------:R1:W-:Y:S01]  /*11920*/  STL [R1+0x194], R0 ;  /* 0x0001940001007387 */ /* 0x0003e20000100800 */
[----:B0-----:R-:W-:-:S05]  /*11930*/  SEL R3, R27, R15, !P4 ;  /* 0x0000000f1b037207 */ /* 0x001fca0006000000 */
[----:B------:R0:W-:Y:S01]  /*11940*/  STL [R1+0x198], R3 ;  /* 0x0001980301007387 */ /* 0x0001e20000100800 */
[----:B-1----:R-:W-:-:S03]  /*11950*/  SEL R0, R27, R13, !P4 ;  /* 0x0000000d1b007207 */ /* 0x002fc60006000000 */
[----:B------:R-:W-:Y:S01]  /*11960*/  STL [R1+0x19c], R14 ;  /* 0x00019c0e01007387 */ /* 0x000fe20000100800 */
[----:B0-----:R-:W-:-:S03]  /*11970*/  SEL R3, R27, R2, !P4 ;  /* 0x000000021b037207 */ /* 0x001fc60006000000 */
[----:B------:R-:W2:Y:S04]  /*11980*/  LDL.LU R2, [R1+0x3b0] ;  /* 0x0003b00001027983 */ /* 0x000ea80000300800 */
[----:B------:R0:W-:Y:S04]  /*11990*/  STL [R1+0x1a0], R0 ;  /* 0x0001a00001007387 */ /* 0x0001e80000100800 */
[----:B------:R1:W-:Y:S01]  /*119a0*/  STL [R1+0x1a8], R3 ;  /* 0x0001a80301007387 */ /* 0x0003e20000100800 */
[C---:B0-----:R-:W-:Y:S02]  /*119b0*/  SEL R0, R27.reuse, R12, !P4 ;  /* 0x0000000c1b007207 */ /* 0x041fe40006000000 */
[----:B-1----:R-:W-:-:S03]  /*119c0*/  SEL R3, R27, R10, !P4 ;  /* 0x0000000a1b037207 */ /* 0x002fc60006000000 */
[----:B------:R0:W-:Y:S04]  /*119d0*/  STL [R1+0x1ac], R0 ;  /* 0x0001ac0001007387 */ /* 0x0001e80000100800 */
[----:B------:R-:W-:Y:S01]  /*119e0*/  STL [R1+0x1b0], R11 ;  /* 0x0001b00b01007387 */ /* 0x000fe20000100800 */
[----:B0-----:R-:W-:-:S03]  /*119f0*/  SEL R0, R27, R9, !P4 ;  /* 0x000000091b007207 */ /* 0x001fc60006000000 */
[----:B------:R0:W-:Y:S04]  /*11a00*/  STL [R1+0x1b4], R3 ;  /* 0x0001b40301007387 */ /* 0x0001e80000100800 */
        /* <DEDUP_REMOVED lines=44> */
[----:B0-----:R-:W3:Y:S01]  /*11cd0*/  LDL.LU R2, [R1+0x310] ;  /* 0x0003100001027983 */ /* 0x001ee20000300800 */
[----:B--2---:R-:W-:-:S05]  /*11ce0*/  SEL R22, R27, R22, !P4 ;  /* 0x000000161b167207 */ /* 0x004fca0006000000 */
[----:B------:R0:W-:Y:S04]  /*11cf0*/  STL [R1+0x208], R22 ;  /* 0x0002081601007387 */ /* 0x0001e80000100800 */
[----:B0-----:R-:W2:Y:S02]  /*11d00*/  LDL.LU R22, [R1+0x152c] ;  /* 0x00152c0001167983 */ /* 0x001ea40000300800 */
[----:B--2---:R-:W-:-:S05]  /*11d10*/  SEL R22, R27, R22, !P4 ;  /* 0x000000161b167207 */ /* 0x004fca0006000000 */
[----:B------:R0:W-:Y:S04]  /*11d20*/  STL [R1+0x20c], R22 ;  /* 0x00020c1601007387 */ /* 0x0001e80000100800 */
[----:B0-----:R-:W2:Y:S01]  /*11d30*/  LDL.LU R22, [R1+0x1528] ;  /* 0x0015280001167983 */ /* 0x001ea20000300800 */
[C---:B----4-:R-:W-:Y:S02]  /*11d40*/  SEL R25, R27.reuse, R25, !P4 ;  /* 0x000000191b197207 */ /* 0x050fe40006000000 */
[C---:B-----5:R-:W-:Y:S02]  /*11d50*/  SEL R23, R27.reuse, R23, !P4 ;  /* 0x000000171b177207 */ /* 0x060fe40006000000 */
[C---:B---3--:R-:W-:Y:S02]  /*11d60*/  SEL R3, R27.reuse, R3, !P4 ;  /* 0x000000031b037207 */ /* 0x048fe40006000000 */
[----:B------:R-:W-:-:S02]  /*11d70*/  SEL R21, R27, R21, !P4 ;  /* 0x000000151b157207 */ /* 0x000fc40006000000 */
[C---:B------:R-:W-:Y:S02]  /*11d80*/  SEL R20, R27.reuse, R20, !P4 ;  /* 0x000000141b147207 */ /* 0x040fe40006000000 */
[C---:B------:R-:W-:Y:S02]  /*11d90*/  SEL R0, R27.reuse, R0, !P4 ;  /* 0x000000001b007207 */ /* 0x040fe40006000000 */
[C---:B------:R-:W-:Y:S02]  /*11da0*/  SEL R19, R27.reuse, R19, !P4 ;  /* 0x000000131b137207 */ /* 0x040fe40006000000 */
[C---:B------:R-:W-:Y:S02]  /*11db0*/  SEL R16, R27.reuse, R16, !P4 ;  /* 0x000000101b107207 */ /* 0x040fe40006000000 */
[C---:B------:R-:W-:Y:S02]  /*11dc0*/  SEL R14, R27.reuse, R14, !P4 ;  /* 0x0000000e1b0e7207 */ /* 0x040fe40006000000 */
[----:B------:R-:W-:-:S02]  /*11dd0*/  SEL R11, R27, R11, !P4 ;  /* 0x0000000b1b0b7207 */ /* 0x000fc40006000000 */
[C---:B------:R-:W-:Y:S02]  /*11de0*/  SEL R8, R27.reuse, R8, !P4 ;  /* 0x000000081b087207 */ /* 0x040fe40006000000 */
[C---:B------:R-:W-:Y:S02]  /*11df0*/  SEL R5, R27.reuse, R5, !P4 ;  /* 0x000000051b057207 */ /* 0x040fe40006000000 */
[----:B--2---:R-:W-:-:S05]  /*11e00*/  SEL R22, R27, R22, !P4 ;  /* 0x000000161b167207 */ /* 0x004fca0006000000 */
[----:B------:R0:W-:Y:S02]  /*11e10*/  STL [R1+0x218], R22 ;  /* 0x0002181601007387 */ /* 0x0001e40000100800 */
[----:B0-----:R-:W-:-:S05]  /*11e20*/  SEL R22, R27, R26, !P4 ;  /* 0x0000001a1b167207 */ /* 0x001fca0006000000 */
[----:B------:R0:W-:Y:S04]  /*11e30*/  STL [R1+0x21c], R22 ;  /* 0x00021c1601007387 */ /* 0x0001e80000100800 */
[----:B------:R-:W-:Y:S01]  /*11e40*/  STL [R1+0x228], R25 ;  /* 0x0002281901007387 */ /* 0x000fe20000100800 */
[----:B0-----:R-:W-:-:S03]  /*11e50*/  SEL R22, R27, R24, !P4 ;  /* 0x000000181b167207 */ /* 0x001fc60006000000 */
[----:B------:R-:W-:Y:S04]  /*11e60*/  STL [R1+0x230], R23 ;  /* 0x0002301701007387 */ /* 0x000fe80000100800 */
[----:B------:R-:W-:Y:S04]  /*11e70*/  STL [R1+0x234], R22 ;  /* 0x0002341601007387 */ /* 0x000fe80000100800 */
[----:B------:R0:W-:Y:S04]  /*11e80*/  STL [R1+0x248], R3 ;  /* 0x0002480301007387 */ /* 0x0001e80000100800 */
[----:B------:R-:W-:Y:S01]  /*11e90*/  STL [R1+0x250], R21 ;  /* 0x0002501501007387 */ /* 0x000fe20000100800 */
[----:B0-----:R-:W-:-:S03]  /*11ea0*/  SEL R3, R27, R29, !P4 ;  /* 0x0000001d1b037207 */ /* 0x001fc60006000000 */
[----:B------:R-:W-:Y:S04]  /*11eb0*/  STL [R1+0x25c], R20 ;  /* 0x00025c1401007387 */ /* 0x000fe80000100800 */
[----:B------:R0:W-:Y:S04]  /*11ec0*/  STL [R1+0x264], R3 ;  /* 0x0002640301007387 */ /* 0x0001e80000100800 */
[----:B------:R1:W-:Y:S01]  /*11ed0*/  STL [R1+0x26c], R0 ;  /* 0x00026c0001007387 */ /* 0x0003e20000100800 */
[----:B0-----:R-:W-:-:S03]  /*11ee0*/  SEL R3, R27, R18, !P4 ;  /* 0x000000121b037207 */ /* 0x001fc60006000000 */
[----:B------:R-:W-:Y:S01]  /*11ef0*/  STL [R1+0x270], R19 ;  /* 0x0002701301007387 */ /* 0x000fe20000100800 */
[----:B-1----:R-:W-:-:S03]  /*11f00*/  SEL R0, R27, R17, !P4 ;  /* 0x000000111b007207 */ /* 0x002fc60006000000 */
[----:B------:R0:W-:Y:S04]  /*11f10*/  STL [R1+0x27c], R3 ;  /* 0x00027c0301007387 */ /* 0x0001e80000100800 */
[----:B------:R1:W-:Y:S01]  /*11f20*/  STL [R1+0x284], R0 ;  /* 0x0002840001007387 */ /* 0x0003e20000100800 */
[----:B0-----:R-:W-:-:S03]  /*11f30*/  SEL R3, R27, R15, !P4 ;  /* 0x0000000f1b037207 */ /* 0x001fc60006000000 */
[----:B------:R-:W-:Y:S01]  /*11f40*/  STL [R1+0x288], R16 ;  /* 0x0002881001007387 */ /* 0x000fe20000100800 */
[----:B-1----:R-:W-:-:S03]  /*11f50*/  SEL R0, R27, R28, !P4 ;  /* 0x0000001c1b007207 */ /* 0x002fc60006000000 */
[----:B------:R-:W2:Y:S04]  /*11f60*/  LDL.LU R28, [R1+0x318] ;  /* 0x00031800011c7983 */ /* 0x000ea80000300800 */
        /* <DEDUP_REMOVED lines=63> */
[C---:B------:R-:W-:Y:S02]  /*12360*/  SEL R18, R27.reuse, R18, !P4 ;  /* 0x000000121b127207 */ /* 0x040fe40006000000 */
[C---:B------:R-:W-:Y:S02]  /*12370*/  SEL R14, R27.reuse, R14, !P4 ;  /* 0x0000000e1b0e7207 */ /* 0x040fe40006000000 */
[----:B------:R-:W-:-:S02]  /*12380*/  SEL R11, R27, R11, !P4 ;  /* 0x0000000b1b0b7207 */ /* 0x000fc40006000000 */
[C---:B------:R-:W-:Y:S02]  /*12390*/  SEL R8, R27.reuse, R8, !P4 ;  /* 0x000000081b087207 */ /* 0x040fe40006000000 */
[C---:B------:R-:W-:Y:S02]  /*123a0*/  SEL R5, R27.reuse, R5, !P4 ;  /* 0x000000051b057207 */ /* 0x040fe40006000000 */
[----:B--2---:R-:W-:-:S05]  /*123b0*/  SEL R22, R27, R22, !P4 ;  /* 0x000000161b167207 */ /* 0x004fca0006000000 */
[----:B------:R4:W-:Y:S04]  /*123c0*/  STL [R1+0x334], R22 ;  /* 0x0003341601007387 */ /* 0x0009e80000100800 */
[----:B------:R-:W-:Y:S01]  /*123d0*/  STL [R1+0x338], R26 ;  /* 0x0003381a01007387 */ /* 0x000fe20000100800 */
[C---:B----4-:R-:W-:Y:S02]  /*123e0*/  SEL R22, R27.reuse, R25, !P4 ;  /* 0x000000191b167207 */ /* 0x050fe40006000000 */
[C---:B-----5:R-:W-:Y:S02]  /*123f0*/  SEL R25, R27.reuse, R23, !P4 ;  /* 0x000000171b197207 */ /* 0x060fe40006000000 */
[C---:B------:R-:W-:Y:S01]  /*12400*/  SEL R23, R27.reuse, R24, !P4 ;  /* 0x000000181b177207 */ /* 0x040fe20006000000 */
[----:B------:R0:W-:Y:S04]  /*12410*/  STL [R1+0x33c], R22 ;  /* 0x00033c1601007387 */ /* 0x0001e80000100800 */
[----:B------:R-:W-:Y:S01]  /*12420*/  STL [R1+0x340], R25 ;  /* 0x0003401901007387 */ /* 0x000fe20000100800 */
[----:B0-----:R-:W-:-:S02]  /*12430*/  SEL R22, R27, R3, !P4 ;  /* 0x000000031b167207 */ /* 0x001fc40006000000 */
[C---:B------:R-:W-:Y:S01]  /*12440*/  SEL R3, R27.reuse, R21, !P4 ;  /* 0x000000151b037207 */ /* 0x040fe20006000000 */
[----:B------:R-:W-:Y:S01]  /*12450*/  STL [R1+0x348], R23 ;  /* 0x0003481701007387 */ /* 0x000fe20000100800 */
[C---:B------:R-:W-:Y:S02]  /*12460*/  SEL R21, R27.reuse, R20, !P4 ;  /* 0x000000141b157207 */ /* 0x040fe40006000000 */
[C---:B------:R-:W-:Y:S01]  /*12470*/  SEL R20, R27.reuse, R29, !P4 ;  /* 0x0000001d1b147207 */ /* 0x040fe20006000000 */
[----:B------:R-:W-:Y:S04]  /*12480*/  STL [R1+0x34c], R22 ;  /* 0x00034c1601007387 */ /* 0x000fe80000100800 */
[----:B------:R0:W-:Y:S04]  /*12490*/  STL [R1+0x354], R3 ;  /* 0x0003540301007387 */ /* 0x0001e80000100800 */
[----:B------:R-:W-:Y:S01]  /*124a0*/  STL [R1+0x358], R21 ;  /* 0x0003581501007387 */ /* 0x000fe20000100800 */
[----:B0-----:R-:W-:-:S02]  /*124b0*/  SEL R3, R27, R0, !P4 ;  /* 0x000000001b037207 */ /* 0x001fc40006000000 */
[C---:B------:R-:W-:Y:S01]  /*124c0*/  SEL R0, R27.reuse, R19, !P4 ;  /* 0x000000131b007207 */ /* 0x040fe20006000000 */
[----:B------:R-:W-:Y:S04]  /*124d0*/  STL [R1+0x35c], R20 ;  /* 0x00035c1401007387 */ /* 0x000fe80000100800 */
        /* <DEDUP_REMOVED lines=8> */
[C---:B0-----:R-:W-:Y:S02]  /*12560*/  SEL R3, R27.reuse, R16, !P4 ;  /* 0x000000101b037207 */ /* 0x041fe40006000000 */
        /* <DEDUP_REMOVED lines=182> */
[----:B0-----:R-:W-:-:S03]  /*130d0*/  SEL R3, R27, R2, !P4 ;  /* 0x000000021b037207 */ /* 0x001fc60006000000 */
[----:B------:R-:W2:Y:S04]  /*130e0*/  LDL.LU R2, [R1+0x1e4] ;  /* 0x0001e40001027983 */ /* 0x000ea80000300800 */
[----:B------:R0:W-:Y:S04]  /*130f0*/  STL [R1+0x280], R20 ;  /* 0x0002801401007387 */ /* 0x0001e80000100800 */
[----:B------:R1:W-:Y:S01]  /*13100*/  STL [R1+0x278], R3 ;  /* 0x0002780301007387 */ /* 0x0003e20000100800 */
[C---:B0-----:R-:W-:Y:S02]  /*13110*/  SEL R20, R27.reuse, R0, !P4 ;  /* 0x000000001b147207 */ /* 0x041fe40006000000 */
[----:B------:R-:W-:-:S02]  /*13120*/  SEL R0, R27, R18, !P4 ;  /* 0x000000121b007207 */ /* 0x000fc40006000000 */
[C---:B-1----:R-:W-:Y:S01]  /*13130*/  SEL R3, R27.reuse, R19, !P4 ;  /* 0x000000131b037207 */ /* 0x042fe20006000000 */
        /* <DEDUP_REMOVED lines=29> */
[----:B------:R2:W-:Y:S04]  /*13310*/  STL [R1+0x1f0], R0 ;  /* 0x0001f00001007387 */ /* 0x0005e80000100800 */
        /* <DEDUP_REMOVED lines=13> */
[----:B------:R0:W-:Y:S04]  /*133f0*/  STL [R1+0x1ec], R0 ;  /* 0x0001ec0001007387 */ /* 0x0001e80000100800 */
[----:B0-----:R-:W3:Y:S04]  /*13400*/  LDL.LU R0, [R1+0x168] ;  /* 0x0001680001007983 */ /* 0x001ee80000300800 */
        /* <DEDUP_REMOVED lines=40> */
[----:B------:R-:W-:-:S03]  /*13690*/  SEL R21, R27, R28, !P4 ;  /* 0x0000001c1b157207 */ /* 0x000fc60006000000 */
[----:B------:R-:W-:Y:S04]  /*136a0*/  STL [R1+0x1b8], R22 ;  /* 0x0001b81601007387 */ /* 0x000fe80000100800 */
[----:B------:R-:W2:Y:S04]  /*136b0*/  LDL.LU R28, [R1+0xd8] ;  /* 0x0000d800011c7983 */ /* 0x000ea80000300800 */
[----:B------:R0:W-:Y:S04]  /*136c0*/  STL [R1+0x18c], R3 ;  /* 0x00018c0301007387 */ /* 0x0001e80000100800 */
[----:B------:R1:W-:Y:S01]  /*136d0*/  STL [R1+0x188], R21 ;  /* 0x0001881501007387 */ /* 0x0003e20000100800 */
[----:B0-----:R-:W-:-:S02]  /*136e0*/  SEL R3, R27, R20, !P4 ;  /* 0x000000141b037207 */ /* 0x001fc40006000000 */
[C---:B------:R-:W-:Y:S02]  /*136f0*/  SEL R20, R27.reuse, R0, !P4 ;  /* 0x000000001b147207 */ /* 0x040fe40006000000 */
[C---:B-1----:R-:W-:Y:S01]  /*13700*/  SEL R21, R27.reuse, R29, !P4 ;  /* 0x0000001d1b157207 */ /* 0x042fe20006000000 */
[----:B------:R0:W-:Y:S01]  /*13710*/  STL [R1+0x184], R3 ;  /* 0x0001840301007387 */ /* 0x0001e20000100800 */
[----:B------:R-:W-:-:S03]  /*13720*/  SEL R0, R27, R18, !P4 ;  /* 0x000000121b007207 */ /* 0x000fc60006000000 */
        /* <DEDUP_REMOVED lines=72> */
[C---:B-----5:R-:W-:Y:S02]  /*13bb0*/  SEL R23, R27.reuse, R23, !P4 ;  /* 0x000000171b177207 */ /* 0x060fe40006000000 */
        /* <DEDUP_REMOVED lines=22> */
[----:B--2---:R-:W-:-:S05]  /*13d20*/  SEL R22, R27, R22, !P4 ;  /* 0x000000161b167207 */ /* 0x004fca0006000000 */
[----:B------:R0:W-:Y:S04]  /*13d30*/  STL [R1+0xd4], R22 ;  /* 0x0000d41601007387 */ /* 0x0001e80000100800 */
[----:B0-----:R-:W2:Y:S04]  /*13d40*/  LDL.LU R22, [R1+0x14fc] ;  /* 0x0014fc0001167983 */ /* 0x001ea80000300800 */
[----:B------:R0:W-:Y:S04]  /*13d50*/  STL [R1+0xc8], R26 ;  /* 0x0000c81a01007387 */ /* 0x0001e80000100800 */
[----:B0-----:R-:W3:Y:S04]  /*13d60*/  LDL.LU R26, [R1+0x14f8] ;  /* 0x0014f800011a7983 */ /* 0x001ee80000300800 */
[----:B------:R0:W-:Y:S04]  /*13d70*/  STL [R1+0xc4], R25 ;  /* 0x0000c41901007387 */ /* 0x0001e80000100800 */
[----:B0-----:R-:W4:Y:S04]  /*13d80*/  LDL.LU R25, [R1+0x14f4] ;  /* 0x0014f40001197983 */ /* 0x001f280000300800 */
[----:B------:R0:W-:Y:S04]  /*13d90*/  STL [R1+0xc0], R23 ;  /* 0x0000c01701007387 */ /* 0x0001e80000100800 */
[----:B0-----:R-:W5:Y:S04]  /*13da0*/  LDL.LU R23, [R1+0x14f0] ;  /* 0x0014f00001177983 */ /* 0x001f680000300800 */
[----:B------:R0:W-:Y:S04]  /*13db0*/  STL [R1+0xbc], R24 ;  /* 0x0000bc1801007387 */ /* 0x0001e80000100800 */
[----:B0-----:R-:W2:Y:S04]  /*13dc0*/  LDL.LU R24, [R1+0x14ec] ;  /* 0x0014ec0001187983 */ /* 0x001ea80000300800 */
        /* <DEDUP_REMOVED lines=41> */
[----:B0-----:R-:W2:Y:S01]  /*14060*/  LDL.LU R28, [R1+0x149c] ;  /* 0x00149c00011c7983 */ /* 0x001ea20000300800 */
[----:B------:R-:W-:-:S02]  /*14070*/  SEL R3, R27, R3, !P4 ;  /* 0x000000031b037207 */ /* 0x000fc40006000000 */
[----:B------:R-:W-:-:S03]  /*14080*/  SEL R29, R27, R29, !P4 ;  /* 0x0000001d1b1d7207 */ /* 0x000fc60006000000 */
[----:B------:R2:W-:Y:S04]  /*14090*/  STL [R1+0x5c], R3 ;  /* 0x00005c0301007387 */ /* 0x0005e80000100800 */
[----:B------:R-:W-:Y:S01]  /*140a0*/  STL [R1+0x58], R29 ;  /* 0x0000581d01007387 */ /* 0x000fe20000100800 */
[C---:B--2---:R-:W-:Y:S02]  /*140b0*/  SEL R3, R27.reuse, R28, !P4 ;  /* 0x0000001c1b037207 */ /* 0x044fe40006000000 */
[C---:B------:R-:W-:Y:S02]  /*140c0*/  SEL R28, R27.reuse, R2, !P4 ;  /* 0x000000021b1c7207 */ /* 0x040fe40006000000 */
[C---:B------:R-:W-:Y:S01]  /*140d0*/  SEL R2, R27.reuse, R4, !P4 ;  /* 0x000000041b027207 */ /* 0x040fe20006000000 */
[----:B------:R0:W-:Y:S01]  /*140e0*/  STL [R1+0x54], R3 ;  /* 0x0000540301007387 */ /* 0x0001e20000100800 */
[----:B------:R-:W-:-:S03]  /*140f0*/  SEL R4, R27, R6, !P4 ;  /* 0x000000061b047207 */ /* 0x000fc60006000000 */
[----:B------:R-:W-:Y:S04]  /*14100*/  STL [R1+0x4c], R28 ;  /* 0x00004c1c01007387 */ /* 0x000fe80000100800 */
[----:B------:R1:W-:Y:S01]  /*14110*/  STL [R1+0x48], R2 ;  /* 0x0000480201007387 */ /* 0x0003e20000100800 */
[----:B0-----:R-:W-:-:S05]  /*14120*/  SEL R3, R27, R5, !P4 ;  /* 0x000000051b037207 */ /* 0x001fca0006000000 */
[----:B------:R0:W-:Y:S01]  /*14130*/  STL [R1+0x40], R3 ;  /* 0x0000400301007387 */ /* 0x0001e20000100800 */
[----:B-1----:R-:W-:-:S03]  /*14140*/  SEL R2, R27, R7, !P4 ;  /* 0x000000071b027207 */ /* 0x002fc60006000000 */
[----:B------:R1:W-:Y:S04]  /*14150*/  STL [R1+0x3c], R4 ;  /* 0x00003c0401007387 */ /* 0x0003e80000100800 */
[----:B------:R2:W-:Y:S01]  /*14160*/  STL [R1+0x30], R2 ;  /* 0x0000300201007387 */ /* 0x0005e20000100800 */
[C---:B0-----:R-:W-:Y:S02]  /*14170*/  SEL R3, R27.reuse, R8, !P4 ;  /* 0x000000081b037207 */ /* 0x041fe40006000000 */
[----:B-1----:R-:W-:-:S03]  /*14180*/  SEL R4, R27, R9, !P4 ;  /* 0x000000091b047207 */ /* 0x002fc60006000000 */
[----:B------:R0:W-:Y:S01]  /*14190*/  STL [R1+0x2c], R3 ;  /* 0x00002c0301007387 */ /* 0x0001e20000100800 */
[----:B--2---:R-:W-:-:S03]  /*141a0*/  SEL R2, R27, R0, !P4 ;  /* 0x000000001b027207 */ /* 0x004fc60006000000 */
[----:B------:R-:W-:Y:S01]  /*141b0*/  STL [R1+0x28], R4 ;  /* 0x0000280401007387 */ /* 0x000fe20000100800 */
[----:B------:R-:W-:-:S03]  /*141c0*/  SEL R0, R27, R11, !P4 ;  /* 0x0000000b1b007207 */ /* 0x000fc60006000000 */
        /* <DEDUP_REMOVED lines=10> */
[----:B------:R1:W-:Y:S01]  /*14270*/  STL [R1+0x10], R0 ;  /* 0x0000100001007387 */ /* 0x0003e20000100800 */
[----:B0-----:R-:W-:-:S03]  /*14280*/  SEL R3, R27, R16, !P4 ;  /* 0x000000101b037207 */ /* 0x001fc60006000000 */
[----:B-1----:R-:W2:Y:S04]  /*14290*/  LDL.LU R0, [R1+0x438] ;  /* 0x0004380001007983 */ /* 0x002ea80000300800 */
[----:B------:R0:W-:Y:S04]  /*142a0*/  STL [R1+0xc], R2 ;  /* 0x00000c0201007387 */ /* 0x0001e80000100800 */
[----:B------:R-:W-:Y:S04]  /*142b0*/  STL [R1+0x8], R3 ;  /* 0x0000080301007387 */ /* 0x000fe80000100800 */
[----:B------:R-:W2:Y:S01]  /*142c0*/  LDL.LU R4, [R1+0x38] ;  /* 0x0000380001047983 */ /* 0x000ea20000300800 */
[----:B0-----:R-:W-:-:S03]  /*142d0*/  SEL R2, R27, R17, !P4 ;  /* 0x000000111b027207 */ /* 0x001fc60006000000 */
[----:B------:R-:W2:Y:S04]  /*142e0*/  LDL.LU R5, [R1+0x44] ;  /* 0x0000440001057983 */ /* 0x000ea80000300800 */
[----:B------:R0:W-:Y:S04]  /*142f0*/  STL [R1+0x4], R2 ;  /* 0x0000040201007387 */ /* 0x0001e80000100800 */
[----:B------:R-:W2:Y:S04]  /*14300*/  LDL.LU R6, [R1+0x50] ;  /* 0x0000500001067983 */ /* 0x000ea80000300800 */
[----:B------:R-:W2:Y:S04]  /*14310*/  LDL.LU R7, [R1+0x80] ;  /* 0x0000800001077983 */ /* 0x000ea80000300800 */
[----:B------:R-:W2:Y:S04]  /*14320*/  LDL.LU R8, [R1+0x90] ;  /* 0x0000900001087983 */ /* 0x000ea80000300800 */
[----:B------:R-:W2:Y:S04]  /*14330*/  LDL.LU R9, [R1+0xcc] ;  /* 0x0000cc0001097983 */ /* 0x000ea80000300800 */
[----:B------:R-:W2:Y:S04]  /*14340*/  LDL.LU R10, [R1+0xd0] ;  /* 0x0000d000010a7983 */ /* 0x000ea80000300800 */
[----:B------:R-:W2:Y:S01]  /*14350*/  LDL.LU R11, [R1+0xe0] ;  /* 0x0000e000010b7983 */ /* 0x000ea20000300800 */
[----:B0-----:R-:W0:Y:S01]  /*14360*/  S2R R2, SR_TID.X ;  /* 0x0000000000027919 */ /* 0x001e220000002100 */
[----:B------:R-:W-:-:S02]  /*14370*/  SEL R3, R27, R18, !P4 ;  /* 0x000000121b037207 */ /* 0x000fc40006000000 */
[C---:B------:R-:W-:Y:S01]  /*14380*/  SEL R29, R27.reuse, R19, !P4 ;  /* 0x000000131b1d7207 */ /* 0x040fe20006000000 */
[----:B------:R-:W2:Y:S01]  /*14390*/  LDL.LU R12, [R1+0xe4] ;  /* 0x0000e400010c7983 */ /* 0x000ea20000300800 */
[C---:B------:R-:W-:Y:S02]  /*143a0*/  SEL R28, R27.reuse, R20, !P4 ;  /* 0x000000141b1c7207 */ /* 0x040fe40006000000 */
[C---:B------:R-:W-:Y:S01]  /*143b0*/  SEL R21, R27.reuse, R21, !P4 ;  /* 0x000000151b157207 */ /* 0x040fe20006000000 */
[----:B------:R-:W-:Y:S01]  /*143c0*/  STL [R1+0x13f0], R3 ;  /* 0x0013f00301007387 */ /* 0x000fe20000100800 */
[C---:B------:R-:W-:Y:S02]  /*143d0*/  SEL R24, R27.reuse, R24, !P4 ;  /* 0x000000181b187207 */ /* 0x040fe40006000000 */
[C---:B-----5:R-:W-:Y:S01]  /*143e0*/  SEL R23, R27.reuse, R23, !P4 ;  /* 0x000000171b177207 */ /* 0x060fe20006000000 */
[----:B------:R-:W-:Y:S01]  /*143f0*/  STL [R1+0x13f4], R29 ;  /* 0x0013f41d01007387 */ /* 0x000fe20000100800 */
[----:B----4-:R-:W-:-:S02]  /*14400*/  SEL R25, R27, R25, !P4 ;  /* 0x000000191b197207 */ /* 0x010fc40006000000 */
[C---:B---3--:R-:W-:Y:S01]  /*14410*/  SEL R26, R27.reuse, R26, !P4 ;  /* 0x0000001a1b1a7207 */ /* 0x048fe20006000000 */
[----:B------:R-:W-:Y:S01]  /*14420*/  STL [R1+0x13f8], R28 ;  /* 0x0013f81c01007387 */ /* 0x000fe20000100800 */
[----:B------:R-:W-:-:S03]  /*14430*/  SEL R22, R27, R22, !P4 ;  /* 0x000000161b167207 */ /* 0x000fc60006000000 */
[----:B------:R-:W-:Y:S01]  /*14440*/  STL [R1+0x13fc], R21 ;  /* 0x0013fc1501007387 */ /* 0x000fe20000100800 */
[----:B0-----:R-:W-:-:S05]  /*14450*/  LOP3.LUT R2, R2, 0x3f, RZ, 0xc0, !PT ;  /* 0x0000003f02027812 */ /* 0x001fca00078ec0ff */
[----:B------:R-:W-:Y:S01]  /*14460*/  IMAD R2, R2, UR6, RZ ;  /* 0x0000000602027c24 */ /* 0x000fe2000f8e02ff */
[----:B------:R-:W-:Y:S04]  /*14470*/  STL [R1+0x1400], R24 ;  /* 0x0014001801007387 */ /* 0x000fe80000100800 */
[----:B------:R-:W-:Y:S01]  /*14480*/  LEA.HI.X.SX32 R2, R2, UR15, 0x1, P5 ;  /* 0x0000000f02027c11 */ /* 0x000fe2000a8f0eff */
[----:B------:R-:W-:Y:S04]  /*14490*/  STL [R1+0x1404], R23 ;  /* 0x0014041701007387 */ /* 0x000fe80000100800 */
[----:B------:R-:W-:Y:S04]  /*144a0*/  STL [R1+0x1408], R25 ;  /* 0x0014081901007387 */ /* 0x000fe80000100800 */
[----:B------:R-:W-:Y:S04]  /*144b0*/  STL [R1+0x140c], R26 ;  /* 0x00140c1a01007387 */ /* 0x000fe80000100800 */
[----:B------:R-:W-:Y:S04]  /*144c0*/  STL [R1+0x1410], R22 ;  /* 0x0014101601007387 */ /* 0x000fe80000100800 */
[----:B------:R-:W-:Y:S01]  /*144d0*/  STL [R1+0x1414], R2 ;  /* 0x0014140201007387 */ /* 0x000fe20000100800 */
[----:B--2---:R-:W-:-:S05]  /*144e0*/  IMAD R0, R0, UR7, RZ ;  /* 0x0000000700007c24 */ /* 0x004fca000f8e02ff */
[----:B------:R-:W-:Y:S01]  /*144f0*/  STL [R1+0x1418], R0 ;  /* 0x0014180001007387 */ /* 0x000fe20000100800 */
[----:B------:R-:W-:Y:S02]  /*14500*/  IMAD R4, R4, UR10, RZ ;  /* 0x0000000a04047c24 */ /* 0x000fe4000f8e02ff */
[----:B------:R-:W-:-:S03]  /*14510*/  IMAD R5, R5, UR10, RZ ;  /* 0x0000000a05057c24 */ /* 0x000fc6000f8e02ff */
[----:B------:R0:W-:Y:S01]  /*14520*/  STL [R1+0x141c], R4 ;  /* 0x00141c0401007387 */ /* 0x0001e20000100800 */
[----:B------:R-:W-:-:S03]  /*14530*/  IMAD R6, R6, UR10, RZ ;  /* 0x0000000a06067c24 */ /* 0x000fc6000f8e02ff */
[----:B------:R1:W-:Y:S01]  /*14540*/  STL [R1+0x1420], R5 ;  /* 0x0014200501007387 */ /* 0x0003e20000100800 */
[----:B------:R-:W-:-:S03]  /*14550*/  IMAD R7, R7, UR10, RZ ;  /* 0x0000000a07077c24 */ /* 0x000fc6000f8e02ff */
[----:B------:R-:W-:Y:S01]  /*14560*/  STL [R1+0x1424], R6 ;  /* 0x0014240601007387 */ /* 0x000fe20000100800 */
[----:B------:R-:W-:-:S03]  /*14570*/  IMAD R8, R8, UR10, RZ ;  /* 0x0000000a08087c24 */ /* 0x000fc6000f8e02ff */
[----:B------:R-:W2:Y:S01]  /*14580*/  LDL.LU R13, [R1+0xe8] ;  /* 0x0000e800010d7983 */ /* 0x000ea20000300800 */
[----:B------:R-:W-:-:S03]  /*14590*/  IMAD R9, R9, UR10, RZ ;  /* 0x0000000a09097c24 */ /* 0x000fc6000f8e02ff */
[----:B------:R-:W-:Y:S04]  /*145a0*/  STL [R1+0x1428], R7 ;  /* 0x0014280701007387 */ /* 0x000fe80000100800 */
[----:B------:R-:W3:Y:S01]  /*145b0*/  LDL.LU R14, [R1+0xec] ;  /* 0x0000ec00010e7983 */ /* 0x000ee20000300800 */
[----:B------:R-:W-:-:S03]  /*145c0*/  IMAD R10, R10, UR10, RZ ;  /* 0x0000000a0a0a7c24 */ /* 0x000fc6000f8e02ff */
[----:B------:R-:W4:Y:S04]  /*145d0*/  LDL.LU R15, [R1+0xf0] ;  /* 0x0000f000010f7983 */ /* 0x000f280000300800 */
[----:B------:R-:W-:Y:S01]  /*145e0*/  STL [R1+0x142c], R8 ;  /* 0x00142c0801007387 */ /* 0x000fe20000100800 */
[----:B------:R-:W-:-:S03]  /*145f0*/  IMAD R11, R11, UR10, RZ ;  /* 0x0000000a0b0b7c24 */ /* 0x000fc6000f8e02ff */
[----:B------:R-:W5:Y:S04]  /*14600*/  LDL.LU R16, [R1+0xf4] ;  /* 0x0000f40001107983 */ /* 0x000f680000300800 */
[----:B------:R-:W5:Y:S04]  /*14610*/  LDL.LU R17, [R1+0xf8] ;  /* 0x0000f80001117983 */ /* 0x000f680000300800 */
[----:B------:R-:W-:Y:S04]  /*14620*/  STL [R1+0x1430], R9 ;  /* 0x0014300901007387 */ /* 0x000fe80000100800 */
[----:B------:R-:W5:Y:S04]  /*14630*/  LDL.LU R18, [R1+0x100] ;  /* 0x0001000001127983 */ /* 0x000f680000300800 */
[----:B------:R-:W5:Y:S04]  /*14640*/  LDL.LU R19, [R1+0x104] ;  /* 0x0001040001137983 */ /* 0x000f680000300800 */
[----:B------:R-:W-:Y:S04]  /*14650*/  STL [R1+0x1434], R10 ;  /* 0x0014340a01007387 */ /* 0x000fe80000100800 */
[----:B------:R-:W5:Y:S04]  /*14660*/  LDL.LU R20, [R1+0x108] ;  /* 0x0001080001147983 */ /* 0x000f680000300800 */
[----:B------:R-:W5:Y:S04]  /*14670*/  LDL.LU R27, [R1+0x10c] ;  /* 0x00010c00011b7983 */ /* 0x000f680000300800 */
[----:B------:R-:W-:Y:S04]  /*14680*/  STL [R1+0x1438], R11 ;  /* 0x0014380b01007387 */ /* 0x000fe80000100800 */
[----:B0-----:R-:W5:Y:S04]  /*14690*/  LDL.LU R4, [R1+0x12c] ;  /* 0x00012c0001047983 */ /* 0x001f680000300800 */
[----:B------:R-:W1:Y:S04]  /*146a0*/  LDL.LU R0, [R1+0x130] ;  /* 0x0001300001007983 */ /* 0x000e680000300800 */
[----:B------:R-:W5:Y:S04]  /*146b0*/  LDL.LU R2, [R1+0x134] ;  /* 0x0001340001027983 */ /* 0x000f680000300800 */
[----:B------:R-:W5:Y:S04]  /*146c0*/  LDL.LU R22, [R1+0x138] ;  /* 0x0001380001167983 */ /* 0x000f680000300800 */
[----:B------:R-:W5:Y:S04]  /*146d0*/  LDL.LU R26, [R1+0x13c] ;  /* 0x00013c00011a7983 */ /* 0x000f680000300800 */
[----:B------:R-:W5:Y:S04]  /*146e0*/  LDL.LU R25, [R1+0x140] ;  /* 0x0001400001197983 */ /* 0x000f680000300800 */
[----:B------:R-:W5:Y:S04]  /*146f0*/  LDL.LU R23, [R1+0x144] ;  /* 0x0001440001177983 */ /* 0x000f680000300800 */
[----:B------:R-:W5:Y:S04]  /*14700*/  LDL.LU R24, [R1+0x148] ;  /* 0x0001480001187983 */ /* 0x000f680000300800 */
[----:B------:R-:W5:Y:S04]  /*14710*/  LDL.LU R21, [R1+0x154] ;  /* 0x0001540001157983 */ /* 0x000f680000300800 */
[----:B------:R-:W5:Y:S01]  /*14720*/  LDL.LU R28, [R1+0x174] ;  /* 0x00017400011c7983 */ /* 0x000f620000300800 */
[----:B------:R-:W-:-:S03]  /*14730*/  IMAD R12, R12, UR10, RZ ;  /* 0x0000000a0c0c7c24 */ /* 0x000fc6000f8e02ff */
[----:B------:R-:W5:Y:S04]  /*14740*/  LDL.LU R29, [R1+0x190] ;  /* 0x00019000011d7983 */ /* 0x000f680000300800 */
[----:B------:R-:W5:Y:S04]  /*14750*/  LDL.LU R3, [R1+0x194] ;  /* 0x0001940001037983 */ /* 0x000f680000300800 */
[----:B------:R-:W-:Y:S01]  /*14760*/  STL [R1+0x143c], R12 ;  /* 0x00143c0c01007387 */ /* 0x000fe20000100800 */
[----:B--2---:R-:W-:Y:S02]  /*14770*/  IMAD R13, R13, UR10, RZ ;  /* 0x0000000a0d0d7c24 */ /* 0x004fe4000f8e02ff */
[----:B---3--:R-:W-:-:S03]  /*14780*/  IMAD R14, R14, UR10, RZ ;  /* 0x0000000a0e0e7c24 */ /* 0x008fc6000f8e02ff */
[----:B------:R-:W-:Y:S01]  /*14790*/  STL [R1+0x1440], R13 ;  /* 0x0014400d01007387 */ /* 0x000fe20000100800 */
[----:B----4-:R-:W-:-:S03]  /*147a0*/  IMAD R15, R15, UR10, RZ ;  /* 0x0000000a0f0f7c24 */ /* 0x010fc6000f8e02ff */
[----:B------:R-:W-:Y:S01]  /*147b0*/  STL [R1+0x1444], R14 ;  /* 0x0014440e01007387 */ /* 0x000fe20000100800 */
[----:B-----5:R-:W-:-:S03]  /*147c0*/  IMAD R16, R16, UR10, RZ ;  /* 0x0000000a10107c24 */ /* 0x020fc6000f8e02ff */
[----:B------:R-:W-:Y:S01]  /*147d0*/  STL [R1+0x1448], R15 ;  /* 0x0014480f01007387 */ /* 0x000fe20000100800 */
[----:B------:R-:W-:-:S03]  /*147e0*/  IMAD R17, R17, UR10, RZ ;  /* 0x0000000a11117c24 */ /* 0x000fc6000f8e02ff */
        /* <DEDUP_REMOVED lines=11> */
[----:B-1----:R-:W-:-:S03]  /*148a0*/  IMAD R5, R0, UR10, RZ ;  /* 0x0000000a00057c24 */ /* 0x002fc6000f8e02ff */
[----:B------:R0:W-:Y:S01]  /*148b0*/  STL [R1+0x34], R4 ;  /* 0x0000340401007387 */ /* 0x0001e20000100800 */
[----:B------:R-:W-:-:S03]  /*148c0*/  IMAD R0, R2, UR10, RZ ;  /* 0x0000000a02007c24 */ /* 0x000fc6000f8e02ff */
[----:B------:R-:W-:Y:S01]  /*148d0*/  STL [R1+0x38], R5 ;  /* 0x0000380501007387 */ /* 0x000fe20000100800 */
[----:B0-----:R-:W-:-:S03]  /*148e0*/  IMAD R4, R22, UR10, RZ ;  /* 0x0000000a16047c24 */ /* 0x001fc6000f8e02ff */
[----:B------:R0:W-:Y:S01]  /*148f0*/  STL [R1+0x44], R0 ;  /* 0x0000440001007387 */ /* 0x0001e20000100800 */
[----:B------:R-:W-:-:S03]  /*14900*/  IMAD R2, R26, UR10, RZ ;  /* 0x0000000a1a027c24 */ /* 0x000fc6000f8e02ff */
[----:B------:R1:W-:Y:S01]  /*14910*/  STL [R1+0x50], R4 ;  /* 0x0000500401007387 */ /* 0x0003e20000100800 */
[----:B0-----:R-:W-:-:S03]  /*14920*/  IMAD R0, R25, UR10, RZ ;  /* 0x0000000a19007c24 */ /* 0x001fc6000f8e02ff */
[----:B------:R0:W-:Y:S01]  /*14930*/  STL [R1+0x80], R2 ;  /* 0x0000800201007387 */ /* 0x0001e20000100800 */
[----:B-1----:R-:W-:-:S03]  /*14940*/  IMAD R4, R23, UR10, RZ ;  /* 0x0000000a17047c24 */ /* 0x002fc6000f8e02ff */
[----:B------:R1:W-:Y:S04]  /*14950*/  STL [R1+0x90], R0 ;  /* 0x0000900001007387 */ /* 0x0003e80000100800 */
[----:B------:R2:W-:Y:S01]  /*14960*/  STL [R1+0xcc], R4 ;  /* 0x0000cc0401007387 */ /* 0x0005e20000100800 */
[----:B0-----:R-:W-:Y:S02]  /*14970*/  IMAD R2, R24, UR10, RZ ;  /* 0x0000000a18027c24 */ /* 0x001fe4000f8e02ff */
[----:B-1----:R-:W-:-:S03]  /*14980*/  IMAD R0, R21, UR10, RZ ;  /* 0x0000000a15007c24 */ /* 0x002fc6000f8e02ff */
[----:B------:R0:W-:Y:S01]  /*14990*/  STL [R1+0xd0], R2 ;  /* 0x0000d00201007387 */ /* 0x0001e20000100800 */
[----:B--2---:R-:W-:-:S03]  /*149a0*/  IMAD R4, R28, UR10, RZ ;  /* 0x0000000a1c047c24 */ /* 0x004fc6000f8e02ff */
[----:B------:R1:W-:Y:S04]  /*149b0*/  STL [R1+0xe0], R0 ;  /* 0x0000e00001007387 */ /* 0x0003e80000100800 */
[----:B------:R-:W-:Y:S04]  /*149c0*/  STL [R1+0xe4], R4 ;  /* 0x0000e40401007387 */ /* 0x000fe80000100800 */
[----:B------:R-:W2:Y:S01]  /*149d0*/  LDL.LU R27, [R1+0x1a0] ;  /* 0x0001a000011b7983 */ /* 0x000ea20000300800 */
[----:B0-----:R-:W-:Y:S02]  /*149e0*/  IMAD R2, R29, UR10, RZ ;  /* 0x0000000a1d027c24 */ /* 0x001fe4000f8e02ff */
[----:B-1----:R-:W-:-:S03]  /*149f0*/  IMAD R0, R3, UR10, RZ ;  /* 0x0000000a03007c24 */ /* 0x002fc6000f8e02ff */
[----:B------:R-:W-:Y:S04]  /*14a00*/  STL [R1+0xe8], R2 ;  /* 0x0000e80201007387 */ /* 0x000fe80000100800 */
[----:B--2---:R0:W-:Y:S04]  /*14a10*/  STL [R1+0x1494], R27 ;  /* 0x0014941b01007387 */ /* 0x0041e80000100800 */
[----:B------:R-:W-:Y:S04]  /*14a20*/  STL [R1+0xec], R0 ;  /* 0x0000ec0001007387 */ /* 0x000fe80000100800 */
[----:B0-----:R-:W2:Y:S04]  /*14a30*/  LDL.LU R27, [R1+0x19c] ;  /* 0x00019c00011b7983 */ /* 0x001ea80000300800 */
[----:B--2---:R0:W-:Y:S04]  /*14a40*/  STL [R1+0x1498], R27 ;  /* 0x0014981b01007387 */ /* 0x0041e80000100800 */
        /* <DEDUP_REMOVED lines=29> */
[----:B--2---:R-:W-:-:S05]  /*14c20*/  IMAD R27, R27, UR10, RZ ;  /* 0x0000000a1b1b7c24 */ /* 0x004fca000f8e02ff */
[----:B------:R0:W-:Y:S04]  /*14c30*/  STL [R1+0xf0], R27 ;  /* 0x0000f01b01007387 */ /* 0x0001e80000100800 */
[----:B0-----:R-:W2:Y:S02]  /*14c40*/  LDL.LU R27, [R1+0x1498] ;  /* 0x00149800011b7983 */ /* 0x001ea40000300800 */
[----:B--2---:R-:W-:-:S05]  /*14c50*/  IMAD R27, R27, UR10, RZ ;  /* 0x0000000a1b1b7c24 */ /* 0x004fca000f8e02ff */
[----:B------:R0:W-:Y:S04]  /*14c60*/  STL [R1+0xf4], R27 ;  /* 0x0000f41b01007387 */ /* 0x0001e80000100800 */
[----:B0-----:R-:W2:Y:S01]  /*14c70*/  LDL.LU R27, [R1+0x1494] ;  /* 0x00149400011b7983 */ /* 0x001ea20000300800 */
[----:B---3--:R-:W-:Y:S02]  /*14c80*/  IMAD R4, R4, UR10, RZ ;  /* 0x0000000a04047c24 */ /* 0x008fe4000f8e02ff */
[----:B--2---:R-:W-:-:S05]  /*14c90*/  IMAD R27, R27, UR10, RZ ;  /* 0x0000000a1b1b7c24 */ /* 0x004fca000f8e02ff */
[----:B------:R0:W-:Y:S02]  /*14ca0*/  STL [R1+0xf8], R27 ;  /* 0x0000f81b01007387 */ /* 0x0001e40000100800 */
[----:B0-----:R-:W-:Y:S02]  /*14cb0*/  IMAD R27, R20, UR10, RZ ;  /* 0x0000000a141b7c24 */ /* 0x001fe4000f8e02ff */
[----:B----4-:R-:W-:Y:S02]  /*14cc0*/  IMAD R20, R19, UR10, RZ ;  /* 0x0000000a13147c24 */ /* 0x010fe4000f8e02ff */
[----:B-----5:R-:W-:Y:S02]  /*14cd0*/  IMAD R19, R18, UR10, RZ ;  /* 0x0000000a12137c24 */ /* 0x020fe4000f8e02ff */
[----:B------:R-:W-:Y:S01]  /*14ce0*/  IMAD R18, R17, UR10, RZ ;  /* 0x0000000a11127c24 */ /* 0x000fe2000f8e02ff */
[----:B------:R-:W-:Y:S01]  /*14cf0*/  STL [R1+0x100], R27 ;  /* 0x0001001b01007387 */ /* 0x000fe20000100800 */
[----:B------:R-:W-:-:S02]  /*14d00*/  IMAD R17, R16, UR10, RZ ;  /* 0x0000000a10117c24 */ /* 0x000fc4000f8e02ff */
[----:B------:R-:W-:Y:S01]  /*14d10*/  IMAD R16, R15, UR10, RZ ;  /* 0x0000000a0f107c24 */ /* 0x000fe2000f8e02ff */
[----:B------:R-:W-:Y:S01]  /*14d20*/  STL [R1+0x104], R20 ;  /* 0x0001041401007387 */ /* 0x000fe20000100800 */
[----:B------:R-:W-:Y:S02]  /*14d30*/  IMAD R15, R14, UR10, RZ ;  /* 0x0000000a0e0f7c24 */ /* 0x000fe4000f8e02ff */
[----:B------:R-:W-:Y:S01]  /*14d40*/  IMAD R14, R13, UR10, RZ ;  /* 0x0000000a0d0e7c24 */ /* 0x000fe2000f8e02ff */
[----:B------:R-:W-:Y:S01]  /*14d50*/  STL [R1+0x108], R19 ;  /* 0x0001081301007387 */ /* 0x000fe20000100800 */
[----:B------:R-:W-:Y:S02]  /*14d60*/  IMAD R13, R12, UR10, RZ ;  /* 0x0000000a0c0d7c24 */ /* 0x000fe4000f8e02ff */
[----:B------:R-:W-:Y:S01]  /*14d70*/  IMAD R12, R11, UR10, RZ ;  /* 0x0000000a0b0c7c24 */ /* 0x000fe2000f8e02ff */
        /* <DEDUP_REMOVED lines=12> */
[----:B------:R-:W-:Y:S04]  /*14e40*/  STL [R1+0x140], R12 ;  /* 0x0001400c01007387 */ /* 0x000fe80000100800 */
[----:B------:R-:W-:Y:S04]  /*14e50*/  STL [R1+0x144], R11 ;  /* 0x0001440b01007387 */ /* 0x000fe80000100800 */
[----:B------:R-:W-:Y:S01]  /*14e60*/  STL [R1+0x148], R10 ;  /* 0x0001480a01007387 */ /* 0x000fe20000100800 */
[----:B------:R-:W-:-:S03]  /*14e70*/  IMAD R5, R0, UR10, RZ ;  /* 0x0000000a00057c24 */ /* 0x000fc6000f8e02ff */
[----:B------:R-:W-:Y:S01]  /*14e80*/  STL [R1+0x154], R9 ;  /* 0x0001540901007387 */ /* 0x000fe20000100800 */
[----:B------:R-:W-:-:S03]  /*14e90*/  IMAD R0, R2, UR10, RZ ;  /* 0x0000000a02007c24 */ /* 0x000fc6000f8e02ff */
[----:B------:R-:W-:Y:S04]  /*14ea0*/  STL [R1+0x174], R8 ;  /* 0x0001740801007387 */ /* 0x000fe80000100800 */
[----:B------:R-:W-:Y:S04]  /*14eb0*/  STL [R1+0x190], R7 ;  /* 0x0001900701007387 */ /* 0x000fe80000100800 */
[----:B------:R-:W-:Y:S04]  /*14ec0*/  STL [R1+0x194], R6 ;  /* 0x0001940601007387 */ /* 0x000fe80000100800 */
[----:B------:R0:W-:Y:S01]  /*14ed0*/  STL [R1+0x198], R4 ;  /* 0x0001980401007387 */ /* 0x0001e20000100800 */
[----:B------:R-:W-:-:S03]  /*14ee0*/  IMAD R2, R26, UR10, RZ ;  /* 0x0000000a1a027c24 */ /* 0x000fc6000f8e02ff */
[----:B------:R-:W-:Y:S01]  /*14ef0*/  STL [R1+0x19c], R5 ;  /* 0x00019c0501007387 */ /* 0x000fe20000100800 */
[----:B0-----:R-:W-:-:S03]  /*14f00*/  IMAD R4, R22, UR10, RZ ;  /* 0x0000000a16047c24 */ /* 0x001fc6000f8e02ff */
[----:B------:R0:W-:Y:S04]  /*14f10*/  STL [R1+0x1a0], R0 ;  /* 0x0001a00001007387 */ /* 0x0001e80000100800 */
        /* <DEDUP_REMOVED lines=541> */
[----:B----4-:R-:W-:Y:S02]  /*170f0*/  IMAD R19, R19, UR10, RZ ;  /* 0x0000000a13137c24 */ /* 0x010fe4000f8e02ff */
[----:B-----5:R-:W-:Y:S02]  /*17100*/  IMAD R18, R18, UR10, RZ ;  /* 0x0000000a12127c24 */ /* 0x020fe4000f8e02ff */
[----:B------:R-:W-:-:S02]  /*17110*/  IMAD R17, R17, UR10, RZ ;  /* 0x0000000a11117c24 */ /* 0x000fc4000f8e02ff */
[----:B------:R-:W-:Y:S02]  /*17120*/  IMAD R16, R16, UR10, RZ ;  /* 0x0000000a10107c24 */ /* 0x000fe4000f8e02ff */
[----:B------:R-:W-:Y:S02]  /*17130*/  IMAD R15, R15, UR10, RZ ;  /* 0x0000000a0f0f7c24 */ /* 0x000fe4000f8e02ff */
[----:B------:R-:W-:Y:S02]  /*17140*/  IMAD R14, R14, UR10, RZ ;  /* 0x0000000a0e0e7c24 */ /* 0x000fe4000f8e02ff */
[----:B------:R-:W-:Y:S02]  /*17150*/  IMAD R13, R13, UR10, RZ ;  /* 0x0000000a0d0d7c24 */ /* 0x000fe4000f8e02ff */
[----:B------:R-:W-:Y:S02]  /*17160*/  IMAD R12, R12, UR10, RZ ;  /* 0x0000000a0c0c7c24 */ /* 0x000fe4000f8e02ff */
        /* <DEDUP_REMOVED lines=19> */
[----:B--2---:R-:W-:-:S05]  /*172a0*/  IMAD R27, R27, UR10, RZ ;  /* 0x0000000a1b1b7c24 */ /* 0x004fca000f8e02ff */
        /* <DEDUP_REMOVED lines=57> */
[----:B0-----:R-:W2:Y:S02]  /*17640*/  LDL.LU R3, [R1+0x13f0] ;  /* 0x0013f00001037983 */ /* 0x001ea40000300800 */
[----:B--2---:R-:W-:-:S05]  /*17650*/  IMAD R3, R3, UR10, RZ ;  /* 0x0000000a03037c24 */ /* 0x004fca000f8e02ff */
[----:B------:R0:W-:Y:S04]  /*17660*/  STL [R1], R3 ;  /* 0x0000000301007387 */ /* 0x0001e80000100800 */
[----:B0-----:R-:W2:Y:S01]  /*17670*/  LDL.LU R3, [R1+0x13ec] ;  /* 0x0013ec0001037983 */ /* 0x001ea20000300800 */
[----:B------:R-:W-:Y:S02]  /*17680*/  IMAD R29, R29, UR10, RZ ;  /* 0x0000000a1d1d7c24 */ /* 0x000fe4000f8e02ff */
[----:B------:R-:W-:Y:S02]  /*17690*/  IMAD R28, R28, UR10, RZ ;  /* 0x0000000a1c1c7c24 */ /* 0x000fe4000f8e02ff */
[----:B------:R-:W-:Y:S02]  /*176a0*/  IMAD R21, R21, UR10, RZ ;  /* 0x0000000a15157c24 */ /* 0x000fe4000f8e02ff */
[----:B------:R-:W-:Y:S01]  /*176b0*/  IMAD R24, R24, UR10, RZ ;  /* 0x0000000a18187c24 */ /* 0x000fe2000f8e02ff */
[----:B------:R-:W-:Y:S04]  /*176c0*/  STL [R1+0x13dc], R29 ;  /* 0x0013dc1d01007387 */ /* 0x000fe80000100800 */
[----:B------:R0:W-:Y:S04]  /*176d0*/  STL [R1+0x13e0], R28 ;  /* 0x0013e01c01007387 */ /* 0x0001e80000100800 */
[----:B------:R-:W-:Y:S04]  /*176e0*/  STL [R1+0x13e4], R21 ;  /* 0x0013e41501007387 */ /* 0x000fe80000100800 */
[----:B------:R2:W-:Y:S01]  /*176f0*/  STL [R1+0x13e8], R24 ;  /* 0x0013e81801007387 */ /* 0x0005e20000100800 */
[----:B0-----:R-:W-:-:S05]  /*17700*/  IADD3 R28, P0, PT, R0, UR12, RZ ;  /* 0x0000000c001c7c10 */ /* 0x001fca000ff1e0ff */
[----:B------:R0:W-:Y:S01]  /*17710*/  STL [R1+0x78c], R28 ;  /* 0x00078c1c01007387 */ /* 0x0001e20000100800 */
[-C--:B--2---:R-:W-:Y:S02]  /*17720*/  IADD3 R24, P2, PT, R4, R3.reuse, RZ ;  /* 0x0000000304187210 */ /* 0x084fe40007f5e0ff */
[-C--:B------:R-:W-:Y:S02]  /*17730*/  IADD3 R21, P3, PT, R5, R3.reuse, RZ ;  /* 0x0000000305157210 */ /* 0x080fe40007f7e0ff */
[-C--:B0-----:R-:W-:Y:S01]  /*17740*/  IADD3 R28, P4, PT, R6, R3.reuse, RZ ;  /* 0x00000003061c7210 */ /* 0x081fe20007f9e0ff */
[----:B------:R0:W-:Y:S04]  /*17750*/  STL [R1+0x12bc], R24 ;  /* 0x0012bc1801007387 */ /* 0x0001e80000100800 */
[----:B------:R1:W-:Y:S01]  /*17760*/  STL [R1+0x12c0], R21 ;  /* 0x0012c01501007387 */ /* 0x0003e20000100800 */
[----:B0-----:R-:W-:-:S03]  /*17770*/  IADD3 R24, P5, PT, R7, R3, RZ ;  /* 0x0000000307187210 */ /* 0x001fc60007fbe0ff */
[----:B------:R0:W-:Y:S01]  /*17780*/  STL [R1+0x12c4], R28 ;  /* 0x0012c41c01007387 */ /* 0x0001e20000100800 */
[----:B-1----:R-:W-:-:S03]  /*17790*/  IADD3 R21, P6, PT, R8, R3, RZ ;  /* 0x0000000308157210 */ /* 0x002fc60007fde0ff */
[----:B------:R1:W-:Y:S04]  /*177a0*/  STL [R1+0x12c8], R24 ;  /* 0x0012c81801007387 */ /* 0x0003e80000100800 */
[----:B------:R2:W-:Y:S01]  /*177b0*/  STL [R1+0x12cc], R21 ;  /* 0x0012cc1501007387 */ /* 0x0005e20000100800 */
[-C--:B0-----:R-:W-:Y:S02]  /*177c0*/  IADD3 R28, P1, PT, R9, R3.reuse, RZ ;  /* 0x00000003091c7210 */ /* 0x081fe40007f3e0ff */
[-C--:B-1----:R-:W-:Y:S02]  /*177d0*/  LEA.HI.X.SX32 R24, R4, R2.reuse, 0x1, P2 ;  /* 0x0000000204187211 */ /* 0x082fe400010f0eff */
[----:B------:R-:W-:Y:S02]  /*177e0*/  LEA.HI.X.SX32 R4, R5, R2, 0x1, P3 ;  /* 0x0000000205047211 */ /* 0x000fe400018f0eff */
[-C--:B--2---:R-:W-:Y:S01]  /*177f0*/  IADD3 R21, P2, PT, R10, R3.reuse, RZ ;  /* 0x000000030a157210 */ /* 0x084fe20007f5e0ff */
[----:B------:R-:W-:Y:S01]  /*17800*/  STL [R1+0x12d0], R28 ;  /* 0x0012d01c01007387 */ /* 0x000fe20000100800 */
[----:B------:R-:W-:-:S02]  /*17810*/  IADD3 R5, P3, PT, R11, R3, RZ ;  /* 0x000000030b057210 */ /* 0x000fc40007f7e0ff */
[----:B------:R-:W-:Y:S01]  /*17820*/  LEA.HI.X.SX32 R6, R6, R2, 0x1, P4 ;  /* 0x0000000206067211 */ /* 0x000fe200020f0eff */
[----:B------:R-:W-:Y:S04]  /*17830*/  STL [R1+0x12b4], R24 ;  /* 0x0012b41801007387 */ /* 0x000fe80000100800 */
[----:B------:R-:W-:Y:S04]  /*17840*/  STL [R1+0x12b8], R21 ;  /* 0x0012b81501007387 */ /* 0x000fe80000100800 */
[----:B------:R0:W-:Y:S04]  /*17850*/  STL [R1+0x12ac], R4 ;  /* 0x0012ac0401007387 */ /* 0x0001e80000100800 */
[----:B------:R1:W-:Y:S01]  /*17860*/  STL [R1+0x12b0], R5 ;  /* 0x0012b00501007387 */ /* 0x0003e20000100800 */
[----:B0-----:R-:W-:-:S03]  /*17870*/  IADD3 R4, P4, PT, R12, R3, RZ ;  /* 0x000000030c047210 */ /* 0x001fc60007f9e0ff */
[----:B------:R-:W-:Y:S01]  /*17880*/  STL [R1+0x12a4], R6 ;  /* 0x0012a40601007387 */ /* 0x000fe20000100800 */
[----:B-1----:R-:W-:-:S03]  /*17890*/  LEA.HI.X.SX32 R5, R7, R2, 0x1, P5 ;  /* 0x0000000207057211 */ /* 0x002fc600028f0eff */
[----:B------:R-:W2:Y:S04]  /*178a0*/  LDL.LU R21, [R1+0x38] ;  /* 0x0000380001157983 */ /* 0x000ea80000300800 */
[----:B------:R0:W-:Y:S04]  /*178b0*/  STL [R1+0x12a8], R4 ;  /* 0x0012a80401007387 */ /* 0x0001e80000100800 */
[----:B------:R1:W-:Y:S04]  /*178c0*/  STL [R1+0x129c], R5 ;  /* 0x00129c0501007387 */ /* 0x0003e80000100800 */
[----:B------:R-:W2:Y:S01]  /*178d0*/  LDL.LU R28, [R1+0x44] ;  /* 0x00004400011c7983 */ /* 0x000ea20000300800 */
[----:B0-----:R-:W-:-:S02]  /*178e0*/  IADD3 R4, P5, PT, R13, R3, RZ ;  /* 0x000000030d047210 */ /* 0x001fc40007fbe0ff */
[----:B-1----:R-:W-:-:S03]  /*178f0*/  LEA.HI.X.SX32 R5, R8, R2, 0x1, P6 ;  /* 0x0000000208057211 */ /* 0x002fc600030f0eff */
[----:B------:R0:W-:Y:S01]  /*17900*/  STL [R1+0x12a0], R4 ;  /* 0x0012a00401007387 */ /* 0x0001e20000100800 */
[----:B------:R-:W-:-:S03]  /*17910*/  LEA.HI.X.SX32 R6, R9, R2, 0x1, P1 ;  /* 0x0000000209067211 */ /* 0x000fc600008f0eff */
[----:B------:R1:W-:Y:S01]  /*17920*/  STL [R1+0x1294], R5 ;  /* 0x0012940501007387 */ /* 0x0003e20000100800 */
[-C--:B0-----:R-:W-:Y:S02]  /*17930*/  IADD3 R4, P6, PT, R14, R3.reuse, RZ ;  /* 0x000000030e047210 */ /* 0x081fe40007fde0ff */
[----:B-1----:R-:W-:-:S03]  /*17940*/  IADD3 R5, P1, PT, R15, R3, RZ ;  /* 0x000000030f057210 */ /* 0x002fc60007f3e0ff */
[----:B------:R0:W-:Y:S04]  /*17950*/  STL [R1+0x1298], R4 ;  /* 0x0012980401007387 */ /* 0x0001e80000100800 */
[----:B------:R-:W-:Y:S04]  /*17960*/  STL [R1+0x128c], R6 ;  /* 0x00128c0601007387 */ /* 0x000fe80000100800 */
[----:B------:R-:W2:Y:S01]  /*17970*/  LDL.LU R29, [R1+0x80] ;  /* 0x00008000011d7983 */ /* 0x000ea20000300800 */
[----:B0-----:R-:W-:-:S03]  /*17980*/  LEA.HI.X.SX32 R4, R10, R2, 0x1, P2 ;  /* 0x000000020a047211 */ /* 0x001fc600010f0eff */
[----:B------:R0:W-:Y:S04]  /*17990*/  STL [R1+0x1290], R5 ;  /* 0x0012900501007387 */ /* 0x0001e80000100800 */
[----:B------:R1:W-:Y:S01]  /*179a0*/  STL [R1+0x1284], R4 ;  /* 0x0012840401007387 */ /* 0x0003e20000100800 */
[-C--:B0-----:R-:W-:Y:S02]  /*179b0*/  IADD3 R5, P2, PT, R16, R3.reuse, RZ ;  /* 0x0000000310057210 */ /* 0x081fe40007f5e0ff */
[----:B-1----:R-:W-:Y:S02]  /*179c0*/  LEA.HI.X.SX32 R4, R11, R2, 0x1, P3 ;  /* 0x000000020b047211 */ /* 0x002fe400018f0eff */
[----:B------:R-:W2:Y:S04]  /*179d0*/  LDL.LU R11, [R1+0x90] ;  /* 0x00009000010b7983 */ /* 0x000ea80000300800 */
[----:B------:R0:W-:Y:S04]  /*179e0*/  STL [R1+0x1288], R5 ;  /* 0x0012880501007387 */ /* 0x0001e80000100800 */
[----:B------:R1:W-:Y:S01]  /*179f0*/  STL [R1+0x127c], R4 ;  /* 0x00127c0401007387 */ /* 0x0003e20000100800 */
[----:B0-----:R-:W-:-:S02]  /*17a00*/  IADD3 R5, P3, PT, R17, R3, RZ ;  /* 0x0000000311057210 */ /* 0x001fc40007f7e0ff */
[-C--:B-1----:R-:W-:Y:S02]  /*17a10*/  LEA.HI.X.SX32 R4, R12, R2.reuse, 0x1, P4 ;  /* 0x000000020c047211 */ /* 0x082fe400020f0eff */
[----:B------:R-:W2:Y:S04]  /*17a20*/  LDL.LU R12, [R1+0x50] ;  /* 0x00005000010c7983 */ /* 0x000ea80000300800 */
[----:B------:R-:W-:Y:S04]  /*17a30*/  STL [R1+0x1280], R5 ;  /* 0x0012800501007387 */ /* 0x000fe80000100800 */
[----:B------:R-:W2:Y:S04]  /*17a40*/  LDL.LU R10, [R1+0xcc] ;  /* 0x0000cc00010a7983 */ /* 0x000ea80000300800 */
[----:B------:R0:W-:Y:S02]  /*17a50*/  STL [R1+0x1274], R4 ;  /* 0x0012740401007387 */ /* 0x0001e40000100800 */
[----:B0-----:R-:W-:-:S02]  /*17a60*/  LEA.HI.X.SX32 R4, R13, R2, 0x1, P5 ;  /* 0x000000020d047211 */ /* 0x001fc400028f0eff */
[----:B------:R-:W2:Y:S01]  /*17a70*/  LDL.LU R13, [R1+0x34] ;  /* 0x00003400010d7983 */ /* 0x000ea20000300800 */
[----:B-----5:R-:W-:-:S05]  /*17a80*/  IADD3 R5, P4, PT, R18, R3, RZ ;  /* 0x0000000312057210 */ /* 0x020fca0007f9e0ff */
[----:B------:R4:W-:Y:S04]  /*17a90*/  STL [R1+0x1278], R5 ;  /* 0x0012780501007387 */ /* 0x0009e80000100800 */
[----:B------:R-:W5:Y:S04]  /*17aa0*/  LDL.LU R9, [R1+0xd0] ;  /* 0x0000d00001097983 */ /* 0x000f680000300800 */
[----:B------:R0:W-:Y:S01]  /*17ab0*/  STL [R1+0x126c], R4 ;  /* 0x00126c0401007387 */ /* 0x0001e20000100800 */
[----:B----4-:R-:W-:-:S03]  /*17ac0*/  IADD3 R5, P5, PT, R19, R3, RZ ;  /* 0x0000000313057210 */ /* 0x010fc60007fbe0ff */
[----:B------:R-:W4:Y:S01]  /*17ad0*/  LDL.LU R8, [R1+0xe0] ;  /* 0x0000e00001087983 */ /* 0x000f220000300800 */
[----:B0-----:R-:W-:-:S03]  /*17ae0*/  LEA.HI.X.SX32 R4, R14, R2, 0x1, P6 ;  /* 0x000000020e047211 */ /* 0x001fc600030f0eff */
[----:B------:R3:W-:Y:S04]  /*17af0*/  STL [R1+0x1270], R5 ;  /* 0x0012700501007387 */ /* 0x0007e80000100800 */
[----:B------:R0:W-:Y:S04]  /*17b00*/  STL [R1+0x1264], R4 ;  /* 0x0012640401007387 */ /* 0x0001e80000100800 */
[----:B------:R-:W4:Y:S01]  /*17b10*/  LDL.LU R7, [R1+0xe4] ;  /* 0x0000e40001077983 */ /* 0x000f220000300800 */
[----:B---3--:R-:W-:Y:S02]  /*17b20*/  IADD3 R5, P6, PT, R20, R3, RZ ;  /* 0x0000000314057210 */ /* 0x008fe40007fde0ff */
[----:B0-----:R-:W-:-:S03]  /*17b30*/  LEA.HI.X.SX32 R4, R15, R2, 0x1, P1 ;  /* 0x000000020f047211 */ /* 0x001fc600008f0eff */
[----:B------:R0:W-:Y:S04]  /*17b40*/  STL [R1+0x1268], R5 ;  /* 0x0012680501007387 */ /* 0x0001e80000100800 */
[----:B------:R1:W-:Y:S04]  /*17b50*/  STL [R1+0x125c], R4 ;  /* 0x00125c0401007387 */ /* 0x0003e80000100800 */
[----:B------:R-:W3:Y:S01]  /*17b60*/  LDL.LU R15, [R1+0xe8] ;  /* 0x0000e800010f7983 */ /* 0x000ee20000300800 */
[----:B0-----:R-:W-:Y:S02]  /*17b70*/  IADD3 R5, P1, PT, R27, R3, RZ ;  /* 0x000000031b057210 */ /* 0x001fe40007f3e0ff */
[----:B-1----:R-:W-:-:S03]  /*17b80*/  LEA.HI.X.SX32 R4, R16, R2, 0x1, P2 ;  /* 0x0000000210047211 */ /* 0x002fc600010f0eff */
[----:B------:R-:W-:Y:S04]  /*17b90*/  STL [R1+0x1260], R5 ;  /* 0x0012600501007387 */ /* 0x000fe80000100800 */
[----:B------:R0:W-:Y:S04]  /*17ba0*/  STL [R1+0x1254], R4 ;  /* 0x0012540401007387 */ /* 0x0001e80000100800 */
[----:B------:R-:W3:Y:S01]  /*17bb0*/  LDL.LU R6, [R1+0xec] ;  /* 0x0000ec0001067983 */ /* 0x000ee20000300800 */
[----:B0-----:R-:W-:Y:S02]  /*17bc0*/  LEA.HI.X.SX32 R4, R17, R2, 0x1, P3 ;  /* 0x0000000211047211 */ /* 0x001fe400018f0eff */
[----:B--2---:R-:W-:-:S02]  /*17bd0*/  IADD3 R14, P3, PT, R21, R3, RZ ;  /* 0x00000003150e7210 */ /* 0x004fc40007f7e0ff */
[----:B------:R-:W-:-:S05]  /*17be0*/  IADD3 R5, P2, PT, R13, R3, RZ ;  /* 0x000000030d057210 */ /* 0x000fca0007f5e0ff */
[----:B------:R0:W-:Y:S04]  /*17bf0*/  STL [R1+0x1258], R5 ;  /* 0x0012580501007387 */ /* 0x0001e80000100800 */
[----:B------:R1:W-:Y:S04]  /*17c00*/  STL [R1+0x124c], R4 ;  /* 0x00124c0401007387 */ /* 0x0003e80000100800 */
[----:B0-----:R-:W2:Y:S01]  /*17c10*/  LDL.LU R5, [R1+0xf0] ;  /* 0x0000f00001057983 */ /* 0x001ea20000300800 */
[----:B-1----:R-:W-:-:S03]  /*17c20*/  LEA.HI.X.SX32 R4, R18, R2, 0x1, P4 ;  /* 0x0000000212047211 */ /* 0x002fc600020f0eff */
[----:B------:R0:W-:Y:S01]  /*17c30*/  STL [R1+0x1250], R14 ;  /* 0x0012500e01007387 */ /* 0x0001e20000100800 */
[----:B------:R-:W-:-:S03]  /*17c40*/  IADD3 R16, P4, PT, R28, R3, RZ ;  /* 0x000000031c107210 */ /* 0x000fc60007f9e0ff */
[----:B------:R1:W-:Y:S04]  /*17c50*/  STL [R1+0x1244], R4 ;  /* 0x0012440401007387 */ /* 0x0003e80000100800 */
[----:B0-----:R-:W2:Y:S01]  /*17c60*/  LDL.LU R14, [R1+0xf4] ;  /* 0x0000f400010e7983 */ /* 0x001ea20000300800 */
[----:B-1----:R-:W-:-:S03]  /*17c70*/  LEA.HI.X.SX32 R4, R19, R2, 0x1, P5 ;  /* 0x0000000213047211 */ /* 0x002fc600028f0eff */
[----:B------:R-:W-:Y:S04]  /*17c80*/  STL [R1+0x1248], R16 ;  /* 0x0012481001007387 */ /* 0x000fe80000100800 */
[----:B------:R0:W-:Y:S01]  /*17c90*/  STL [R1+0x123c], R4 ;  /* 0x00123c0401007387 */ /* 0x0001e20000100800 */
[----:B------:R-:W-:-:S03]  /*17ca0*/  IADD3 R17, P5, PT, R12, R3, RZ ;  /* 0x000000030c117210 */ /* 0x000fc60007fbe0ff */
[----:B0-----:R-:W2:Y:S01]  /*17cb0*/  LDL.LU R4, [R1+0xf8] ;  /* 0x0000f80001047983 */ /* 0x001ea20000300800 */
[----:B------:R-:W-:-:S03]  /*17cc0*/  LEA.HI.X.SX32 R16, R20, R2, 0x1, P6 ;  /* 0x0000000214107211 */ /* 0x000fc600030f0eff */
[----:B------:R0:W-:Y:S04]  /*17cd0*/  STL [R1+0x1240], R17 ;  /* 0x0012401101007387 */ /* 0x0001e80000100800 */
[----:B------:R1:W-:Y:S04]  /*17ce0*/  STL [R1+0x1234], R16 ;  /* 0x0012341001007387 */ /* 0x0003e80000100800 */
[----:B------:R-:W2:Y:S01]  /*17cf0*/  LDL.LU R24, [R1+0x100] ;  /* 0x0001000001187983 */ /* 0x000ea20000300800 */
[----:B0-----:R-:W-:Y:S02]  /*17d00*/  IADD3 R17, P6, PT, R29, R3, RZ ;  /* 0x000000031d117210 */ /* 0x001fe40007fde0ff */
[----:B-1----:R-:W-:-:S03]  /*17d10*/  LEA.HI.X.SX32 R16, R27, R2, 0x1, P1 ;  /* 0x000000021b107211 */ /* 0x002fc600008f0eff */
        /* <DEDUP_REMOVED lines=8> */
[----:B-1----:R-:W-:Y:S02]  /*17da0*/  LEA.HI.X.SX32 R16, R21, R2, 0x1, P3 ;  /* 0x0000000215107211 */ /* 0x002fe400018f0eff */
[----:B------:R-:W2:Y:S04]  /*17db0*/  LDL.LU R21, [R1+0x108] ;  /* 0x0001080001157983 */ /* 0x000ea80000300800 */
[----:B------:R5:W-:Y:S04]  /*17dc0*/  STL [R1+0xb14], R17 ;  /* 0x000b141101007387 */ /* 0x000be80000100800 */
[----:B------:R0:W-:Y:S01]  /*17dd0*/  STL [R1+0xaf8], R16 ;  /* 0x000af81001007387 */ /* 0x0001e20000100800 */
[----:B-----5:R-:W-:-:S02]  /*17de0*/  IADD3 R17, P3, PT, R9, R3, RZ ;  /* 0x0000000309117210 */ /* 0x020fc40007f7e0ff */
[----:B0-----:R-:W-:Y:S02]  /*17df0*/  LEA.HI.X.SX32 R16, R28, R2, 0x1, P4 ;  /* 0x000000021c107211 */ /* 0x001fe400020f0eff */
[----:B------:R-:W5:Y:S04]  /*17e00*/  LDL.LU R28, [R1+0x10c] ;  /* 0x00010c00011c7983 */ /* 0x000f680000300800 */
[----:B------:R4:W-:Y:S04]  /*17e10*/  STL [R1+0xb1c], R17 ;  /* 0x000b1c1101007387 */ /* 0x0009e80000100800 */
[----:B------:R0:W-:Y:S01]  /*17e20*/  STL [R1+0xafc], R16 ;  /* 0x000afc1001007387 */ /* 0x0001e20000100800 */
[----:B----4-:R-:W-:-:S02]  /*17e30*/  IADD3 R17, P4, PT, R8, R3, RZ ;  /* 0x0000000308117210 */ /* 0x010fc40007f9e0ff */
[----:B0-----:R-:W-:Y:S02]  /*17e40*/  LEA.HI.X.SX32 R16, R12, R2, 0x1, P5 ;  /* 0x000000020c107211 */ /* 0x001fe400028f0eff */
[----:B------:R-:W4:Y:S04]  /*17e50*/  LDL.LU R12, [R1+0x12c] ;  /* 0x00012c00010c7983 */ /* 0x000f280000300800 */
[----:B------:R0:W-:Y:S04]  /*17e60*/  STL [R1+0xb24], R17 ;  /* 0x000b241101007387 */ /* 0x0001e80000100800 */
[----:B------:R1:W-:Y:S01]  /*17e70*/  STL [R1+0xb00], R16 ;  /* 0x000b001001007387 */ /* 0x0003e20000100800 */
[----:B0-----:R-:W-:-:S02]  /*17e80*/  IADD3 R17, P5, PT, R7, R3, RZ ;  /* 0x0000000307117210 */ /* 0x001fc40007fbe0ff */
[----:B-1----:R-:W-:Y:S02]  /*17e90*/  LEA.HI.X.SX32 R16, R29, R2, 0x1, P6 ;  /* 0x000000021d107211 */ /* 0x002fe400030f0eff */
[----:B------:R-:W4:Y:S04]  /*17ea0*/  LDL.LU R29, [R1+0x130] ;  /* 0x00013000011d7983 */ /* 0x000f280000300800 */
[----:B------:R3:W-:Y:S04]  /*17eb0*/  STL [R1+0xb2c], R17 ;  /* 0x000b2c1101007387 */ /* 0x0007e80000100800 */
[----:B------:R0:W-:Y:S01]  /*17ec0*/  STL [R1+0xb04], R16 ;  /* 0x000b041001007387 */ /* 0x0001e20000100800 */
[----:B---3--:R-:W-:-:S02]  /*17ed0*/  IADD3 R17, P6, PT, R15, R3, RZ ;  /* 0x000000030f117210 */ /* 0x008fc40007fde0ff */
[----:B0-----:R-:W-:Y:S02]  /*17ee0*/  LEA.HI.X.SX32 R16, R11, R2, 0x1, P1 ;  /* 0x000000020b107211 */ /* 0x001fe400008f0eff */
[----:B------:R-:W3:Y:S04]  /*17ef0*/  LDL.LU R11, [R1+0x134] ;  /* 0x00013400010b7983 */ /* 0x000ee80000300800 */
[----:B------:R0:W-:Y:S04]  /*17f00*/  STL [R1+0xb34], R17 ;  /* 0x000b341101007387 */ /* 0x0001e80000100800 */
[----:B------:R1:W-:Y:S01]  /*17f10*/  STL [R1+0xb08], R16 ;  /* 0x000b081001007387 */ /* 0x0003e20000100800 */
[----:B0-----:R-:W-:-:S02]  /*17f20*/  IADD3 R17, P1, PT, R6, R3, RZ ;  /* 0x0000000306117210 */ /* 0x001fc40007f3e0ff */
[-C--:B-1----:R-:W-:Y:S02]  /*17f30*/  LEA.HI.X.SX32 R16, R10, R2.reuse, 0x1, P2 ;  /* 0x000000020a107211 */ /* 0x082fe400010f0eff */
[----:B------:R-:W3:Y:S04]  /*17f40*/  LDL.LU R10, [R1+0x138] ;  /* 0x00013800010a7983 */ /* 0x000ee80000300800 */
[----:B------:R-:W-:Y:S04]  /*17f50*/  STL [R1+0xb3c], R17 ;  /* 0x000b3c1101007387 */ /* 0x000fe80000100800 */
[----:B------:R0:W-:Y:S02]  /*17f60*/  STL [R1+0xb10], R16 ;  /* 0x000b101001007387 */ /* 0x0001e40000100800 */
[----:B0-----:R-:W-:-:S02]  /*17f70*/  LEA.HI.X.SX32 R16, R9, R2, 0x1, P3 ;  /* 0x0000000209107211 */ /* 0x001fc400018f0eff */
[----:B------:R-:W3:Y:S01]  /*17f80*/  LDL.LU R9, [R1+0x13c] ;  /* 0x00013c0001097983 */ /* 0x000ee20000300800 */
[----:B--2---:R-:W-:-:S05]  /*17f90*/  IADD3 R17, P2, PT, R5, R3, RZ ;  /* 0x0000000305117210 */ /* 0x004fca0007f5e0ff */
        /* <DEDUP_REMOVED lines=11> */
[----:B------:R0:W-:Y:S02]  /*18050*/  STL [R1+0xb28], R16 ;  /* 0x000b281001007387 */ /* 0x0001e40000100800 */
[----:B0-----:R-:W-:-:S02]  /*18060*/  LEA.HI.X.SX32 R16, R15, R2, 0x1, P6 ;  /* 0x000000020f107211 */ /* 0x001fc400030f0eff */
[----:B------:R-:W2:Y:S01]  /*18070*/  LDL.LU R15, [R1+0x148] ;  /* 0x00014800010f7983 */ /* 0x000ea20000300800 */
[----:B------:R-:W-:-:S05]  /*18080*/  IADD3 R17, P5, PT, R24, R3, RZ ;  /* 0x0000000318117210 */ /* 0x000fca0007fbe0ff */
[----:B------:R-:W-:Y:S04]  /*18090*/  STL [R1+0xb5c], R17 ;  /* 0x000b5c1101007387 */ /* 0x000fe80000100800 */
[----:B------:R0:W-:Y:S02]  /*180a0*/  STL [R1+0xb30], R16 ;  /* 0x000b301001007387 */ /* 0x0001e40000100800 */
[----:B0-----:R-:W-:Y:S02]  /*180b0*/  LEA.HI.X.SX32 R16, R6, R2, 0x1, P1 ;  /* 0x0000000206107211 */ /* 0x001fe400008f0eff */
[----:B------:R-:W2:Y:S01]  /*180c0*/  LDL.LU R6, [R1+0x154] ;  /* 0x0001540001067983 */ /* 0x000ea20000300800 */
[----:B------:R-:W-:-:S05]  /*180d0*/  IADD3 R17, P6, PT, R13, R3, RZ ;  /* 0x000000030d117210 */ /* 0x000fca0007fde0ff */
[----:B------:R0:W-:Y:S04]  /*180e0*/  STL [R1+0xb64], R17 ;  /* 0x000b641101007387 */ /* 0x0001e80000100800 */
[----:B------:R1:W-:Y:S01]  /*180f0*/  STL [R1+0xb38], R16 ;  /* 0x000b381001007387 */ /* 0x0003e20000100800 */
[-C--:B0-----:R-:W-:Y:S02]  /*18100*/  IADD3 R17, P1, PT, R21, R3.reuse, RZ ;  /* 0x0000000315117210 */ /* 0x081fe40007f3e0ff */
        /* <DEDUP_REMOVED lines=25> */
[----:B-1----:R-:W-:Y:S02]  /*182a0*/  LEA.HI.X.SX32 R16, R21, R2, 0x1, P1 ;  /* 0x0000000215107211 */ /* 0x002fe400008f0eff */
        /* <DEDUP_REMOVED lines=11> */
[----:B------:R-:W-:Y:S04]  /*18360*/  STL [R1+0xba4], R17 ;  /* 0x000ba41101007387 */ /* 0x000fe80000100800 */
[----:B------:R0:W-:Y:S02]  /*18370*/  STL [R1+0xb78], R16 ;  /* 0x000b781001007387 */ /* 0x0001e40000100800 */
[-C--:B0-----:R-:W-:Y:S02]  /*18380*/  LEA.HI.X.SX32 R16, R29, R2.reuse, 0x1, P4 ;  /* 0x000000021d107211 */ /* 0x081fe400020f0eff */
[----:B------:R-:W-:Y:S01]  /*18390*/  IADD3 R17, P3, PT, R7, R3, RZ ;  /* 0x0000000307117210 */ /* 0x000fe20007f7e0ff */
        /* <DEDUP_REMOVED lines=18> */
[-C--:B-----5:R-:W-:Y:S02]  /*184c0*/  IADD3 R17, P1, PT, R14, R3.reuse, RZ ;  /* 0x000000030e117210 */ /* 0x0a0fe40007f3e0ff */
        /* <DEDUP_REMOVED lines=56> */
[----:B-----5:R-:W-:-:S05]  /*18850*/  IADD3 R17, P6, PT, R8, R3, RZ ;  /* 0x0000000308117210 */ /* 0x020fca0007fde0ff */
[----:B------:R4:W-:Y:S04]  /*18860*/  STL [R1+0xc24], R17 ;  /* 0x000c241101007387 */ /* 0x0009e80000100800 */
[----:B------:R0:W-:Y:S01]  /*18870*/  STL [R1+0xbf8], R16 ;  /* 0x000bf81001007387 */ /* 0x0001e20000100800 */
[-C--:B----4-:R-:W-:Y:S02]  /*18880*/  IADD3 R17, P1, PT, R7, R3.reuse, RZ ;  /* 0x0000000307117210 */ /* 0x090fe40007f3e0ff */
[----:B0-----:R-:W-:Y:S02]  /*18890*/  LEA.HI.X.SX32 R16, R29, R2, 0x1, P2 ;  /* 0x000000021d107211 */ /* 0x001fe400010f0eff */
[----:B------:R-:W4:Y:S04]  /*188a0*/  LDL.LU R29, [R1+0x230] ;  /* 0x00023000011d7983 */ /* 0x000f280000300800 */
[----:B------:R0:W-:Y:S04]  /*188b0*/  STL [R1+0xc2c], R17 ;  /* 0x000c2c1101007387 */ /* 0x0001e80000100800 */
[----:B------:R1:W-:Y:S01]  /*188c0*/  STL [R1+0xc00], R16 ;  /* 0x000c001001007387 */ /* 0x0003e20000100800 */
[----:B0-----:R-:W-:-:S02]  /*188d0*/  IADD3 R17, P2, PT, R15, R3, RZ ;  /* 0x000000030f117210 */ /* 0x001fc40007f5e0ff */
[----:B-1----:R-:W-:Y:S02]  /*188e0*/  LEA.HI.X.SX32 R16, R11, R2, 0x1, P3 ;  /* 0x000000020b107211 */ /* 0x002fe400018f0eff */
[----:B------:R-:W5:Y:S04]  /*188f0*/  LDL.LU R11, [R1+0x234] ;  /* 0x00023400010b7983 */ /* 0x000f680000300800 */
        /* <DEDUP_REMOVED lines=49> */
[----:B----4-:R-:W-:-:S05]  /*18c10*/  IADD3 R17, P6, PT, R29, R3, RZ ;  /* 0x000000031d117210 */ /* 0x010fca0007fde0ff */
[----:B------:R-:W-:Y:S04]  /*18c20*/  STL [R1+0xc84], R17 ;  /* 0x000c841101007387 */ /* 0x000fe80000100800 */
[----:B------:R0:W-:Y:S02]  /*18c30*/  STL [R1+0xc58], R16 ;  /* 0x000c581001007387 */ /* 0x0001e40000100800 */
[----:B0-----:R-:W-:Y:S02]  /*18c40*/  LEA.HI.X.SX32 R16, R13, R2, 0x1, P2 ;  /* 0x000000020d107211 */ /* 0x001fe400010f0eff */
[-C--:B-----5:R-:W-:Y:S01]  /*18c50*/  IADD3 R17, P1, PT, R11, R3.reuse, RZ ;  /* 0x000000030b117210 */ /* 0x0a0fe20007f3e0ff */
        /* <DEDUP_REMOVED lines=10> */
[----:B------:R-:W5:Y:S04]  /*18d00*/  LDL.LU R28, [R1+0x2b8] ;  /* 0x0002b800011c7983 */ /* 0x000f680000300800 */
        /* <DEDUP_REMOVED lines=18> */
[-C--:B-1----:R-:W-:Y:S02]  /*18e30*/  LEA.HI.X.SX32 R16, R10, R2.reuse, 0x1, P2 ;  /* 0x000000020a107211 */ /* 0x082fe400010f0eff */
[----:B------:R-:W5:Y:S04]  /*18e40*/  LDL.LU R10, [R1+0x2d8] ;  /* 0x0002d800010a7983 */ /* 0x000f680000300800 */
[----:B------:R-:W-:Y:S04]  /*18e50*/  STL [R1+0xcbc], R17 ;  /* 0x000cbc1101007387 */ /* 0x000fe80000100800 */
[----:B------:R0:W-:Y:S02]  /*18e60*/  STL [R1+0xc90], R16 ;  /* 0x000c901001007387 */ /* 0x0001e40000100800 */
[----:B0-----:R-:W-:-:S02]  /*18e70*/  LEA.HI.X.SX32 R16, R9, R2, 0x1, P3 ;  /* 0x0000000209107211 */ /* 0x001fc400018f0eff */
[----:B------:R-:W5:Y:S01]  /*18e80*/  LDL.LU R9, [R1+0x2dc] ;  /* 0x0002dc0001097983 */ /* 0x000f620000300800 */
        /* <DEDUP_REMOVED lines=24> */
[----:B------:R-:W4:Y:S01]  /*19010*/  LDL.LU R5, [R1+0x310] ;  /* 0x0003100001057983 */ /* 0x000f220000300800 */
[----:B---3--:R-:W-:-:S05]  /*19020*/  IADD3 R17, P1, PT, R21, R3, RZ ;  /* 0x0000000315117210 */ /* 0x008fca0007f3e0ff */
[----:B------:R-:W-:Y:S04]  /*19030*/  STL [R1+0xcec], R17 ;  /* 0x000cec1101007387 */ /* 0x000fe80000100800 */
[----:B------:R0:W-:Y:S02]  /*19040*/  STL [R1+0xcc0], R16 ;  /* 0x000cc01001007387 */ /* 0x0001e40000100800 */
[----:B0-----:R-:W-:Y:S02]  /*19050*/  LEA.HI.X.SX32 R16, R14, R2, 0x1, P3 ;  /* 0x000000020e107211 */ /* 0x001fe400018f0eff */
[-C--:B-----5:R-:W-:Y:S01]  /*19060*/  IADD3 R17, P2, PT, R28, R3.reuse, RZ ;  /* 0x000000031c117210 */ /* 0x0a0fe20007f5e0ff */
        /* <DEDUP_REMOVED lines=59> */
[----:B------:R-:W3:Y:S01]  /*19420*/  LDL.LU R7, [R1+0x364] ;  /* 0x0003640001077983 */ /* 0x000ee20000300800 */
[----:B-----5:R-:W-:-:S05]  /*19430*/  IADD3 R17, P2, PT, R4, R3, RZ ;  /* 0x0000000304117210 */ /* 0x020fca0007f5e0ff */
[----:B------:R-:W-:Y:S04]  /*19440*/  STL [R1+0xd54], R17 ;  /* 0x000d541101007387 */ /* 0x000fe80000100800 */
[----:B------:R0:W-:Y:S02]  /*19450*/  STL [R1+0xd28], R16 ;  /* 0x000d281001007387 */ /* 0x0001e40000100800 */
[----:B0-----:R-:W-:Y:S02]  /*19460*/  LEA.HI.X.SX32 R16, R15, R2, 0x1, P4 ;  /* 0x000000020f107211 */ /* 0x001fe400020f0eff */
[-C--:B------:R-:W-:Y:S01]  /*19470*/  IADD3 R17, P3, PT, R24, R3.reuse, RZ ;  /* 0x0000000318117210 */ /* 0x080fe20007f7e0ff */
        /* <DEDUP_REMOVED lines=59> */
[----:B------:R-:W5:Y:S01]  /*19830*/  LDL.LU R10, [R1+0x360] ;  /* 0x00036000010a7983 */ /* 0x000f620000300800 */
[----:B------:R-:W-:-:S05]  /*19840*/  IADD3 R17, P3, PT, R6, R3, RZ ;  /* 0x0000000306117210 */ /* 0x000fca0007f7e0ff */
        /* <DEDUP_REMOVED lines=47> */
[-C--:B0-----:R-:W-:Y:S02]  /*19b40*/  LEA.HI.X.SX32 R16, R13, R2.reuse, 0x1, P2 ;  /* 0x000000020d107211 */ /* 0x081fe400010f0eff */
[----:B---3--:R-:W-:Y:S01]  /*19b50*/  IADD3 R17, P1, PT, R11, R3, RZ ;  /* 0x000000030b117210 */ /* 0x008fe20007f3e0ff */
[----:B------:R-:W3:Y:S04]  /*19b60*/  LDL.LU R13, [R1+0x2fc] ;  /* 0x0002fc00010d7983 */ /* 0x000ee80000300800 */
[----:B------:R-:W-:Y:S04]  /*19b70*/  STL [R1+0xe0c], R17 ;  /* 0x000e0c1101007387 */ /* 0x000fe80000100800 */
[----:B------:R0:W-:Y:S02]  /*19b80*/  STL [R1+0xde0], R16 ;  /* 0x000de01001007387 */ /* 0x0001e40000100800 */
[----:B0-----:R-:W-:-:S02]  /*19b90*/  LEA.HI.X.SX32 R16, R21, R2, 0x1, P3 ;  /* 0x0000000215107211 */ /* 0x001fc400018f0eff */
[----:B------:R-:W4:Y:S01]  /*19ba0*/  LDL.LU R21, [R1+0x2f0] ;  /* 0x0002f00001157983 */ /* 0x000f220000300800 */
        /* <DEDUP_REMOVED lines=50> */
[----:B---3--:R-:W-:-:S05]  /*19ed0*/  IADD3 R17, P6, PT, R13, R3, RZ ;  /* 0x000000030d117210 */ /* 0x008fca0007fde0ff */
[----:B------:R-:W-:Y:S04]  /*19ee0*/  STL [R1+0xe64], R17 ;  /* 0x000e641101007387 */ /* 0x000fe80000100800 */
[----:B------:R0:W-:Y:S02]  /*19ef0*/  STL [R1+0xe38], R16 ;  /* 0x000e381001007387 */ /* 0x0001e40000100800 */
[-C--:B0-----:R-:W-:Y:S02]  /*19f00*/  LEA.HI.X.SX32 R16, R5, R2.reuse, 0x1, P2 ;  /* 0x0000000205107211 */ /* 0x081fe400010f0eff */
[----:B----4-:R-:W-:Y:S01]  /*19f10*/  IADD3 R17, P1, PT, R21, R3, RZ ;  /* 0x0000000315117210 */ /* 0x010fe20007f3e0ff */
        /* <DEDUP_REMOVED lines=64> */
[----:B-----5:R-:W-:Y:S01]  /*1a320*/  IADD3 R17, P2, PT, R4, R3, RZ ;  /* 0x0000000304117210 */ /* 0x020fe20007f5e0ff */
[----:B------:R-:W4:Y:S04]  /*1a330*/  LDL.LU R7, [R1+0x24c] ;  /* 0x00024c0001077983 */ /* 0x000f280000300800 */
[----:B------:R-:W-:Y:S04]  /*1a340*/  STL [R1+0xed4], R17 ;  /* 0x000ed41101007387 */ /* 0x000fe80000100800 */
[----:B------:R0:W-:Y:S02]  /*1a350*/  STL [R1+0xea8], R16 ;  /* 0x000ea81001007387 */ /* 0x0001e40000100800 */
[----:B0-----:R-:W-:-:S02]  /*1a360*/  LEA.HI.X.SX32 R16, R15, R2, 0x1, P4 ;  /* 0x000000020f107211 */ /* 0x001fc400020f0eff */
        /* <DEDUP_REMOVED lines=19> */
[-C--:B0-----:R-:W-:Y:S02]  /*1a4a0*/  LEA.HI.X.SX32 R16, R4, R2.reuse, 0x1, P2 ;  /* 0x0000000204107211 */ /* 0x081fe400010f0eff */
[----:B------:R-:W-:Y:S01]  /*1a4b0*/  IADD3 R17, P1, PT, R12, R3, RZ ;  /* 0x000000030c117210 */ /* 0x000fe20007f3e0ff */
        /* <DEDUP_REMOVED lines=99> */
[----:B------:R-:W-:Y:S01]  /*1aaf0*/  IADD3 R17, P3, PT, R9, R3, RZ ;  /* 0x0000000309117210 */ /* 0x000fe20007f7e0ff */
[----:B------:R-:W5:Y:S04]  /*1ab00*/  LDL.LU R28, [R1+0x180] ;  /* 0x00018000011c7983 */ /* 0x000f680000300800 */
        /* <DEDUP_REMOVED lines=24> */
[----:B------:R-:W-:Y:S02]  /*1ac90*/  LEA.HI.X.SX32 R15, R15, R2, 0x1, P6 ;  /* 0x000000020f0f7211 */ /* 0x000fe400030f0eff */
        /* <DEDUP_REMOVED lines=12> */
[----:B------:R0:W-:Y:S04]  /*1ad60*/  STL [R1+0xfa8], R16 ;  /* 0x000fa81001007387 */ /* 0x0001e80000100800 */
[----:B0-----:R-:W2:Y:S01]  /*1ad70*/  LDL.LU R16, [R1+0x15c] ;  /* 0x00015c0001107983 */ /* 0x001ea20000300800 */
[----:B------:R-:W-:-:S05]  /*1ad80*/  IADD3 R17, P5, PT, R24, R3, RZ ;  /* 0x0000000318117210 */ /* 0x000fca0007fbe0ff */
[----:B------:R-:W-:Y:S04]  /*1ad90*/  STL [R1+0xfdc], R17 ;  /* 0x000fdc1101007387 */ /* 0x000fe80000100800 */
[----:B------:R0:W-:Y:S02]  /*1ada0*/  STL [R1+0xfb0], R15 ;  /* 0x000fb00f01007387 */ /* 0x0001e40000100800 */
[----:B0-----:R-:W-:Y:S02]  /*1adb0*/  LEA.HI.X.SX32 R15, R6, R2, 0x1, P1 ;  /* 0x00000002060f7211 */ /* 0x001fe400008f0eff */
[----:B------:R-:W2:Y:S01]  /*1adc0*/  LDL.LU R6, [R1+0x158] ;  /* 0x0001580001067983 */ /* 0x000ea20000300800 */
[----:B---3--:R-:W-:-:S05]  /*1add0*/  IADD3 R17, P6, PT, R13, R3, RZ ;  /* 0x000000030d117210 */ /* 0x008fca0007fde0ff */
[----:B------:R-:W-:Y:S04]  /*1ade0*/  STL [R1+0xfe4], R17 ;  /* 0x000fe41101007387 */ /* 0x000fe80000100800 */
[----:B------:R0:W-:Y:S01]  /*1adf0*/  STL [R1+0xfb8], R15 ;  /* 0x000fb80f01007387 */ /* 0x0001e20000100800 */
[-C--:B------:R-:W-:Y:S02]  /*1ae00*/  LEA.HI.X.SX32 R14, R14, R2.reuse, 0x1, P3 ;  /* 0x000000020e0e7211 */ /* 0x080fe400018f0eff */
[----:B0-----:R-:W-:Y:S02]  /*1ae10*/  LEA.HI.X.SX32 R15, R5, R2, 0x1, P2 ;  /* 0x00000002050f7211 */ /* 0x001fe400010f0eff */
[-C--:B----4-:R-:W-:Y:S01]  /*1ae20*/  IADD3 R17, P1, PT, R21, R3.reuse, RZ ;  /* 0x0000000315117210 */ /* 0x090fe20007f3e0ff */
[----:B------:R-:W3:Y:S04]  /*1ae30*/  LDL.LU R5, [R1+0x150] ;  /* 0x0001500001057983 */ /* 0x000ee80000300800 */
[----:B------:R-:W-:Y:S04]  /*1ae40*/  STL [R1+0xfec], R17 ;  /* 0x000fec1101007387 */ /* 0x000fe80000100800 */
[----:B------:R0:W-:Y:S04]  /*1ae50*/  STL [R1+0xfc0], R15 ;  /* 0x000fc00f01007387 */ /* 0x0001e80000100800 */
[----:B0-----:R-:W4:Y:S01]  /*1ae60*/  LDL.LU R15, [R1+0x14c] ;  /* 0x00014c00010f7983 */ /* 0x001f220000300800 */
[----:B-----5:R-:W-:-:S05]  /*1ae70*/  IADD3 R17, P2, PT, R28, R3, RZ ;  /* 0x000000031c117210 */ /* 0x020fca0007f5e0ff */
[----:B------:R-:W-:Y:S04]  /*1ae80*/  STL [R1+0xff4], R17 ;  /* 0x000ff41101007387 */ /* 0x000fe80000100800 */
[----:B------:R0:W-:Y:S02]  /*1ae90*/  STL [R1+0xfc8], R14 ;  /* 0x000fc80e01007387 */ /* 0x0001e40000100800 */
[-C--:B0-----:R-:W-:Y:S02]  /*1aea0*/  LEA.HI.X.SX32 R14, R4, R2.reuse, 0x1, P4 ;  /* 0x00000002040e7211 */ /* 0x081fe400020f0eff */
[----:B------:R-:W-:Y:S01]  /*1aeb0*/  IADD3 R17, P3, PT, R12, R3, RZ ;  /* 0x000000030c117210 */ /* 0x000fe20007f7e0ff */
[----:B------:R-:W5:Y:S04]  /*1aec0*/  LDL.LU R4, [R1+0x128] ;  /* 0x0001280001047983 */ /* 0x000f680000300800 */
[----:B------:R-:W-:Y:S04]  /*1aed0*/  STL [R1+0xffc], R17 ;  /* 0x000ffc1101007387 */ /* 0x000fe80000100800 */
[----:B------:R0:W-:Y:S01]  /*1aee0*/  STL [R1+0xfd0], R14 ;  /* 0x000fd00e01007387 */ /* 0x0001e20000100800 */
[----:B------:R-:W-:-:S02]  /*1aef0*/  LEA.HI.X.SX32 R13, R13, R2, 0x1, P6 ;  /* 0x000000020d0d7211 */ /* 0x000fc400030f0eff */
[----:B0-----:R-:W-:Y:S02]  /*1af00*/  LEA.HI.X.SX32 R14, R24, R2, 0x1, P5 ;  /* 0x00000002180e7211 */ /* 0x001fe400028f0eff */
[----:B------:R-:W5:Y:S01]  /*1af10*/  LDL.LU R24, [R1+0x124] ;  /* 0x0001240001187983 */ /* 0x000f620000300800 */
[----:B------:R-:W-:-:S05]  /*1af20*/  IADD3 R17, P4, PT, R29, R3, RZ ;  /* 0x000000031d117210 */ /* 0x000fca0007f9e0ff */
[----:B------:R-:W-:Y:S04]  /*1af30*/  STL [R1+0x1004], R17 ;  /* 0x0010041101007387 */ /* 0x000fe80000100800 */
[----:B------:R0:W-:Y:S04]  /*1af40*/  STL [R1+0xfd8], R14 ;  /* 0x000fd80e01007387 */ /* 0x0001e80000100800 */
[----:B0-----:R-:W5:Y:S01]  /*1af50*/  LDL.LU R14, [R1+0x120] ;  /* 0x00012000010e7983 */ /* 0x001f620000300800 */
[----:B------:R-:W-:-:S05]  /*1af60*/  IADD3 R17, P5, PT, R11, R3, RZ ;  /* 0x000000030b117210 */ /* 0x000fca0007fbe0ff */
[----:B------:R-:W-:Y:S04]  /*1af70*/  STL [R1+0x100c], R17 ;  /* 0x00100c1101007387 */ /* 0x000fe80000100800 */
[----:B------:R0:W-:Y:S02]  /*1af80*/  STL [R1+0xfe0], R13 ;  /* 0x000fe00d01007387 */ /* 0x0001e40000100800 */
[----:B0-----:R-:W-:Y:S02]  /*1af90*/  LEA.HI.X.SX32 R13, R21, R2, 0x1, P1 ;  /* 0x00000002150d7211 */ /* 0x001fe400008f0eff */
[----:B------:R-:W5:Y:S01]  /*1afa0*/  LDL.LU R21, [R1+0x11c] ;  /* 0x00011c0001157983 */ /* 0x000f620000300800 */
[----:B------:R-:W-:-:S05]  /*1afb0*/  IADD3 R17, P6, PT, R10, R3, RZ ;  /* 0x000000030a117210 */ /* 0x000fca0007fde0ff */
[----:B------:R-:W-:Y:S04]  /*1afc0*/  STL [R1+0x1014], R17 ;  /* 0x0010141101007387 */ /* 0x000fe80000100800 */
[----:B------:R0:W-:Y:S01]  /*1afd0*/  STL [R1+0xfe8], R13 ;  /* 0x000fe80d01007387 */ /* 0x0001e20000100800 */
[-C--:B------:R-:W-:Y:S02]  /*1afe0*/  LEA.HI.X.SX32 R12, R12, R2.reuse, 0x1, P3 ;  /* 0x000000020c0c7211 */ /* 0x080fe400018f0eff */
[-C--:B0-----:R-:W-:Y:S02]  /*1aff0*/  LEA.HI.X.SX32 R13, R28, R2.reuse, 0x1, P2 ;  /* 0x000000021c0d7211 */ /* 0x081fe400010f0eff */
[----:B------:R-:W-:Y:S01]  /*1b000*/  IADD3 R17, P1, PT, R9, R3, RZ ;  /* 0x0000000309117210 */ /* 0x000fe20007f3e0ff */
[----:B------:R-:W5:Y:S04]  /*1b010*/  LDL.LU R28, [R1+0x118] ;  /* 0x00011800011c7983 */ /* 0x000f680000300800 */
[----:B------:R-:W-:Y:S04]  /*1b020*/  STL [R1+0x101c], R17 ;  /* 0x00101c1101007387 */ /* 0x000fe80000100800 */
[----:B------:R0:W-:Y:S04]  /*1b030*/  STL [R1+0xff0], R13 ;  /* 0x000ff00d01007387 */ /* 0x0001e80000100800 */
[----:B0-----:R-:W5:Y:S01]  /*1b040*/  LDL.LU R13, [R1+0x114] ;  /* 0x00011400010d7983 */ /* 0x001f620000300800 */
[----:B------:R-:W-:-:S02]  /*1b050*/  LEA.HI.X.SX32 R11, R11, R2, 0x1, P5 ;  /* 0x000000020b0b7211 */ /* 0x000fc400028f0eff */
[----:B------:R-:W-:Y:S02]  /*1b060*/  LEA.HI.X.SX32 R18, R10, R2, 0x1, P6 ;  /* 0x000000020a127211 */ /* 0x000fe400030f0eff */
[----:B--2---:R-:W-:-:S05]  /*1b070*/  IADD3 R17, P2, PT, R8, R3, RZ ;  /* 0x0000000308117210 */ /* 0x004fca0007f5e0ff */
[----:B------:R-:W-:Y:S04]  /*1b080*/  STL [R1+0x1024], R17 ;  /* 0x0010241101007387 */ /* 0x000fe80000100800 */
[----:B------:R0:W-:Y:S02]  /*1b090*/  STL [R1+0xff8], R12 ;  /* 0x000ff80c01007387 */ /* 0x0001e40000100800 */
[----:B0-----:R-:W-:Y:S02]  /*1b0a0*/  LEA.HI.X.SX32 R12, R29, R2, 0x1, P4 ;  /* 0x000000021d0c7211 */ /* 0x001fe400020f0eff */
[-C--:B------:R-:W-:Y:S01]  /*1b0b0*/  IADD3 R17, P3, PT, R7, R3.reuse, RZ ;  /* 0x0000000307117210 */ /* 0x080fe20007f7e0ff */
[----:B------:R-:W2:Y:S04]  /*1b0c0*/  LDL.LU R29, [R1+0x110] ;  /* 0x00011000011d7983 */ /* 0x000ea80000300800 */
[----:B------:R-:W-:Y:S04]  /*1b0d0*/  STL [R1+0x102c], R17 ;  /* 0x00102c1101007387 */ /* 0x000fe80000100800 */
[----:B------:R0:W-:Y:S04]  /*1b0e0*/  STL [R1+0x1000], R12 ;  /* 0x0010000c01007387 */ /* 0x0001e80000100800 */
[----:B0-----:R-:W2:Y:S01]  /*1b0f0*/  LDL.LU R12, [R1+0xfc] ;  /* 0x0000fc00010c7983 */ /* 0x001ea20000300800 */
[----:B------:R-:W-:-:S05]  /*1b100*/  IADD3 R17, P4, PT, R16, R3, RZ ;  /* 0x0000000310117210 */ /* 0x000fca0007f9e0ff */
[----:B------:R-:W-:Y:S04]  /*1b110*/  STL [R1+0x1034], R17 ;  /* 0x0010341101007387 */ /* 0x000fe80000100800 */
[----:B------:R0:W-:Y:S04]  /*1b120*/  STL [R1+0x1008], R11 ;  /* 0x0010080b01007387 */ /* 0x0001e80000100800 */
[----:B0-----:R-:W2:Y:S01]  /*1b130*/  LDL.LU R11, [R1+0xdc] ;  /* 0x0000dc00010b7983 */ /* 0x001ea20000300800 */
[----:B------:R-:W-:-:S05]  /*1b140*/  IADD3 R17, P5, PT, R6, R3, RZ ;  /* 0x0000000306117210 */ /* 0x000fca0007fbe0ff */
[----:B------:R3:W-:Y:S04]  /*1b150*/  STL [R1+0x103c], R17 ;  /* 0x00103c1101007387 */ /* 0x0007e80000100800 */
[----:B------:R-:W2:Y:S04]  /*1b160*/  LDL.LU R10, [R1+0xd8] ;  /* 0x0000d800010a7983 */ /* 0x000ea80000300800 */
[----:B------:R0:W-:Y:S01]  /*1b170*/  STL [R1+0x1010], R18 ;  /* 0x0010101201007387 */ /* 0x0001e20000100800 */
[----:B---3--:R-:W-:Y:S02]  /*1b180*/  IADD3 R17, P6, PT, R5, R3, RZ ;  /* 0x0000000305117210 */ /* 0x008fe40007fde0ff */
[----:B0-----:R-:W-:-:S03]  /*1b190*/  LEA.HI.X.SX32 R18, R9, R2, 0x1, P1 ;  /* 0x0000000209127211 */ /* 0x001fc600008f0eff */
[----:B------:R4:W-:Y:S04]  /*1b1a0*/  STL [R1+0x1044], R17 ;  /* 0x0010441101007387 */ /* 0x0009e80000100800 */
[----:B------:R-:W3:Y:S04]  /*1b1b0*/  LDL.LU R9, [R1+0xd4] ;  /* 0x0000d40001097983 */ /* 0x000ee80000300800 */
[----:B------:R0:W-:Y:S01]  /*1b1c0*/  STL [R1+0x1018], R18 ;  /* 0x0010181201007387 */ /* 0x0001e20000100800 */
[----:B----4-:R-:W-:Y:S02]  /*1b1d0*/  IADD3 R17, P1, PT, R15, R3, RZ ;  /* 0x000000030f117210 */ /* 0x010fe40007f3e0ff */
[----:B0-----:R-:W-:-:S03]  /*1b1e0*/  LEA.HI.X.SX32 R18, R8, R2, 0x1, P2 ;  /* 0x0000000208127211 */ /* 0x001fc600010f0eff */
[----:B------:R5:W-:Y:S04]  /*1b1f0*/  STL [R1+0x104c], R17 ;  /* 0x00104c1101007387 */ /* 0x000be80000100800 */
[----:B------:R-:W4:Y:S04]  /*1b200*/  LDL.LU R8, [R1+0xc8] ;  /* 0x0000c80001087983 */ /* 0x000f280000300800 */
[----:B------:R0:W-:Y:S01]  /*1b210*/  STL [R1+0x1020], R18 ;  /* 0x0010201201007387 */ /* 0x0001e20000100800 */
[----:B-----5:R-:W-:Y:S02]  /*1b220*/  IADD3 R17, P2, PT, R4, R3, RZ ;  /* 0x0000000304117210 */ /* 0x020fe40007f5e0ff */
[----:B0-----:R-:W-:-:S03]  /*1b230*/  LEA.HI.X.SX32 R18, R7, R2, 0x1, P3 ;  /* 0x0000000207127211 */ /* 0x001fc600018f0eff */
[----:B------:R0:W-:Y:S04]  /*1b240*/  STL [R1+0x1054], R17 ;  /* 0x0010541101007387 */ /* 0x0001e80000100800 */
[----:B------:R-:W5:Y:S04]  /*1b250*/  LDL.LU R7, [R1+0xc4] ;  /* 0x0000c40001077983 */ /* 0x000f680000300800 */
[----:B------:R1:W-:Y:S01]  /*1b260*/  STL [R1+0x1028], R18 ;  /* 0x0010281201007387 */ /* 0x0003e20000100800 */
[----:B0-----:R-:W-:Y:S02]  /*1b270*/  IADD3 R17, P3, PT, R24, R3, RZ ;  /* 0x0000000318117210 */ /* 0x001fe40007f7e0ff */
[----:B-1----:R-:W-:-:S03]  /*1b280*/  LEA.HI.X.SX32 R18, R16, R2, 0x1, P4 ;  /* 0x0000000210127211 */ /* 0x002fc600020f0eff */
[----:B------:R0:W-:Y:S04]  /*1b290*/  STL [R1+0x105c], R17 ;  /* 0x00105c1101007387 */ /* 0x0001e80000100800 */
[----:B------:R-:W-:Y:S01]  /*1b2a0*/  STL [R1+0x1030], R18 ;  /* 0x0010301201007387 */ /* 0x000fe20000100800 */
[----:B0-----:R-:W-:-:S03]  /*1b2b0*/  LEA.HI.X.SX32 R17, R6, R2, 0x1, P5 ;  /* 0x0000000206117211 */ /* 0x001fc600028f0eff */
[----:B------:R-:W5:Y:S01]  /*1b2c0*/  LDL.LU R6, [R1+0xc0] ;  /* 0x0000c00001067983 */ /* 0x000f620000300800 */
[----:B------:R-:W-:-:S05]  /*1b2d0*/  IADD3 R16, P4, PT, R14, R3, RZ ;  /* 0x000000030e107210 */ /* 0x000fca0007f9e0ff */
[----:B------:R-:W-:Y:S04]  /*1b2e0*/  STL [R1+0x1064], R16 ;  /* 0x0010641001007387 */ /* 0x000fe80000100800 */
[----:B------:R0:W-:Y:S01]  /*1b2f0*/  STL [R1+0x1038], R17 ;  /* 0x0010381101007387 */ /* 0x0001e20000100800 */
[-C--:B------:R-:W-:Y:S02]  /*1b300*/  LEA.HI.X.SX32 R15, R15, R2.reuse, 0x1, P1 ;  /* 0x000000020f0f7211 */ /* 0x080fe400008f0eff */
[----:B0-----:R-:W-:Y:S02]  /*1b310*/  LEA.HI.X.SX32 R17, R5, R2, 0x1, P6 ;  /* 0x0000000205117211 */ /* 0x001fe400030f0eff */
[----:B------:R-:W5:Y:S01]  /*1b320*/  LDL.LU R5, [R1+0xbc] ;  /* 0x0000bc0001057983 */ /* 0x000f620000300800 */
[----:B------:R-:W-:-:S05]  /*1b330*/  IADD3 R16, P5, PT, R21, R3, RZ ;  /* 0x0000000315107210 */ /* 0x000fca0007fbe0ff */
[----:B------:R-:W-:Y:S04]  /*1b340*/  STL [R1+0x106c], R16 ;  /* 0x00106c1001007387 */ /* 0x000fe80000100800 */
[----:B------:R0:W-:Y:S04]  /*1b350*/  STL [R1+0x1040], R17 ;  /* 0x0010401101007387 */ /* 0x0001e80000100800 */
[----:B0-----:R-:W5:Y:S01]  /*1b360*/  LDL.LU R17, [R1+0xb8] ;  /* 0x0000b80001117983 */ /* 0x001f620000300800 */
[----:B------:R-:W-:-:S05]  /*1b370*/  IADD3 R16, P6, PT, R28, R3, RZ ;  /* 0x000000031c107210 */ /* 0x000fca0007fde0ff */
[----:B------:R0:W-:Y:S04]  /*1b380*/  STL [R1+0x1074], R16 ;  /* 0x0010741001007387 */ /* 0x0001e80000100800 */
[----:B------:R1:W-:Y:S01]  /*1b390*/  STL [R1+0x1048], R15 ;  /* 0x0010480f01007387 */ /* 0x0003e20000100800 */
[----:B0-----:R-:W-:Y:S02]  /*1b3a0*/  IADD3 R16, P1, PT, R13, R3, RZ ;  /* 0x000000030d107210 */ /* 0x001fe40007f3e0ff */
[-C--:B-1----:R-:W-:Y:S02]  /*1b3b0*/  LEA.HI.X.SX32 R15, R4, R2.reuse, 0x1, P2 ;  /* 0x00000002040f7211 */ /* 0x082fe400010f0eff */
[----:B------:R-:W5:Y:S04]  /*1b3c0*/  LDL.LU R4, [R1+0xb4] ;  /* 0x0000b40001047983 */ /* 0x000f680000300800 */
[----:B------:R-:W-:Y:S04]  /*1b3d0*/  STL [R1+0x107c], R16 ;  /* 0x00107c1001007387 */ /* 0x000fe80000100800 */
[----:B------:R0:W-:Y:S02]  /*1b3e0*/  STL [R1+0x1050], R15 ;  /* 0x0010500f01007387 */ /* 0x0001e40000100800 */
[----:B0-----:R-:W-:-:S02]  /*1b3f0*/  LEA.HI.X.SX32 R15, R24, R2, 0x1, P3 ;  /* 0x00000002180f7211 */ /* 0x001fc400018f0eff */
[----:B------:R-:W5:Y:S01]  /*1b400*/  LDL.LU R24, [R1+0xb0] ;  /* 0x0000b00001187983 */ /* 0x000f620000300800 */
[----:B--2---:R-:W-:-:S05]  /*1b410*/  IADD3 R16, P2, PT, R29, R3, RZ ;  /* 0x000000031d107210 */ /* 0x004fca0007f5e0ff */
[----:B------:R0:W-:Y:S04]  /*1b420*/  STL [R1+0x1084], R16 ;  /* 0x0010841001007387 */ /* 0x0001e80000100800 */
[----:B------:R1:W-:Y:S01]  /*1b430*/  STL [R1+0x1058], R15 ;  /* 0x0010580f01007387 */ /* 0x0003e20000100800 */
[----:B0-----:R-:W-:Y:S02]  /*1b440*/  IADD3 R16, P3, PT, R12, R3, RZ ;  /* 0x000000030c107210 */ /* 0x001fe40007f7e0ff */
[----:B-1----:R-:W-:-:S03]  /*1b450*/  LEA.HI.X.SX32 R15, R14, R2, 0x1, P4 ;  /* 0x000000020e0f7211 */ /* 0x002fc600020f0eff */
[----:B------:R0:W-:Y:S04]  /*1b460*/  STL [R1+0x108c], R16 ;  /* 0x00108c1001007387 */ /* 0x0001e80000100800 */
[----:B0-----:R-:W2:Y:S01]  /*1b470*/  LDL.LU R16, [R1+0xac] ;  /* 0x0000ac0001107983 */ /* 0x001ea20000300800 */
[----:B------:R-:W-:-:S03]  /*1b480*/  IADD3 R14, P4, PT, R11, R3, RZ ;  /* 0x000000030b0e7210 */ /* 0x000fc60007f9e0ff */
[----:B------:R0:W-:Y:S04]  /*1b490*/  STL [R1+0x1060], R15 ;  /* 0x0010600f01007387 */ /* 0x0001e80000100800 */
[----:B------:R1:W-:Y:S01]  /*1b4a0*/  STL [R1+0x1094], R14 ;  /* 0x0010940e01007387 */ /* 0x0003e20000100800 */
[----:B0-----:R-:W-:-:S03]  /*1b4b0*/  LEA.HI.X.SX32 R15, R21, R2, 0x1, P5 ;  /* 0x00000002150f7211 */ /* 0x001fc600028f0eff */
[----:B------:R-:W2:Y:S01]  /*1b4c0*/  LDL.LU R21, [R1+0xa8] ;  /* 0x0000a80001157983 */ /* 0x000ea20000300800 */
[----:B-1----:R-:W-:-:S03]  /*1b4d0*/  IADD3 R14, P5, PT, R10, R3, RZ ;  /* 0x000000030a0e7210 */ /* 0x002fc60007fbe0ff */
[----:B------:R0:W-:Y:S04]  /*1b4e0*/  STL [R1+0x1068], R15 ;  /* 0x0010680f01007387 */ /* 0x0001e80000100800 */
[----:B------:R3:W-:Y:S01]  /*1b4f0*/  STL [R1+0x109c], R14 ;  /* 0x00109c0e01007387 */ /* 0x0007e20000100800 */
[----:B0-----:R-:W-:-:S03]  /*1b500*/  LEA.HI.X.SX32 R15, R28, R2, 0x1, P6 ;  /* 0x000000021c0f7211 */ /* 0x001fc600030f0eff */
[----:B------:R-:W2:Y:S01]  /*1b510*/  LDL.LU R28, [R1+0xa4] ;  /* 0x0000a400011c7983 */ /* 0x000ea20000300800 */
[----:B------:R-:W-:Y:S02]  /*1b520*/  LEA.HI.X.SX32 R13, R13, R2, 0x1, P1 ;  /* 0x000000020d0d7211 */ /* 0x000fe400008f0eff */
[-C--:B---3--:R-:W-:Y:S01]  /*1b530*/  IADD3 R14, P6, PT, R9, R3.reuse, RZ ;  /* 0x00000003090e7210 */ /* 0x088fe20007fde0ff */
[----:B------:R0:W-:Y:S04]  /*1b540*/  STL [R1+0x1070], R15 ;  /* 0x0010700f01007387 */ /* 0x0001e80000100800 */
[----:B------:R4:W-:Y:S04]  /*1b550*/  STL [R1+0x10a4], R14 ;  /* 0x0010a40e01007387 */ /* 0x0009e80000100800 */
[----:B0-----:R-:W3:Y:S04]  /*1b560*/  LDL.LU R15, [R1+0xa0] ;  /* 0x0000a000010f7983 */ /* 0x001ee80000300800 */
[----:B------:R0:W-:Y:S01]  /*1b570*/  STL [R1+0x1078], R13 ;  /* 0x0010780d01007387 */ /* 0x0001e20000100800 */
[----:B----4-:R-:W-:-:S05]  /*1b580*/  IADD3 R14, P1, PT, R8, R3, RZ ;  /* 0x00000003080e7210 */ /* 0x010fca0007f3e0ff */
[----:B------:R5:W-:Y:S01]  /*1b590*/  STL [R1+0x10ac], R14 ;  /* 0x0010ac0e01007387 */ /* 0x000be20000100800 */
[----:B0-----:R-:W-:-:S03]  /*1b5a0*/  LEA.HI.X.SX32 R13, R29, R2, 0x1, P2 ;  /* 0x000000021d0d7211 */ /* 0x001fc600010f0eff */
[----:B------:R-:W4:Y:S04]  /*1b5b0*/  LDL.LU R29, [R1+0x9c] ;  /* 0x00009c00011d7983 */ /* 0x000f280000300800 */
[----:B------:R0:W-:Y:S01]  /*1b5c0*/  STL [R1+0x1080], R13 ;  /* 0x0010800d01007387 */ /* 0x0001e20000100800 */
[-C--:B------:R-:W-:Y:S02]  /*1b5d0*/  LEA.HI.X.SX32 R11, R11, R2.reuse, 0x1, P4 ;  /* 0x000000020b0b7211 */ /* 0x080fe400020f0eff */
[----:B-----5:R-:W-:Y:S02]  /*1b5e0*/  IADD3 R14, P2, PT, R7, R3, RZ ;  /* 0x00000003070e7210 */ /* 0x020fe40007f5e0ff */
[----:B0-----:R-:W-:-:S03]  /*1b5f0*/  LEA.HI.X.SX32 R13, R12, R2, 0x1, P3 ;  /* 0x000000020c0d7211 */ /* 0x001fc600018f0eff */
[----:B------:R0:W-:Y:S04]  /*1b600*/  STL [R1+0x10b4], R14 ;  /* 0x0010b40e01007387 */ /* 0x0001e80000100800 */
[----:B0-----:R-:W5:Y:S04]  /*1b610*/  LDL.LU R14, [R1+0x98] ;  /* 0x00009800010e7983 */ /* 0x001f680000300800 */
[----:B------:R0:W-:Y:S01]  /*1b620*/  STL [R1+0x1088], R13 ;  /* 0x0010880d01007387 */ /* 0x0001e20000100800 */
[----:B------:R-:W-:-:S03]  /*1b630*/  IADD3 R12, P3, PT, R6, R3, RZ ;  /* 0x00000003060c7210 */ /* 0x000fc60007f7e0ff */
[----:B0-----:R-:W5:Y:S04]  /*1b640*/  LDL.LU R13, [R1+0x94] ;  /* 0x00009400010d7983 */ /* 0x001f680000300800 */
[----:B------:R0:W-:Y:S04]  /*1b650*/  STL [R1+0x10bc], R12 ;  /* 0x0010bc0c01007387 */ /* 0x0001e80000100800 */
[----:B------:R1:W-:Y:S04]  /*1b660*/  STL [R1+0x1090], R11 ;  /* 0x0010900b01007387 */ /* 0x0003e80000100800 */
[----:B0-----:R-:W5:Y:S01]  /*1b670*/  LDL.LU R12, [R1+0x8c] ;  /* 0x00008c00010c7983 */ /* 0x001f620000300800 */
[----:B-1----:R-:W-:-:S02]  /*1b680*/  LEA.HI.X.SX32 R11, R10, R2, 0x1, P5 ;  /* 0x000000020a0b7211 */ /* 0x002fc400028f0eff */
[----:B------:R-:W-:-:S05]  /*1b690*/  IADD3 R18, P4, PT, R5, R3, RZ ;  /* 0x0000000305127210 */ /* 0x000fca0007f9e0ff */
[----:B------:R-:W-:Y:S04]  /*1b6a0*/  STL [R1+0x10c4], R18 ;  /* 0x0010c41201007387 */ /* 0x000fe80000100800 */
[----:B------:R0:W-:Y:S04]  /*1b6b0*/  STL [R1+0x1098], R11 ;  /* 0x0010980b01007387 */ /* 0x0001e80000100800 */
[----:B0-----:R-:W5:Y:S01]  /*1b6c0*/  LDL.LU R11, [R1+0x88] ;  /* 0x00008800010b7983 */ /* 0x001f620000300800 */
[----:B------:R-:W-:Y:S02]  /*1b6d0*/  IADD3 R10, P5, PT, R17, R3, RZ ;  /* 0x00000003110a7210 */ /* 0x000fe40007fbe0ff */
[----:B------:R-:W-:-:S03]  /*1b6e0*/  LEA.HI.X.SX32 R18, R9, R2, 0x1, P6 ;  /* 0x0000000209127211 */ /* 0x000fc600030f0eff */
[----:B------:R0:W-:Y:S04]  /*1b6f0*/  STL [R1+0x10cc], R10 ;  /* 0x0010cc0a01007387 */ /* 0x0001e80000100800 */
[----:B0-----:R-:W5:Y:S04]  /*1b700*/  LDL.LU R10, [R1+0x84] ;  /* 0x00008400010a7983 */ /* 0x001f680000300800 */
[----:B------:R0:W-:Y:S01]  /*1b710*/  STL [R1+0x10a0], R18 ;  /* 0x0010a01201007387 */ /* 0x0001e20000100800 */
[----:B------:R-:W-:Y:S02]  /*1b720*/  IADD3 R9, P6, PT, R4, R3, RZ ;  /* 0x0000000304097210 */ /* 0x000fe40007fde0ff */
[----:B0-----:R-:W-:-:S03]  /*1b730*/  LEA.HI.X.SX32 R18, R8, R2, 0x1, P1 ;  /* 0x0000000208127211 */ /* 0x001fc600008f0eff */
[----:B------:R0:W-:Y:S01]  /*1b740*/  STL [R1+0x10d4], R9 ;  /* 0x0010d40901007387 */ /* 0x0001e20000100800 */
[----:B------:R-:W-:-:S03]  /*1b750*/  LEA.HI.X.SX32 R7, R7, R2, 0x1, P2 ;  /* 0x0000000207077211 */ /* 0x000fc600010f0eff */
[----:B0-----:R-:W5:Y:S01]  /*1b760*/  LDL.LU R9, [R1+0x7c] ;  /* 0x00007c0001097983 */ /* 0x001f620000300800 */
[----:B------:R-:W-:-:S03]  /*1b770*/  IADD3 R8, P1, PT, R24, R3, RZ ;  /* 0x0000000318087210 */ /* 0x000fc60007f3e0ff */
[----:B------:R-:W-:Y:S04]  /*1b780*/  STL [R1+0x10a8], R18 ;  /* 0x0010a81201007387 */ /* 0x000fe80000100800 */
[----:B------:R0:W-:Y:S01]  /*1b790*/  STL [R1+0x10dc], R8 ;  /* 0x0010dc0801007387 */ /* 0x0001e20000100800 */
[----:B------:R-:W-:-:S03]  /*1b7a0*/  LEA.HI.X.SX32 R6, R6, R2, 0x1, P3 ;  /* 0x0000000206067211 */ /* 0x000fc600018f0eff */
[----:B0-----:R-:W5:Y:S04]  /*1b7b0*/  LDL.LU R8, [R1+0x78] ;  /* 0x0000780001087983 */ /* 0x001f680000300800 */
[----:B------:R0:W-:Y:S01]  /*1b7c0*/  STL [R1+0x10b0], R7 ;  /* 0x0010b00701007387 */ /* 0x0001e20000100800 */
[----:B------:R-:W-:-:S03]  /*1b7d0*/  LEA.HI.X.SX32 R5, R5, R2, 0x1, P4 ;  /* 0x0000000205057211 */ /* 0x000fc600020f0eff */
[----:B0-----:R-:W5:Y:S01]  /*1b7e0*/  LDL.LU R7, [R1+0x74] ;  /* 0x0000740001077983 */ /* 0x001f620000300800 */
[-C--:B------:R-:W-:Y:S02]  /*1b7f0*/  LEA.HI.X.SX32 R19, R17, R2.reuse, 0x1, P5 ;  /* 0x0000000211137211 */ /* 0x080fe400028f0eff */
[----:B------:R-:W-:Y:S02]  /*1b800*/  LEA.HI.X.SX32 R17, R4, R2, 0x1, P6 ;  /* 0x0000000204117211 */ /* 0x000fe400030f0eff */
[----:B--2---:R-:W-:-:S05]  /*1b810*/  IADD3 R18, P2, PT, R16, R3, RZ ;  /* 0x0000000310127210 */ /* 0x004fca0007f5e0ff */
[----:B------:R0:W-:Y:S04]  /*1b820*/  STL [R1+0x10e4], R18 ;  /* 0x0010e41201007387 */ /* 0x0001e80000100800 */
[----:B------:R1:W-:Y:S01]  /*1b830*/  STL [R1+0x10b8], R6 ;  /* 0x0010b80601007387 */ /* 0x0003e20000100800 */
[----:B0-----:R-:W-:-:S03]  /*1b840*/  IADD3 R18, P3, PT, R21, R3, RZ ;  /* 0x0000000315127210 */ /* 0x001fc60007f7e0ff */
[----:B-1----:R-:W2:Y:S04]  /*1b850*/  LDL.LU R6, [R1+0x70] ;  /* 0x0000700001067983 */ /* 0x002ea80000300800 */
[----:B------:R-:W-:Y:S04]  /*1b860*/  STL [R1+0x10ec], R18 ;  /* 0x0010ec1201007387 */ /* 0x000fe80000100800 */
[----:B------:R0:W-:Y:S04]  /*1b870*/  STL [R1+0x10c0], R5 ;  /* 0x0010c00501007387 */ /* 0x0001e80000100800 */
[----:B0-----:R-:W2:Y:S01]  /*1b880*/  LDL.LU R5, [R1+0x6c] ;  /* 0x00006c0001057983 */ /* 0x001ea20000300800 */
[----:B------:R-:W-:-:S05]  /*1b890*/  IADD3 R18, P4, PT, R28, R3, RZ ;  /* 0x000000031c127210 */ /* 0x000fca0007f9e0ff */
[----:B------:R3:W-:Y:S04]  /*1b8a0*/  STL [R1+0x10f4], R18 ;  /* 0x0010f41201007387 */ /* 0x0007e80000100800 */
[----:B------:R4:W-:Y:S04]  /*1b8b0*/  STL [R1+0x10c8], R19 ;  /* 0x0010c81301007387 */ /* 0x0009e80000100800 */
[----:B------:R-:W2:Y:S01]  /*1b8c0*/  LDL.LU R4, [R1+0x68] ;  /* 0x0000680001047983 */ /* 0x000ea20000300800 */
[----:B---3--:R-:W-:-:S05]  /*1b8d0*/  IADD3 R18, P5, PT, R15, R3, RZ ;  /* 0x000000030f127210 */ /* 0x008fca0007fbe0ff */
[----:B------:R0:W-:Y:S04]  /*1b8e0*/  STL [R1+0x10fc], R18 ;  /* 0x0010fc1201007387 */ /* 0x0001e80000100800 */
[----:B------:R-:W-:Y:S01]  /*1b8f0*/  STL [R1+0x10d0], R17 ;  /* 0x0010d01101007387 */ /* 0x000fe20000100800 */
[----:B----4-:R-:W-:Y:S02]  /*1b900*/  IADD3 R19, P6, PT, R29, R3, RZ ;  /* 0x000000031d137210 */ /* 0x010fe40007fde0ff */
[----:B0-----:R-:W-:-:S03]  /*1b910*/  LEA.HI.X.SX32 R18, R24, R2, 0x1, P1 ;  /* 0x0000000218127211 */ /* 0x001fc600008f0eff */
[----:B------:R-:W-:Y:S04]  /*1b920*/  STL [R1+0x1104], R19 ;  /* 0x0011041301007387 */ /* 0x000fe80000100800 */
[----:B------:R-:W3:Y:S04]  /*1b930*/  LDL.LU R24, [R1+0x64] ;  /* 0x0000640001187983 */ /* 0x000ee80000300800 */
[----:B------:R0:W-:Y:S02]  /*1b940*/  STL [R1+0x10d8], R18 ;  /* 0x0010d81201007387 */ /* 0x0001e40000100800 */
[----:B0-----:R-:W-:-:S02]  /*1b950*/  LEA.HI.X.SX32 R18, R16, R2, 0x1, P2 ;  /* 0x0000000210127211 */ /* 0x001fc400010f0eff */
[----:B-----5:R-:W-:Y:S02]  /*1b960*/  IADD3 R17, P1, PT, R14, R3, RZ ;  /* 0x000000030e117210 */ /* 0x020fe40007f3e0ff */
[----:B------:R-:W-:-:S03]  /*1b970*/  LEA.HI.X.SX32 R16, R21, R2, 0x1, P3 ;  /* 0x0000000215107211 */ /* 0x000fc600018f0eff */
[----:B------:R0:W-:Y:S04]  /*1b980*/  STL [R1+0x110c], R17 ;  /* 0x00110c1101007387 */ /* 0x0001e80000100800 */
[----:B------:R1:W-:Y:S04]  /*1b990*/  STL [R1+0x10e0], R18 ;  /* 0x0010e01201007387 */ /* 0x0003e80000100800 */
[----:B------:R-:W4:Y:S01]  /*1b9a0*/  LDL.LU R21, [R1+0x60] ;  /* 0x0000600001157983 */ /* 0x000f220000300800 */
[----:B0-----:R-:W-:-:S05]  /*1b9b0*/  IADD3 R17, P2, PT, R13, R3, RZ ;  /* 0x000000030d117210 */ /* 0x001fca0007f5e0ff */
[----:B------:R0:W-:Y:S04]  /*1b9c0*/  STL [R1+0x1114], R17 ;  /* 0x0011141101007387 */ /* 0x0001e80000100800 */
[----:B------:R-:W-:Y:S01]  /*1b9d0*/  STL [R1+0x10e8], R16 ;  /* 0x0010e81001007387 */ /* 0x000fe20000100800 */
[----:B-1----:R-:W-:Y:S02]  /*1b9e0*/  IADD3 R18, P3, PT, R12, R3, RZ ;  /* 0x000000030c127210 */ /* 0x002fe40007f7e0ff */
[----:B0-----:R-:W-:-:S03]  /*1b9f0*/  LEA.HI.X.SX32 R17, R28, R2, 0x1, P4 ;  /* 0x000000021c117211 */ /* 0x001fc600020f0eff */
[----:B------:R-:W-:Y:S04]  /*1ba00*/  STL [R1+0x111c], R18 ;  /* 0x00111c1201007387 */ /* 0x000fe80000100800 */
[----:B------:R-:W5:Y:S04]  /*1ba10*/  LDL.LU R28, [R1+0x5c] ;  /* 0x00005c00011c7983 */ /* 0x000f680000300800 */
[----:B------:R0:W-:Y:S02]  /*1ba20*/  STL [R1+0x10f0], R17 ;  /* 0x0010f01101007387 */ /* 0x0001e40000100800 */
[----:B0-----:R-:W-:-:S02]  /*1ba30*/  LEA.HI.X.SX32 R17, R15, R2, 0x1, P5 ;  /* 0x000000020f117211 */ /* 0x001fc400028f0eff */
[----:B------:R-:W-:-:S05]  /*1ba40*/  IADD3 R16, P4, PT, R11, R3, RZ ;  /* 0x000000030b107210 */ /* 0x000fca0007f9e0ff */
[----:B------:R0:W-:Y:S01]  /*1ba50*/  STL [R1+0x1124], R16 ;  /* 0x0011241001007387 */ /* 0x0001e20000100800 */
[----:B------:R-:W-:-:S03]  /*1ba60*/  LEA.HI.X.SX32 R15, R29, R2, 0x1, P6 ;  /* 0x000000021d0f7211 */ /* 0x000fc600030f0eff */
[----:B------:R-:W-:Y:S04]  /*1ba70*/  STL [R1+0x10f8], R17 ;  /* 0x0010f81101007387 */ /* 0x000fe80000100800 */
[----:B------:R-:W5:Y:S01]  /*1ba80*/  LDL.LU R29, [R1+0x58] ;  /* 0x00005800011d7983 */ /* 0x000f620000300800 */
[----:B0-----:R-:W-:Y:S02]  /*1ba90*/  IADD3 R16, P5, PT, R10, R3, RZ ;  /* 0x000000030a107210 */ /* 0x001fe40007fbe0ff */
[----:B------:R-:W-:-:S03]  /*1baa0*/  LEA.HI.X.SX32 R14, R14, R2, 0x1, P1 ;  /* 0x000000020e0e7211 */ /* 0x000fc600008f0eff */
[----:B------:R0:W-:Y:S04]  /*1bab0*/  STL [R1+0x112c], R16 ;  /* 0x00112c1001007387 */ /* 0x0001e80000100800 */
[----:B------:R1:W-:Y:S01]  /*1bac0*/  STL [R1+0x1100], R15 ;  /* 0x0011000f01007387 */ /* 0x0003e20000100800 */
[----:B------:R-:W-:Y:S02]  /*1bad0*/  LEA.HI.X.SX32 R12, R12, R2, 0x1, P3 ;  /* 0x000000020c0c7211 */ /* 0x000fe400018f0eff */
[----:B0-----:R-:W-:-:S05]  /*1bae0*/  IADD3 R16, P6, PT, R9, R3, RZ ;  /* 0x0000000309107210 */ /* 0x001fca0007fde0ff */
[----:B------:R-:W-:Y:S04]  /*1baf0*/  STL [R1+0x1134], R16 ;  /* 0x0011341001007387 */ /* 0x000fe80000100800 */
[----:B------:R-:W5:Y:S04]  /*1bb00*/  LDL.LU R27, [R1+0x54] ;  /* 0x00005400011b7983 */ /* 0x000f680000300800 */
[----:B------:R0:W-:Y:S01]  /*1bb10*/  STL [R1+0x1108], R14 ;  /* 0x0011080e01007387 */ /* 0x0001e20000100800 */
[----:B-1----:R-:W-:Y:S02]  /*1bb20*/  IADD3 R15, P1, PT, R8, R3, RZ ;  /* 0x00000003080f7210 */ /* 0x002fe40007f3e0ff */
[----:B0-----:R-:W-:-:S03]  /*1bb30*/  LEA.HI.X.SX32 R14, R13, R2, 0x1, P2 ;  /* 0x000000020d0e7211 */ /* 0x001fc600010f0eff */
[----:B------:R-:W-:Y:S04]  /*1bb40*/  STL [R1+0x113c], R15 ;  /* 0x00113c0f01007387 */ /* 0x000fe80000100800 */
[----:B------:R-:W-:Y:S04]  /*1bb50*/  STL [R1+0x1110], R14 ;  /* 0x0011100e01007387 */ /* 0x000fe80000100800 */
[----:B------:R-:W5:Y:S01]  /*1bb60*/  LDL.LU R20, [R1+0x4c] ;  /* 0x00004c0001147983 */ /* 0x000f620000300800 */
[----:B------:R-:W-:-:S05]  /*1bb70*/  IADD3 R13, P2, PT, R7, R3, RZ ;  /* 0x00000003070d7210 */ /* 0x000fca0007f5e0ff */
[----:B------:R2:W-:Y:S01]  /*1bb80*/  STL [R1+0x1144], R13 ;  /* 0x0011440d01007387 */ /* 0x0005e20000100800 */
[----:B------:R-:W-:-:S03]  /*1bb90*/  LEA.HI.X.SX32 R11, R11, R2, 0x1, P4 ;  /* 0x000000020b0b7211 */ /* 0x000fc600020f0eff */
[----:B------:R0:W-:Y:S01]  /*1bba0*/  STL [R1+0x1118], R12 ;  /* 0x0011180c01007387 */ /* 0x0001e20000100800 */
[----:B--2---:R-:W-:-:S05]  /*1bbb0*/  IADD3 R13, P3, PT, R6, R3, RZ ;  /* 0x00000003060d7210 */ /* 0x004fca0007f7e0ff */
[----:B------:R-:W-:Y:S04]  /*1bbc0*/  STL [R1+0x114c], R13 ;  /* 0x00114c0d01007387 */ /* 0x000fe80000100800 */
[----:B------:R-:W2:Y:S04]  /*1bbd0*/  LDL.LU R19, [R1+0x48] ;  /* 0x0000480001137983 */ /* 0x000ea80000300800 */
[----:B------:R1:W-:Y:S01]  /*1bbe0*/  STL [R1+0x1120], R11 ;  /* 0x0011200b01007387 */ /* 0x0003e20000100800 */
[----:B0-----:R-:W-:-:S05]  /*1bbf0*/  IADD3 R12, P4, PT, R5, R3, RZ ;  /* 0x00000003050c7210 */ /* 0x001fca0007f9e0ff */
[----:B------:R-:W-:Y:S01]  /*1bc00*/  STL [R1+0x1154], R12 ;  /* 0x0011540c01007387 */ /* 0x000fe20000100800 */
[----:B-1----:R-:W-:-:S03]  /*1bc10*/  LEA.HI.X.SX32 R11, R10, R2, 0x1, P5 ;  /* 0x000000020a0b7211 */ /* 0x002fc600028f0eff */
[----:B------:R-:W2:Y:S04]  /*1bc20*/  LDL.LU R18, [R1+0x40] ;  /* 0x0000400001127983 */ /* 0x000ea80000300800 */
[----:B------:R-:W-:Y:S01]  /*1bc30*/  STL [R1+0x1128], R11 ;  /* 0x0011280b01007387 */ /* 0x000fe20000100800 */
[----:B------:R-:W-:-:S03]  /*1bc40*/  IADD3 R10, P5, PT, R4, R3, RZ ;  /* 0x00000003040a7210 */ /* 0x000fc60007fbe0ff */
[----:B------:R-:W2:Y:S04]  /*1bc50*/  LDL.LU R17, [R1+0x3c] ;  /* 0x00003c0001117983 */ /* 0x000ea80000300800 */
[----:B------:R3:W-:Y:S04]  /*1bc60*/  STL [R1+0x115c], R10 ;  /* 0x00115c0a01007387 */ /* 0x0007e80000100800 */
[----:B------:R-:W2:Y:S01]  /*1bc70*/  LDL.LU R16, [R1+0x30] ;  /* 0x0000300001107983 */ /* 0x000ea20000300800 */
[----:B------:R-:W-:-:S05]  /*1bc80*/  LEA.HI.X.SX32 R9, R9, R2, 0x1, P6 ;  /* 0x0000000209097211 */ /* 0x000fca00030f0eff */
[----:B------:R0:W-:Y:S01]  /*1bc90*/  STL [R1+0x1130], R9 ;  /* 0x0011300901007387 */ /* 0x0001e20000100800 */
[----:B------:R-:W-:-:S03]  /*1bca0*/  LEA.HI.X.SX32 R7, R7, R2, 0x1, P2 ;  /* 0x0000000207077211 */ /* 0x000fc600010f0eff */
[----:B------:R-:W2:Y:S01]  /*1bcb0*/  LDL.LU R15, [R1+0x2c] ;  /* 0x00002c00010f7983 */ /* 0x000ea20000300800 */
[----:B---3--:R-:W-:Y:S02]  /*1bcc0*/  IADD3 R10, P6, PT, R24, R3, RZ ;  /* 0x00000003180a7210 */ /* 0x008fe40007fde0ff */
[----:B0-----:R-:W-:-:S03]  /*1bcd0*/  LEA.HI.X.SX32 R9, R8, R2, 0x1, P1 ;  /* 0x0000000208097211 */ /* 0x001fc600008f0eff */
[----:B------:R-:W-:Y:S04]  /*1bce0*/  STL [R1+0x1164], R10 ;  /* 0x0011640a01007387 */ /* 0x000fe80000100800 */
[----:B------:R-:W3:Y:S04]  /*1bcf0*/  LDL.LU R14, [R1+0x28] ;  /* 0x00002800010e7983 */ /* 0x000ee80000300800 */
[----:B------:R-:W-:Y:S04]  /*1bd00*/  STL [R1+0x1138], R9 ;  /* 0x0011380901007387 */ /* 0x000fe80000100800 */
[----:B------:R-:W3:Y:S01]  /*1bd10*/  LDL.LU R13, [R1+0x24] ;  /* 0x00002400010d7983 */ /* 0x000ee20000300800 */
[----:B------:R-:W-:-:S02]  /*1bd20*/  LEA.HI.X.SX32 R5, R5, R2, 0x1, P4 ;  /* 0x0000000205057211 */ /* 0x000fc400020f0eff */
[----:B----4-:R-:W-:-:S05]  /*1bd30*/  IADD3 R8, P1, PT, R21, R3, RZ ;  /* 0x0000000315087210 */ /* 0x010fca0007f3e0ff */
[----:B------:R5:W-:Y:S04]  /*1bd40*/  STL [R1+0x116c], R8 ;  /* 0x00116c0801007387 */ /* 0x000be80000100800 */
[----:B------:R-:W4:Y:S04]  /*1bd50*/  LDL.LU R12, [R1+0x20] ;  /* 0x00002000010c7983 */ /* 0x000f280000300800 */
[----:B------:R0:W-:Y:S04]  /*1bd60*/  STL [R1+0x1140], R7 ;  /* 0x0011400701007387 */ /* 0x0001e80000100800 */
[----:B------:R-:W3:Y:S01]  /*1bd70*/  LDL.LU R11, [R1+0x1c] ;  /* 0x00001c00010b7983 */ /* 0x000ee20000300800 */
[----:B-----5:R-:W-:-:S02]  /*1bd80*/  IADD3 R8, P2, PT, R28, R3, RZ ;  /* 0x000000031c087210 */ /* 0x020fc40007f5e0ff */
[----:B0-----:R-:W-:-:S03]  /*1bd90*/  LEA.HI.X.SX32 R7, R6, R2, 0x1, P3 ;  /* 0x0000000206077211 */ /* 0x001fc600018f0eff */
[----:B------:R0:W-:Y:S04]  /*1bda0*/  STL [R1+0x1174], R8 ;  /* 0x0011740801007387 */ /* 0x0001e80000100800 */
[----:B------:R-:W5:Y:S04]  /*1bdb0*/  LDL.LU R10, [R1+0x18] ;  /* 0x00001800010a7983 */ /* 0x000f680000300800 */
[----:B------:R1:W-:Y:S04]  /*1bdc0*/  STL [R1+0x1148], R7 ;  /* 0x0011480701007387 */ /* 0x0003e80000100800 */
[----:B------:R-:W3:Y:S01]  /*1bdd0*/  LDL.LU R9, [R1+0x14] ;  /* 0x0000140001097983 */ /* 0x000ee20000300800 */
[----:B------:R-:W-:-:S02]  /*1bde0*/  LEA.HI.X.SX32 R24, R24, R2, 0x1, P6 ;  /* 0x0000000218187211 */ /* 0x000fc400030f0eff */
[----:B------:R-:W-:-:S05]  /*1bdf0*/  IADD3 R6, P3, PT, R29, R3, RZ ;  /* 0x000000031d067210 */ /* 0x000fca0007f7e0ff */
[----:B------:R-:W-:Y:S04]  /*1be00*/  STL [R1+0x117c], R6 ;  /* 0x00117c0601007387 */ /* 0x000fe80000100800 */
[----:B0-----:R-:W4:Y:S04]  /*1be10*/  LDL.LU R8, [R1+0x10] ;  /* 0x0000100001087983 */ /* 0x001f280000300800 */
[----:B------:R0:W-:Y:S04]  /*1be20*/  STL [R1+0x1150], R5 ;  /* 0x0011500501007387 */ /* 0x0001e80000100800 */
[----:B-1----:R-:W4:Y:S01]  /*1be30*/  LDL.LU R7, [R1+0xc] ;  /* 0x00000c0001077983 */ /* 0x002f220000300800 */
[----:B0-----:R-:W-:-:S02]  /*1be40*/  LEA.HI.X.SX32 R5, R4, R2, 0x1, P5 ;  /* 0x0000000204057211 */ /* 0x001fc400028f0eff */
[----:B------:R-:W-:Y:S02]  /*1be50*/  LEA.HI.X.SX32 R21, R21, R2, 0x1, P1 ;  /* 0x0000000215157211 */ /* 0x000fe400008f0eff */
[----:B------:R-:W-:-:S05]  /*1be60*/  IADD3 R6, P4, PT, R27, R3, RZ ;  /* 0x000000031b067210 */ /* 0x000fca0007f9e0ff */
[----:B------:R0:W-:Y:S04]  /*1be70*/  STL [R1+0x1184], R6 ;  /* 0x0011840601007387 */ /* 0x0001e80000100800 */
[----:B0-----:R-:W5:Y:S04]  /*1be80*/  LDL.LU R6, [R1+0x8] ;  /* 0x0000080001067983 */ /* 0x001f680000300800 */
[----:B------:R0:W-:Y:S01]  /*1be90*/  STL [R1+0x1158], R5 ;  /* 0x0011580501007387 */ /* 0x0001e20000100800 */
[----:B------:R-:W-:-:S03]  /*1bea0*/  IADD3 R4, P5, PT, R20, R3, RZ ;  /* 0x0000000314047210 */ /* 0x000fc60007fbe0ff */
[----:B0-----:R-:W5:Y:S04]  /*1beb0*/  LDL.LU R5, [R1+0x4] ;  /* 0x0000040001057983 */ /* 0x001f680000300800 */
[----:B------:R0:W-:Y:S04]  /*1bec0*/  STL [R1+0x118c], R4 ;  /* 0x00118c0401007387 */ /* 0x0001e80000100800 */
[----:B0-----:R-:W5:Y:S04]  /*1bed0*/  LDL.LU R4, [R1] ;  /* 0x0000000001047983 */ /* 0x001f680000300800 */
[----:B------:R2:W-:Y:S01]  /*1bee0*/  STL [R1+0x1160], R24 ;  /* 0x0011601801007387 */ /* 0x0005e20000100800 */
[----:B------:R-:W-:-:S02]  /*1bef0*/  LEA.HI.X.SX32 R28, R28, R2, 0x1, P2 ;  /* 0x000000021c1c7211 */ /* 0x000fc400010f0eff */
[----:B------:R-:W-:Y:S02]  /*1bf00*/  LEA.HI.X.SX32 R29, R29, R2, 0x1, P3 ;  /* 0x000000021d1d7211 */ /* 0x000fe400018f0eff */
[----:B--2---:R-:W-:-:S05]  /*1bf10*/  IADD3 R24, P6, PT, R19, R3, RZ ;  /* 0x0000000313187210 */ /* 0x004fca0007fde0ff */
[----:B------:R0:W-:Y:S04]  /*1bf20*/  STL [R1+0x1194], R24 ;  /* 0x0011941801007387 */ /* 0x0001e80000100800 */
[----:B0-----:R-:W2:Y:S04]  /*1bf30*/  LDL.LU R24, [R1+0x13e8] ;  /* 0x0013e80001187983 */ /* 0x001ea80000300800 */
[----:B------:R0:W-:Y:S02]  /*1bf40*/  STL [R1+0x1168], R21 ;  /* 0x0011681501007387 */ /* 0x0001e40000100800 */
[----:B0-----:R-:W-:-:S05]  /*1bf50*/  IADD3 R21, P1, PT, R18, R3, RZ ;  /* 0x0000000312157210 */ /* 0x001fca0007f3e0ff */
        /* <DEDUP_REMOVED lines=9> */
[----:B0-----:R-:W2:Y:S01]  /*1bff0*/  LDL.LU R29, [R1+0x13dc] ;  /* 0x0013dc00011d7983 */ /* 0x001ea20000300800 */
[----:B------:R-:W-:-:S05]  /*1c000*/  LEA.HI.X.SX32 R27, R27, R2, 0x1, P4 ;  /* 0x000000021b1b7211 */ /* 0x000fca00020f0eff */
[----:B------:R0:W-:Y:S02]  /*1c010*/  STL [R1+0x1180], R27 ;  /* 0x0011801b01007387 */ /* 0x0001e40000100800 */
[----:B0-----:R-:W-:-:S05]  /*1c020*/  IADD3 R27, P4, PT, R15, R3, RZ ;  /* 0x000000030f1b7210 */ /* 0x001fca0007f9e0ff */
[----:B------:R0:W-:Y:S02]  /*1c030*/  STL [R1+0x11b4], R27 ;  /* 0x0011b41b01007387 */ /* 0x0001e40000100800 */
[----:B0-----:R-:W-:Y:S02]  /*1c040*/  LEA.HI.X.SX32 R27, R20, R2, 0x1, P5 ;  /* 0x00000002141b7211 */ /* 0x001fe400028f0eff */
[----:B---3--:R-:W-:-:S03]  /*1c050*/  IADD3 R20, P5, PT, R14, R3, RZ ;  /* 0x000000030e147210 */ /* 0x008fc60007fbe0ff */
[----:B------:R0:W-:Y:S04]  /*1c060*/  STL [R1+0x1188], R27 ;  /* 0x0011881b01007387 */ /* 0x0001e80000100800 */
[----:B------:R1:W-:Y:S01]  /*1c070*/  STL [R1+0x11bc], R20 ;  /* 0x0011bc1401007387 */ /* 0x0003e20000100800 */
[-C--:B0-----:R-:W-:Y:S02]  /*1c080*/  LEA.HI.X.SX32 R27, R19, R2.reuse, 0x1, P6 ;  /* 0x00000002131b7211 */ /* 0x081fe400030f0eff */
[-C--:B------:R-:W-:Y:S02]  /*1c090*/  IADD3 R19, P6, PT, R13, R3.reuse, RZ ;  /* 0x000000030d137210 */ /* 0x080fe40007fde0ff */
[----:B-1----:R-:W-:Y:S01]  /*1c0a0*/  LEA.HI.X.SX32 R20, R18, R2, 0x1, P1 ;  /* 0x0000000212147211 */ /* 0x002fe200008f0eff */
[----:B------:R-:W-:Y:S01]  /*1c0b0*/  STL [R1+0x1190], R27 ;  /* 0x0011901b01007387 */ /* 0x000fe20000100800 */
[----:B----4-:R-:W-:-:S03]  /*1c0c0*/  IADD3 R18, P1, PT, R12, R3, RZ ;  /* 0x000000030c127210 */ /* 0x010fc60007f3e0ff */
[----:B------:R0:W-:Y:S04]  /*1c0d0*/  STL [R1+0x11c4], R19 ;  /* 0x0011c41301007387 */ /* 0x0001e80000100800 */
[----:B------:R-:W-:Y:S01]  /*1c0e0*/  STL [R1+0x1198], R20 ;  /* 0x0011981401007387 */ /* 0x000fe20000100800 */
[-C--:B0-----:R-:W-:Y:S02]  /*1c0f0*/  LEA.HI.X.SX32 R19, R17, R2.reuse, 0x1, P2 ;  /* 0x0000000211137211 */ /* 0x081fe400010f0eff */
[----:B------:R-:W-:Y:S01]  /*1c100*/  IADD3 R17, P2, PT, R11, R3, RZ ;  /* 0x000000030b117210 */ /* 0x000fe20007f5e0ff */
[----:B------:R0:W-:Y:S04]  /*1c110*/  STL [R1+0x11cc], R18 ;  /* 0x0011cc1201007387 */ /* 0x0001e80000100800 */
[----:B------:R-:W-:Y:S04]  /*1c120*/  STL [R1+0x11a0], R19 ;  /* 0x0011a01301007387 */ /* 0x000fe80000100800 */
[----:B------:R1:W-:Y:S01]  /*1c130*/  STL [R1+0x11d4], R17 ;  /* 0x0011d41101007387 */ /* 0x0003e20000100800 */
[----:B0-----:R-:W-:-:S02]  /*1c140*/  LEA.HI.X.SX32 R18, R16, R2, 0x1, P3 ;  /* 0x0000000210127211 */ /* 0x001fc400018f0eff */
[----:B-----5:R-:W-:-:S03]  /*1c150*/  IADD3 R16, P3, PT, R10, R3, RZ ;  /* 0x000000030a107210 */ /* 0x020fc60007f7e0ff */
[----:B------:R-:W-:Y:S01]  /*1c160*/  STL [R1+0x11a8], R18 ;  /* 0x0011a81201007387 */ /* 0x000fe20000100800 */
[-C--:B-1----:R-:W-:Y:S02]  /*1c170*/  LEA.HI.X.SX32 R17, R15, R2.reuse, 0x1, P4 ;  /* 0x000000020f117211 */ /* 0x082fe400020f0eff */
[----:B------:R-:W-:Y:S01]  /*1c180*/  IADD3 R15, P4, PT, R9, R3, RZ ;  /* 0x00000003090f7210 */ /* 0x000fe20007f9e0ff */
[----:B------:R0:W-:Y:S04]  /*1c190*/  STL [R1+0x11dc], R16 ;  /* 0x0011dc1001007387 */ /* 0x0001e80000100800 */
[----:B------:R-:W-:Y:S04]  /*1c1a0*/  STL [R1+0x11b0], R17 ;  /* 0x0011b01101007387 */ /* 0x000fe80000100800 */
[----:B------:R1:W-:Y:S01]  /*1c1b0*/  STL [R1+0x11e4], R15 ;  /* 0x0011e40f01007387 */ /* 0x0003e20000100800 */
[----:B0-----:R-:W-:-:S02]  /*1c1c0*/  LEA.HI.X.SX32 R16, R14, R2, 0x1, P5 ;  /* 0x000000020e107211 */ /* 0x001fc400028f0eff */
[----:B------:R-:W-:-:S03]  /*1c1d0*/  IADD3 R14, P5, PT, R8, R3, RZ ;  /* 0x00000003080e7210 */ /* 0x000fc60007fbe0ff */
        /* <DEDUP_REMOVED lines=17> */
[----:B-1----:R-:W-:-:S03]  /*1c2f0*/  LEA.HI.X.SX32 R11, R9, R2, 0x1, P4 ;  /* 0x00000002090b7211 */ /* 0x002fc600020f0eff */
[----:B------:R0:W-:Y:S04]  /*1c300*/  STL [R1+0x120c], R10 ;  /* 0x00120c0a01007387 */ /* 0x0001e80000100800 */
[----:B------:R-:W-:Y:S01]  /*1c310*/  STL [R1+0x11e0], R11 ;  /* 0x0011e00b01007387 */ /* 0x000fe20000100800 */
[----:B0-----:R-:W-:Y:S01]  /*1c320*/  LEA.HI.X.SX32 R10, R8, R2, 0x1, P5 ;  /* 0x00000002080a7211 */ /* 0x001fe200028f0eff */
[----:B------:R-:W-:Y:S02]  /*1c330*/  IMAD R23, R23, UR10, RZ ;  /* 0x0000000a17177c24 */ /* 0x000fe4000f8e02ff */
[----:B------:R-:W-:Y:S02]  /*1c340*/  IMAD R25, R25, UR10, RZ ;  /* 0x0000000a19197c24 */ /* 0x000fe4000f8e02ff */
[----:B------:R-:W-:-:S02]  /*1c350*/  IMAD R26, R26, UR10, RZ ;  /* 0x0000000a1a1a7c24 */ /* 0x000fc4000f8e02ff */
[----:B------:R-:W-:Y:S01]  /*1c360*/  IMAD R22, R22, UR10, RZ ;  /* 0x0000000a16167c24 */ /* 0x000fe2000f8e02ff */
[-C--:B--2---:R-:W-:Y:S02]  /*1c370*/  IADD3 R8, P5, PT, R28, R3.reuse, RZ ;  /* 0x000000031c087210 */ /* 0x084fe40007fbe0ff */
[----:B------:R-:W-:-:S05]  /*1c380*/  IADD3 R9, P4, PT, R29, R3, RZ ;  /* 0x000000031d097210 */ /* 0x000fca0007f9e0ff */
        /* <DEDUP_REMOVED lines=17> */
[----:B------:R0:W-:Y:S01]  /*1c4a0*/  STL [R1+0x1208], R6 ;  /* 0x0012080601007387 */ /* 0x0001e20000100800 */
[----:B-1----:R-:W-:-:S03]  /*1c4b0*/  LEA.HI.X.SX32 R5, R29, R2, 0x1, P4 ;  /* 0x000000021d057211 */ /* 0x002fc600020f0eff */
[----:B------:R1:W-:Y:S04]  /*1c4c0*/  STL [R1+0x1230], R4 ;  /* 0x0012300401007387 */ /* 0x0003e80000100800 */
[----:B------:R2:W-:Y:S01]  /*1c4d0*/  STL [R1+0x1210], R5 ;  /* 0x0012100501007387 */ /* 0x0005e20000100800 */
[----:B0-----:R-:W-:Y:S02]  /*1c4e0*/  IADD3 R6, P4, PT, R26, R3, RZ ;  /* 0x000000031a067210 */ /* 0x001fe40007f9e0ff */
[----:B-1----:R-:W-:-:S03]  /*1c4f0*/  LEA.HI.X.SX32 R4, R28, R2, 0x1, P5 ;  /* 0x000000021c047211 */ /* 0x002fc600028f0eff */
[----:B------:R-:W-:Y:S01]  /*1c500*/  STL [R1+0x122c], R6 ;  /* 0x00122c0601007387 */ /* 0x000fe20000100800 */
[----:B--2---:R-:W-:Y:S02]  /*1c510*/  IADD3 R5, P5, PT, R22, R3, RZ ;  /* 0x0000000316057210 */ /* 0x004fe40007fbe0ff */
[-C--:B------:R-:W-:Y:S01]  /*1c520*/  LEA.HI.X.SX32 R3, R21, R2.reuse, 0x1, P6 ;  /* 0x0000000215037211 */ /* 0x080fe200030f0eff */
[----:B------:R0:W-:Y:S04]  /*1c530*/  STL [R1+0x1218], R4 ;  /* 0x0012180401007387 */ /* 0x0001e80000100800 */
[----:B------:R1:W-:Y:S04]  /*1c540*/  STL [R1+0xae8], R5 ;  /* 0x000ae80501007387 */ /* 0x0003e80000100800 */
[----:B------:R2:W-:Y:S01]  /*1c550*/  STL [R1+0xad8], R3 ;  /* 0x000ad80301007387 */ /* 0x0005e20000100800 */
[----:B0-----:R-:W-:-:S02]  /*1c560*/  LEA.HI.X.SX32 R4, R24, R2, 0x1, P1 ;  /* 0x0000000218047211 */ /* 0x001fc400008f0eff */
[----:B-1----:R-:W-:-:S03]  /*1c570*/  LEA.HI.X.SX32 R5, R25, R2, 0x1, P3 ;  /* 0x0000000219057211 */ /* 0x002fc600018f0eff */
[----:B------:R0:W-:Y:S01]  /*1c580*/  STL [R1+0xadc], R4 ;  /* 0x000adc0401007387 */ /* 0x0001e20000100800 */
[----:B--2---:R-:W-:-:S03]  /*1c590*/  LEA.HI.X.SX32 R3, R26, R2, 0x1, P4 ;  /* 0x000000021a037211 */ /* 0x004fc600020f0eff */
[----:B------:R-:W-:Y:S04]  /*1c5a0*/  STL [R1+0xaec], R5 ;  /* 0x000aec0501007387 */ /* 0x000fe80000100800 */
[----:B------:R1:W-:Y:S01]  /*1c5b0*/  STL [R1+0xae0], R3 ;  /* 0x000ae00301007387 */ /* 0x0003e20000100800 */
[-C--:B0-----:R-:W-:Y:S02]  /*1c5c0*/  LEA.HI.X.SX32 R4, R22, R2.reuse, 0x1, P5 ;  /* 0x0000000216047211 */ /* 0x081fe400028f0eff */
[----:B------:R-:W-:-:S03]  /*1c5d0*/  LEA.HI.X.SX32 R2, R23, R2, 0x1, P2 ;  /* 0x0000000217027211 */ /* 0x000fc600010f0eff */
[----:B------:R-:W-:Y:S01]  /*1c5e0*/  STL [R1+0xae4], R4 ;  /* 0x000ae40401007387 */ /* 0x000fe20000100800 */
[----:B-1----:R-:W-:-:S03]  /*1c5f0*/  LEA.HI.X.SX32 R3, R0, UR13, 0x1, P0 ;  /* 0x0000000d00037c11 */ /* 0x002fc600080f0eff */
[----:B------:R-:W2:Y:S04]  /*1c600*/  LDL.LU R0, [R1+0x13d8] ;  /* 0x0013d80001007983 */ /* 0x000ea80000300800 */
[----:B------:R0:W-:Y:S04]  /*1c610*/  STL [R1+0x8dc], R2 ;  /* 0x0008dc0201007387 */ /* 0x0001e80000100800 */
[----:B------:R-:W-:Y:S04]  /*1c620*/  STL [R1+0x778], R3 ;  /* 0x0007780301007387 */ /* 0x000fe80000100800 */
[----:B------:R-:W-:Y:S01]  /*1c630*/  STL [R1+0x898], RZ ;  /* 0x000898ff01007387 */ /* 0x000fe20000100800 */
[----:B0-----:R-:W0:Y:S03]  /*1c640*/  LDC R2, c[0x0][0x3a8] ;  /* 0x0000ea00ff027b82 */ /* 0x001e260000000800 */
[----:B------:R-:W-:Y:S04]  /*1c650*/  STL [R1+0x560], RZ ;  /* 0x000560ff01007387 */ /* 0x000fe80000100800 */
        /* <DEDUP_REMOVED lines=207> */
[----:B------:R-:W-:Y:S01]  /*1d350*/  STL [R1+0x160], RZ ;  /* 0x000160ff01007387 */ /* 0x000fe20000100800 */
[----:B------:R-:W-:-:S02]  /*1d360*/  USHF.R.S32.HI UR7, URZ, 0x1f, UR4 ;  /* 0x0000001fff077899 */ /* 0x000fc40008011404 */
[----:B------:R-:W-:Y:S01]  /*1d370*/  USHF.L.U32 UR6, UR6, 0x6, URZ ;  /* 0x0000000606067899 */ /* 0x000fe200080006ff */
[----:B--2---:R1:W-:Y:S04]  /*1d380*/  STL [R1+0x13d8], R0 ;  /* 0x0013d80001007387 */ /* 0x0043e80000100800 */
[----:B------:R-:W2:Y:S04]  /*1d390*/  LDL R16, [R1+0x78c] ;  /* 0x00078c0001107983 */ /* 0x000ea80000100800 */
[----:B-1----:R-:W3:Y:S01]  /*1d3a0*/  LDL R0, [R1+0x778] ;  /* 0x0007780001007983 */ /* 0x002ee20000100800 */
[C---:B0-----:R-:W-:Y:S01]  /*1d3b0*/  IMAD R3, R2.reuse, 0x3f, RZ ;  /* 0x0000003f02037824 */ /* 0x041fe200078e02ff */
[----:B------:R-:W-:Y:S01]  /*1d3c0*/  ULEA.HI UR7, UR7, UR4, URZ, 0x6 ;  /* 0x0000000407077291 */ /* 0x000fe2000f8f30ff */
[----:B------:R-:W-:-:S02]  /*1d3d0*/  IMAD R4, R2, 0x3e, RZ ;  /* 0x0000003e02047824 */ /* 0x000fc400078e02ff */
[C---:B------:R-:W-:Y:S02]  /*1d3e0*/  IMAD R5, R2.reuse, 0x3d, RZ ;  /* 0x0000003d02057824 */ /* 0x040fe400078e02ff */
[C---:B------:R-:W-:Y:S02]  /*1d3f0*/  IMAD R6, R2.reuse, 0x3c, RZ ;  /* 0x0000003c02067824 */ /* 0x040fe400078e02ff */
[C---:B------:R-:W-:Y:S02]  /*1d400*/  IMAD R7, R2.reuse, 0x3b, RZ ;  /* 0x0000003b02077824 */ /* 0x040fe400078e02ff */
[C---:B------:R-:W-:Y:S02]  /*1d410*/  IMAD R8, R2.reuse, 0x3a, RZ ;  /* 0x0000003a02087824 */ /* 0x040fe400078e02ff */
[C---:B------:R-:W-:Y:S02]  /*1d420*/  IMAD R9, R2.reuse, 0x39, RZ ;  /* 0x0000003902097824 */ /* 0x040fe400078e02ff */
        /* <DEDUP_REMOVED lines=17> */
[----:B------:R-:W-:Y:S01]  /*1d540*/  IMAD R29, R2, 0x25, RZ ;  /* 0x00000025021d7824 */ /* 0x000fe200078e02ff */
[----:B--2---:R-:W-:-:S05]  /*1d550*/  IADD3 R10, P0, PT, R3, R16, RZ ;  /* 0x00000010030a7210 */ /* 0x004fca0007f1e0ff */
[----:B------:R0:W-:Y:S02]  /*1d560*/  STL [R1+0x8e4], R10 ;  /* 0x0008e40a01007387 */ /* 0x0001e40000100800 */
[----:B0-----:R-:W-:-:S05]  /*1d570*/  IADD3 R10, P1, PT, R4, R16, RZ ;  /* 0x00000010040a7210 */ /* 0x001fca0007f3e0ff */
        /* <DEDUP_REMOVED lines=8> */
[----:B------:R0:W-:Y:S01]  /*1d600*/  STL [R1+0x90c], R10 ;  /* 0x00090c0a01007387 */ /* 0x0001e20000100800 */
[----:B---3--:R-:W-:Y:S02]  /*1d610*/  LEA.HI.X.SX32 R3, R3, R0, 0x1, P0 ;  /* 0x0000000003037211 */ /* 0x008fe400000f0eff */
[----:B0-----:R-:W-:-:S05]  /*1d620*/  IADD3 R10, P6, PT, R9, R16, RZ ;  /* 0x00000010090a7210 */ /* 0x001fca0007fde0ff */
[----:B------:R0:W-:Y:S04]  /*1d630*/  STL [R1+0x914], R10 ;  /* 0x0009140a01007387 */ /* 0x0001e80000100800 */
[----:B------:R1:W-:Y:S01]  /*1d640*/  STL [R1+0x8e0], R3 ;  /* 0x0008e00301007387 */ /* 0x0003e20000100800 */
[----:B0-----:R-:W-:-:S05]  /*1d650*/  IMAD R10, R2, 0x38, RZ ;  /* 0x00000038020a7824 */ /* 0x001fca00078e02ff */
[----:B-1----:R-:W-:-:S05]  /*1d660*/  IADD3 R3, P0, PT, R10, R16, RZ ;  /* 0x000000100a037210 */ /* 0x002fca0007f1e0ff */
[----:B------:R0:W-:Y:S02]  /*1d670*/  STL [R1+0x91c], R3 ;  /* 0x00091c0301007387 */ /* 0x0001e40000100800 */
[----:B0-----:R-:W-:Y:S02]  /*1d680*/  LEA.HI.X.SX32 R3, R4, R0, 0x1, P1 ;  /* 0x0000000004037211 */ /* 0x001fe400008f0eff */
[----:B------:R-:W-:-:S03]  /*1d690*/  IADD3 R4, P1, PT, R11, R16, RZ ;  /* 0x000000100b047210 */ /* 0x000fc60007f3e0ff */
[----:B------:R0:W-:Y:S04]  /*1d6a0*/  STL [R1+0x8e8], R3 ;  /* 0x0008e80301007387 */ /* 0x0001e80000100800 */
[----:B------:R1:W-:Y:S01]  /*1d6b0*/  STL [R1+0x924], R4 ;  /* 0x0009240401007387 */ /* 0x0003e20000100800 */
[-C--:B0-----:R-:W-:Y:S02]  /*1d6c0*/  LEA.HI.X.SX32 R3, R5, R0.reuse, 0x1, P2 ;  /* 0x0000000005037211 */ /* 0x081fe400010f0eff */
[----:B------:R-:W-:Y:S02]  /*1d6d0*/  LEA.HI.X.SX32 R5, R6, R0, 0x1, P3 ;  /* 0x0000000006057211 */ /* 0x000fe400018f0eff */
[-C--:B-1----:R-:W-:Y:S01]  /*1d6e0*/  IADD3 R4, P2, PT, R12, R16.reuse, RZ ;  /* 0x000000100c047210 */ /* 0x082fe20007f5e0ff */
[----:B------:R0:W-:Y:S04]  /*1d6f0*/  STL [R1+0x8f0], R3 ;  /* 0x0008f00301007387 */ /* 0x0001e80000100800 */
[----:B------:R1:W-:Y:S01]  /*1d700*/  STL [R1+0x92c], R4 ;  /* 0x00092c0401007387 */ /* 0x0003e20000100800 */
[----:B0-----:R-:W-:-:S03]  /*1d710*/  IADD3 R3, P3, PT, R13, R16, RZ ;  /* 0x000000100d037210 */ /* 0x001fc60007f7e0ff */
[----:B------:R0:W-:Y:S01]  /*1d720*/  STL [R1+0x8f8], R5 ;  /* 0x0008f80501007387 */ /* 0x0001e20000100800 */
[----:B-1----:R-:W-:-:S03]  /*1d730*/  LEA.HI.X.SX32 R4, R7, R0, 0x1, P4 ;  /* 0x0000000007047211 */ /* 0x002fc600020f0eff */
[----:B------:R1:W-:Y:S01]  /*1d740*/  STL [R1+0x934], R3 ;  /* 0x0009340301007387 */ /* 0x0003e20000100800 */
[----:B0-----:R-:W-:-:S03]  /*1d750*/  IADD3 R5, P4, PT, R14, R16, RZ ;  /* 0x000000100e057210 */ /* 0x001fc60007f9e0ff */
[----:B------:R-:W-:Y:S01]  /*1d760*/  STL [R1+0x900], R4 ;  /* 0x0009000401007387 */ /* 0x000fe20000100800 */
[----:B-1----:R-:W-:-:S03]  /*1d770*/  LEA.HI.X.SX32 R3, R8, R0, 0x1, P5 ;  /* 0x0000000008037211 */ /* 0x002fc600028f0eff */
[----:B------:R-:W-:Y:S04]  /*1d780*/  STL [R1+0x93c], R5 ;  /* 0x00093c0501007387 */ /* 0x000fe80000100800 */
[----:B------:R0:W-:Y:S02]  /*1d790*/  STL [R1+0x908], R3 ;  /* 0x0009080301007387 */ /* 0x0001e40000100800 */
[----:B0-----:R-:W-:Y:S02]  /*1d7a0*/  LEA.HI.X.SX32 R3, R9, R0, 0x1, P6 ;  /* 0x0000000009037211 */ /* 0x001fe400030f0eff */
[----:B------:R-:W2:Y:S01]  /*1d7b0*/  LDL R9, [R1+0x78c] ;  /* 0x00078c0001097983 */ /* 0x000ea20000100800 */
[----:B------:R-:W-:Y:S01]  /*1d7c0*/  IADD3 R4, P5, PT, R15, R16, RZ ;  /* 0x000000100f047210 */ /* 0x000fe20007fbe0ff */
[----:B------:R-:W-:-:S04]  /*1d7d0*/  IMAD R16, R2, 0x32, RZ ;  /* 0x0000003202107824 */ /* 0x000fc800078e02ff */
[----:B------:R-:W-:Y:S04]  /*1d7e0*/  STL [R1+0x944], R4 ;  /* 0x0009440401007387 */ /* 0x000fe80000100800 */
[----:B------:R0:W-:Y:S02]  /*1d7f0*/  STL [R1+0x910], R3 ;  /* 0x0009100301007387 */ /* 0x0001e40000100800 */
[----:B0-----:R-:W-:Y:S01]  /*1d800*/  LEA.HI.X.SX32 R3, R10, R0, 0x1, P0 ;  /* 0x000000000a037211 */ /* 0x001fe200000f0eff */
[C---:B------:R-:W-:Y:S02]  /*1d810*/  IMAD R10, R2.reuse, 0x21, RZ ;  /* 0x00000021020a7824 */ /* 0x040fe400078e02ff */
[C---:B------:R-:W-:Y:S02]  /*1d820*/  IMAD.SHL.U32 R8, R2.reuse, 0x20, RZ ;  /* 0x0000002002087824 */ /* 0x040fe400078e00ff */
[----:B------:R-:W-:Y:S01]  /*1d830*/  IMAD R7, R2, 0x1f, RZ ;  /* 0x0000001f02077824 */ /* 0x000fe200078e02ff */
[----:B--2---:R-:W-:-:S02]  /*1d840*/  IADD3 R5, P6, PT, R16, R9, RZ ;  /* 0x0000000910057210 */ /* 0x004fc40007fde0ff */
[----:B------:R-:W-:-:S03]  /*1d850*/  IADD3 R4, P0, PT, R17, R9, RZ ;  /* 0x0000000911047210 */ /* 0x000fc60007f1e0ff */
[----:B------:R0:W-:Y:S04]  /*1d860*/  STL [R1+0x94c], R5 ;  /* 0x00094c0501007387 */ /* 0x0001e80000100800 */
[----:B------:R1:W-:Y:S01]  /*1d870*/  STL [R1+0x918], R3 ;  /* 0x0009180301007387 */ /* 0x0003e20000100800 */
[----:B0-----:R-:W-:-:S03]  /*1d880*/  LEA.HI.X.SX32 R5, R11, R0, 0x1, P1 ;  /* 0x000000000b057211 */ /* 0x001fc600008f0eff */
[----:B------:R0:W-:Y:S01]  /*1d890*/  STL [R1+0x954], R4 ;  /* 0x0009540401007387 */ /* 0x0001e20000100800 */
[----:B-1----:R-:W-:-:S03]  /*1d8a0*/  IADD3 R3, P1, PT, R18, R9, RZ ;  /* 0x0000000912037210 */ /* 0x002fc60007f3e0ff */
[----:B------:R1:W-:Y:S01]  /*1d8b0*/  STL [R1+0x920], R5 ;  /* 0x0009200501007387 */ /* 0x0003e20000100800 */
[----:B0-----:R-:W-:-:S03]  /*1d8c0*/  LEA.HI.X.SX32 R4, R12, R0, 0x1, P2 ;  /* 0x000000000c047211 */ /* 0x001fc600010f0eff */
[----:B------:R0:W-:Y:S01]  /*1d8d0*/  STL [R1+0x95c], R3 ;  /* 0x00095c0301007387 */ /* 0x0001e20000100800 */
[----:B-1----:R-:W-:-:S03]  /*1d8e0*/  IADD3 R5, P2, PT, R19, R9, RZ ;  /* 0x0000000913057210 */ /* 0x002fc60007f5e0ff */
[----:B------:R1:W-:Y:S04]  /*1d8f0*/  STL [R1+0x928], R4 ;  /* 0x0009280401007387 */ /* 0x0003e80000100800 */
[----:B------:R2:W-:Y:S01]  /*1d900*/  STL [R1+0x964], R5 ;  /* 0x0009640501007387 */ /* 0x0005e20000100800 */
[----:B0-----:R-:W-:Y:S02]  /*1d910*/  LEA.HI.X.SX32 R3, R13, R0, 0x1, P3 ;  /* 0x000000000d037211 */ /* 0x001fe400018f0eff */
[----:B-1----:R-:W-:-:S03]  /*1d920*/  IADD3 R4, P3, PT, R20, R9, RZ ;  /* 0x0000000914047210 */ /* 0x002fc60007f7e0ff */
[----:B------:R0:W-:Y:S01]  /*1d930*/  STL [R1+0x930], R3 ;  /* 0x0009300301007387 */ /* 0x0001e20000100800 */
[----:B--2---:R-:W-:-:S03]  /*1d940*/  LEA.HI.X.SX32 R5, R14, R0, 0x1, P4 ;  /* 0x000000000e057211 */ /* 0x004fc600020f0eff */
[----:B------:R1:W-:Y:S04]  /*1d950*/  STL [R1+0x96c], R4 ;  /* 0x00096c0401007387 */ /* 0x0003e80000100800 */
[----:B------:R2:W-:Y:S01]  /*1d960*/  STL [R1+0x938], R5 ;  /* 0x0009380501007387 */ /* 0x0005e20000100800 */
[----:B0-----:R-:W-:Y:S02]  /*1d970*/  IADD3 R3, P4, PT, R21, R9, RZ ;  /* 0x0000000915037210 */ /* 0x001fe40007f9e0ff */
[----:B-1----:R-:W-:-:S03]  /*1d980*/  LEA.HI.X.SX32 R4, R15, R0, 0x1, P5 ;  /* 0x000000000f047211 */ /* 0x002fc600028f0eff */
[----:B------:R0:W-:Y:S01]  /*1d990*/  STL [R1+0x974], R3 ;  /* 0x0009740301007387 */ /* 0x0001e20000100800 */
[----:B--2---:R-:W-:-:S03]  /*1d9a0*/  IADD3 R5, P5, PT, R22, R9, RZ ;  /* 0x0000000916057210 */ /* 0x004fc60007fbe0ff */
        /* <DEDUP_REMOVED lines=26> */
[-C--:B0-----:R-:W-:Y:S02]  /*1db50*/  LEA.HI.X.SX32 R3, R22, R0.reuse, 0x1, P5 ;  /* 0x0000000016037211 */ /* 0x081fe400028f0eff */
[----:B------:R-:W-:Y:S01]  /*1db60*/  IADD3 R6, P5, PT, R29, R9, RZ ;  /* 0x000000091d067210 */ /* 0x000fe20007fbe0ff */
[----:B-1----:R-:W-:Y:S02]  /*1db70*/  IMAD R4, R2, 0x24, RZ ;  /* 0x0000002402047824 */ /* 0x002fe400078e02ff */
[----:B------:R0:W-:Y:S01]  /*1db80*/  STL [R1+0x978], R3 ;  /* 0x0009780301007387 */ /* 0x0001e20000100800 */
[----:B--2---:R-:W-:-:S03]  /*1db90*/  LEA.HI.X.SX32 R5, R23, R0, 0x1, P6 ;  /* 0x0000000017057211 */ /* 0x004fc600030f0eff */
[----:B------:R1:W-:Y:S04]  /*1dba0*/  STL [R1+0x9b4], R6 ;  /* 0x0009b40601007387 */ /* 0x0003e80000100800 */
[----:B------:R2:W-:Y:S01]  /*1dbb0*/  STL [R1+0x980], R5 ;  /* 0x0009800501007387 */ /* 0x0005e20000100800 */
[----:B0-----:R-:W-:Y:S01]  /*1dbc0*/  IMAD R3, R2, 0x23, RZ ;  /* 0x0000002302037824 */ /* 0x001fe200078e02ff */
[----:B-1----:R-:W-:Y:S02]  /*1dbd0*/  IADD3 R6, P6, PT, R4, R9, RZ ;  /* 0x0000000904067210 */ /* 0x002fe40007fde0ff */
[----:B--2---:R-:W-:-:S03]  /*1dbe0*/  LEA.HI.X.SX32 R5, R24, R0, 0x1, P0 ;  /* 0x0000000018057211 */ /* 0x004fc600000f0eff */
[----:B------:R0:W-:Y:S01]  /*1dbf0*/  STL [R1+0x9bc], R6 ;  /* 0x0009bc0601007387 */ /* 0x0001e20000100800 */
[----:B------:R-:W-:-:S03]  /*1dc00*/  IMAD R11, R2, 0x22, RZ ;  /* 0x00000022020b7824 */ /* 0x000fc600078e02ff */
[----:B------:R1:W-:Y:S01]  /*1dc10*/  STL [R1+0x988], R5 ;  /* 0x0009880501007387 */ /* 0x0003e20000100800 */
[----:B0-----:R-:W-:Y:S02]  /*1dc20*/  IADD3 R6, P0, PT, R3, R9, RZ ;  /* 0x0000000903067210 */ /* 0x001fe40007f1e0ff */
[----:B-1----:R-:W-:-:S03]  /*1dc30*/  LEA.HI.X.SX32 R5, R25, R0, 0x1, P1 ;  /* 0x0000000019057211 */ /* 0x002fc600008f0eff */
[----:B------:R0:W-:Y:S04]  /*1dc40*/  STL [R1+0x9c4], R6 ;  /* 0x0009c40601007387 */ /* 0x0001e80000100800 */
[----:B------:R1:W-:Y:S01]  /*1dc50*/  STL [R1+0x990], R5 ;  /* 0x0009900501007387 */ /* 0x0003e20000100800 */
[----:B0-----:R-:W-:Y:S02]  /*1dc60*/  IADD3 R6, P1, PT, R11, R9, RZ ;  /* 0x000000090b067210 */ /* 0x001fe40007f3e0ff */
[----:B-1----:R-:W-:-:S03]  /*1dc70*/  LEA.HI.X.SX32 R5, R26, R0, 0x1, P2 ;  /* 0x000000001a057211 */ /* 0x002fc600010f0eff */
[----:B------:R0:W-:Y:S04]  /*1dc80*/  STL [R1+0x9cc], R6 ;  /* 0x0009cc0601007387 */ /* 0x0001e80000100800 */
[----:B------:R1:W-:Y:S01]  /*1dc90*/  STL [R1+0x998], R5 ;  /* 0x0009980501007387 */ /* 0x0003e20000100800 */
[----:B0-----:R-:W-:Y:S02]  /*1dca0*/  IADD3 R6, P2, PT, R10, R9, RZ ;  /* 0x000000090a067210 */ /* 0x001fe40007f5e0ff */
[----:B-1----:R-:W-:-:S03]  /*1dcb0*/  LEA.HI.X.SX32 R5, R27, R0, 0x1, P3 ;  /* 0x000000001b057211 */ /* 0x002fc600018f0eff */
[----:B------:R0:W-:Y:S01]  /*1dcc0*/  STL [R1+0x9d4], R6 ;  /* 0x0009d40601007387 */ /* 0x0001e20000100800 */
[----:B------:R-:W-:-:S03]  /*1dcd0*/  IADD3 R12, P3, PT, R8, R9, RZ ;  /* 0x00000009080c7210 */ /* 0x000fc60007f7e0ff */
[----:B------:R1:W-:Y:S04]  /*1dce0*/  STL [R1+0x9a0], R5 ;  /* 0x0009a00501007387 */ /* 0x0003e80000100800 */
[----:B------:R2:W-:Y:S01]  /*1dcf0*/  STL [R1+0x9dc], R12 ;  /* 0x0009dc0c01007387 */ /* 0x0005e20000100800 */
[----:B0-----:R-:W-:Y:S01]  /*1dd00*/  IMAD R6, R2, 0x1e, RZ ;  /* 0x0000001e02067824 */ /* 0x001fe200078e02ff */
[-C--:B-1----:R-:W-:Y:S02]  /*1dd10*/  LEA.HI.X.SX32 R5, R28, R0.reuse, 0x1, P4 ;  /* 0x000000001c057211 */ /* 0x082fe400020f0eff */
[-C--:B------:R-:W-:Y:S02]  /*1dd20*/  IADD3 R13, P4, PT, R7, R9.reuse, RZ ;  /* 0x00000009070d7210 */ /* 0x080fe40007f9e0ff */
[----:B--2---:R-:W-:Y:S01]  /*1dd30*/  LEA.HI.X.SX32 R12, R29, R0, 0x1, P5 ;  /* 0x000000001d0c7211 */ /* 0x004fe200028f0eff */
[----:B------:R0:W-:Y:S04]  /*1dd40*/  STL [R1+0x9a8], R5 ;  /* 0x0009a80501007387 */ /* 0x0001e80000100800 */
[----:B------:R1:W-:Y:S01]  /*1dd50*/  STL [R1+0x9e4], R13 ;  /* 0x0009e40d01007387 */ /* 0x0003e20000100800 */
[----:B0-----:R-:W-:Y:S01]  /*1dd60*/  IMAD R5, R2, 0x1d, RZ ;  /* 0x0000001d02057824 */ /* 0x001fe200078e02ff */
[----:B-1----:R-:W-:-:S02]  /*1dd70*/  IADD3 R13, P5, PT, R6, R9, RZ ;  /* 0x00000009060d7210 */ /* 0x002fc40007fbe0ff */
[----:B------:R0:W-:Y:S04]  /*1dd80*/  STL [R1+0x9b0], R12 ;  /* 0x0009b00c01007387 */ /* 0x0001e80000100800 */
[----:B------:R1:W-:Y:S01]  /*1dd90*/  STL [R1+0x9ec], R13 ;  /* 0x0009ec0d01007387 */ /* 0x0003e20000100800 */
[----:B0-----:R-:W-:Y:S01]  /*1dda0*/  LEA.HI.X.SX32 R12, R4, R0, 0x1, P6 ;  /* 0x00000000040c7211 */ /* 0x001fe200030f0eff */
[----:B------:R-:W-:Y:S01]  /*1ddb0*/  IMAD R4, R2, 0x1c, RZ ;  /* 0x0000001c02047824 */ /* 0x000fe200078e02ff */
[----:B-1----:R-:W-:-:S03]  /*1ddc0*/  IADD3 R13, P6, PT, R5, R9, RZ ;  /* 0x00000009050d7210 */ /* 0x002fc60007fde0ff */
        /* <DEDUP_REMOVED lines=58> */
[----:B------:R-:W-:Y:S01]  /*1e170*/  IMAD.SHL.U32 R8, R2, 0x10, RZ ;  /* 0x0000001002087824 */ /* 0x000fe200078e00ff */
        /* <DEDUP_REMOVED lines=26> */
[----:B------:R0:W-:Y:S01]  /*1e320*/  STL [R1+0xa40], R12 ;  /* 0x000a400c01007387 */ /* 0x0001e20000100800 */
[----:B------:R-:W-:-:S03]  /*1e330*/  LEA.HI.X.SX32 R11, R11, R0, 0x1, P3 ;  /* 0x000000000b0b7211 */ /* 0x000fc600018f0eff */
[----:B------:R1:W-:Y:S01]  /*1e340*/  STL [R1+0xa7c], R13 ;  /* 0x000a7c0d01007387 */ /* 0x0003e20000100800 */
[-C--:B------:R-:W-:Y:S01]  /*1e350*/  LEA.HI.X.SX32 R10, R10, R0.reuse, 0x1, P4 ;  /* 0x000000000a0a7211 */ /* 0x080fe200020f0eff */
[----:B0-----:R-:W-:Y:S01]  /*1e360*/  IMAD R12, R2, 0xa, RZ ;  /* 0x0000000a020c7824 */ /* 0x001fe200078e02ff */
[-C--:B-1----:R-:W-:Y:S01]  /*1e370*/  IADD3 R13, P3, PT, R3, R9.reuse, RZ ;  /* 0x00000009030d7210 */ /* 0x082fe20007f7e0ff */
[----:B------:R0:W-:Y:S04]  /*1e380*/  STL [R1+0xa48], R11 ;  /* 0x000a480b01007387 */ /* 0x0001e80000100800 */
[----:B------:R1:W-:Y:S01]  /*1e390*/  STL [R1+0xa84], R13 ;  /* 0x000a840d01007387 */ /* 0x0003e20000100800 */
[-C--:B------:R-:W-:Y:S01]  /*1e3a0*/  LEA.HI.X.SX32 R8, R8, R0.reuse, 0x1, P5 ;  /* 0x0000000008087211 */ /* 0x080fe200028f0eff */
[----:B0-----:R-:W-:Y:S01]  /*1e3b0*/  IMAD R11, R2, 0x9, RZ ;  /* 0x00000009020b7824 */ /* 0x001fe200078e02ff */
[-C--:B-1----:R-:W-:Y:S01]  /*1e3c0*/  IADD3 R13, P4, PT, R12, R9.reuse, RZ ;  /* 0x000000090c0d7210 */ /* 0x082fe20007f9e0ff */
[----:B------:R0:W-:Y:S04]  /*1e3d0*/  STL [R1+0xa50], R10 ;  /* 0x000a500a01007387 */ /* 0x0001e80000100800 */
[----:B------:R1:W-:Y:S01]  /*1e3e0*/  STL [R1+0xa8c], R13 ;  /* 0x000a8c0d01007387 */ /* 0x0003e20000100800 */
[-C--:B------:R-:W-:Y:S01]  /*1e3f0*/  LEA.HI.X.SX32 R7, R7, R0.reuse, 0x1, P6 ;  /* 0x0000000007077211 */ /* 0x080fe200030f0eff */
[----:B0-----:R-:W-:Y:S01]  /*1e400*/  IMAD.SHL.U32 R10, R2, 0x8, RZ ;  /* 0x00000008020a7824 */ /* 0x001fe200078e00ff */
        /* <DEDUP_REMOVED lines=14> */
[C---:B0-----:R-:W-:Y:S01]  /*1e4f0*/  IMAD R6, R2.reuse, 0x5, RZ ;  /* 0x0000000502067824 */ /* 0x041fe200078e02ff */
[-C--:B-1----:R-:W-:Y:S01]  /*1e500*/  IADD3 R13, P1, PT, R7, R9.reuse, RZ ;  /* 0x00000009070d7210 */ /* 0x082fe20007f3e0ff */
[----:B------:R0:W-:Y:S04]  /*1e510*/  STL [R1+0xa70], R5 ;  /* 0x000a700501007387 */ /* 0x0001e80000100800 */
[----:B------:R1:W-:Y:S01]  /*1e520*/  STL [R1+0xaac], R13 ;  /* 0x000aac0d01007387 */ /* 0x0003e20000100800 */
[-C--:B------:R-:W-:Y:S01]  /*1e530*/  LEA.HI.X.SX32 R3, R3, R0.reuse, 0x1, P3 ;  /* 0x0000000003037211 */ /* 0x080fe200018f0eff */
[----:B0-----:R-:W-:Y:S01]  /*1e540*/  IMAD.SHL.U32 R5, R2, 0x4, RZ ;  /* 0x0000000402057824 */ /* 0x001fe200078e00ff */
[----:B-1----:R-:W-:Y:S01]  /*1e550*/  IADD3 R13, P2, PT, R6, R9, RZ ;  /* 0x00000009060d7210 */ /* 0x002fe20007f5e0ff */
[----:B------:R0:W-:Y:S04]  /*1e560*/  STL [R1+0xa78], R4 ;  /* 0x000a780401007387 */ /* 0x0001e80000100800 */
[----:B------:R1:W-:Y:S01]  /*1e570*/  STL [R1+0xab4], R13 ;  /* 0x000ab40d01007387 */ /* 0x0003e20000100800 */
[----:B------:R-:W-:-:S03]  /*1e580*/  LEA.HI.X.SX32 R14, R12, R0, 0x1, P4 ;  /* 0x000000000c0e7211 */ /* 0x000fc600020f0eff */
[----:B------:R2:W-:Y:S01]  /*1e590*/  STL [R1+0xa80], R3 ;  /* 0x000a800301007387 */ /* 0x0005e20000100800 */
[C---:B0-----:R-:W-:Y:S01]  /*1e5a0*/  IMAD R4, R2.reuse, 0x3, RZ ;  /* 0x0000000302047824 */ /* 0x041fe200078e02ff */
[----:B-1----:R-:W-:Y:S01]  /*1e5b0*/  IADD3 R13, P3, PT, R5, R9, RZ ;  /* 0x00000009050d7210 */ /* 0x002fe20007f7e0ff */
[----:B--2---:R-:W-:-:S04]  /*1e5c0*/  IMAD.SHL.U32 R3, R2, 0x2, RZ ;  /* 0x0000000202037824 */ /* 0x004fc800078e00ff */
[----:B------:R0:W-:Y:S01]  /*1e5d0*/  STL [R1+0xabc], R13 ;  /* 0x000abc0d01007387 */ /* 0x0001e20000100800 */
[-C--:B------:R-:W-:Y:S02]  /*1e5e0*/  LEA.HI.X.SX32 R12, R11, R0.reuse, 0x1, P5 ;  /* 0x000000000b0c7211 */ /* 0x080fe400028f0eff */
[----:B------:R-:W-:Y:S02]  /*1e5f0*/  LEA.HI.X.SX32 R10, R10, R0, 0x1, P6 ;  /* 0x000000000a0a7211 */ /* 0x000fe400030f0eff */
[-C--:B------:R-:W-:Y:S01]  /*1e600*/  IADD3 R11, P5, PT, R3, R9.reuse, RZ ;  /* 0x00000009030b7210 */ /* 0x080fe20007fbe0ff */
[----:B------:R-:W-:Y:S01]  /*1e610*/  STL [R1+0xa88], R14 ;  /* 0x000a880e01007387 */ /* 0x000fe20000100800 */
[----:B0-----:R-:W-:Y:S02]  /*1e620*/  IADD3 R13, P4, PT, R4, R9, RZ ;  /* 0x00000009040d7210 */ /* 0x001fe40007f9e0ff */
[----:B------:R-:W-:Y:S02]  /*1e630*/  IADD3 R9, P6, PT, R9, R2, RZ ;  /* 0x0000000209097210 */ /* 0x000fe40007fde0ff */
[-C--:B------:R-:W-:Y:S01]  /*1e640*/  LEA.HI.X.SX32 R8, R8, R0.reuse, 0x1, P0 ;  /* 0x0000000008087211 */ /* 0x080fe200000f0eff */
[----:B------:R-:W-:Y:S01]  /*1e650*/  STL [R1+0xac4], R13 ;  /* 0x000ac40d01007387 */ /* 0x000fe20000100800 */
[----:B------:R-:W-:-:S02]  /*1e660*/  LEA.HI.X.SX32 R7, R7, R0, 0x1, P1 ;  /* 0x0000000007077211 */ /* 0x000fc400008f0eff */
[-C--:B------:R-:W-:Y:S01]  /*1e670*/  LEA.HI.X.SX32 R6, R6, R0.reuse, 0x1, P2 ;  /* 0x0000000006067211 */ /* 0x080fe200010f0eff */
[----:B------:R-:W-:Y:S01]  /*1e680*/  STL [R1+0xa90], R12 ;  /* 0x000a900c01007387 */ /* 0x000fe20000100800 */
[----:B------:R-:W-:-:S03]  /*1e690*/  LEA.HI.X.SX32 R5, R5, R0, 0x1, P3 ;  /* 0x0000000005057211 */ /* 0x000fc600018f0eff */
[----:B------:R-:W-:Y:S01]  /*1e6a0*/  STL [R1+0xacc], R11 ;  /* 0x000acc0b01007387 */ /* 0x000fe20000100800 */
[----:B------:R-:W-:-:S03]  /*1e6b0*/  LEA.HI.X.SX32 R4, R4, R0, 0x1, P4 ;  /* 0x0000000004047211 */ /* 0x000fc600020f0eff */
[----:B------:R-:W-:Y:S04]  /*1e6c0*/  STL [R1+0xa98], R10 ;  /* 0x000a980a01007387 */ /* 0x000fe80000100800 */
[----:B------:R-:W-:Y:S04]  /*1e6d0*/  STL [R1+0xad4], R9 ;  /* 0x000ad40901007387 */ /* 0x000fe80000100800 */
[----:B------:R-:W-:Y:S01]  /*1e6e0*/  STL [R1+0xaa0], R8 ;  /* 0x000aa00801007387 */ /* 0x000fe20000100800 */
[----:B------:R-:W-:-:S03]  /*1e6f0*/  LEA.HI.X.SX32 R3, R3, R0, 0x1, P5 ;  /* 0x0000000003037211 */ /* 0x000fc600028f0eff */
[----:B------:R-:W-:Y:S01]  /*1e700*/  STL [R1+0xaa8], R7 ;  /* 0x000aa80701007387 */ /* 0x000fe20000100800 */
[----:B------:R-:W-:-:S03]  /*1e710*/  LEA.HI.X.SX32 R2, R2, R0, 0x1, P6 ;  /* 0x0000000002027211 */ /* 0x000fc600030f0eff */
[----:B------:R-:W-:Y:S04]  /*1e720*/  STL [R1+0xab0], R6 ;  /* 0x000ab00601007387 */ /* 0x000fe80000100800 */
[----:B------:R-:W-:Y:S04]  /*1e730*/  STL [R1+0xab8], R5 ;  /* 0x000ab80501007387 */ /* 0x000fe80000100800 */
[----:B------:R0:W-:Y:S04]  /*1e740*/  STL [R1+0xac0], R4 ;  /* 0x000ac00401007387 */ /* 0x0001e80000100800 */
[----:B------:R-:W0:Y:S04]  /*1e750*/  LDL.LU R0, [R1+0x13d8] ;  /* 0x0013d80001007983 */ /* 0x000e280000300800 */
[----:B------:R1:W-:Y:S04]  /*1e760*/  STL [R1+0xac8], R3 ;  /* 0x000ac80301007387 */ /* 0x0003e80000100800 */
[----:B------:R-:W-:Y:S04]  /*1e770*/  STL [R1+0x164], RZ ;  /* 0x000164ff01007387 */ /* 0x000fe80000100800 */
        /* <DEDUP_REMOVED lines=47> */
[----:B------:R-:W-:-:S02]  /*1ea70*/  USHF.R.S32.HI UR4, URZ, 0x1f, UR6 ;  /* 0x0000001fff047899 */ /* 0x000fc40008011406 */
[----:B------:R-:W-:Y:S01]  /*1ea80*/  USHF.R.S32.HI UR7, URZ, 0x6, UR7 ;  /* 0x00000006ff077899 */ /* 0x000fe20008011407 */
[C---:B0-----:R-:W-:Y:S02]  /*1ea90*/  LOP3.LUT R4, R0.reuse, 0x10, RZ, 0x3c, !PT ;  /* 0x0000001000047812 */ /* 0x041fe400078e3cff */
[C---:B-1----:R-:W-:Y:S02]  /*1eaa0*/  LOP3.LUT R3, R0.reuse, 0x20, RZ, 0x3c, !PT ;  /* 0x0000002000037812 */ /* 0x042fe400078e3cff */
[----:B--23--:R-:W-:-:S07]  /*1eab0*/  LOP3.LUT R2, R0, 0x30, RZ, 0x3c, !PT ;  /* 0x0000003000027812 */ /* 0x00cfce00078e3cff */
.L_x_2:
[----:B0-----:R-:W2:Y:S01]  /*1eac0*/  LDL R5, [R1+0x778] ;  /* 0x0007780001057983 */ /* 0x001ea20000100800 */
[----:B------:R-:W0:Y:S03]  /*1ead0*/  LDC R2, c[0x0][0x3a0] ;  /* 0x0000e800ff027b82 */ /* 0x000e260000000800 */
[----:B--2---:R1:W-:Y:S04]  /*1eae0*/  STL [R1+0x27a4], R5 ;  /* 0x0027a40501007387 */ /* 0x0043e80000100800 */
[----:B------:R-:W2:Y:S04]  /*1eaf0*/  LDL R4, [R1+0x78c] ;  /* 0x00078c0001047983 */ /* 0x000ea80000100800 */
[----:B-1----:R-:W0:Y:S04]  /*1eb00*/  LDL R5, [R1+0x898] ;  /* 0x0008980001057983 */ /* 0x002e280000100800 */
[----:B------:R-:W-:Y:S04]  /*1eb10*/  STL [R1+0x2794], R15 ;  /* 0x0027940f01007387 */ /* 0x000fe80000100800 */
[----:B------:R-:W-:Y:S04]  /*1eb20*/  STL [R1+0x279c], R15 ;  /* 0x00279c0f01007387 */ /* 0x000fe80000100800 */
[----:B------:R-:W-:Y:S04]  /*1eb30*/  STL [R1+0x2790], R13 ;  /* 0x0027900d01007387 */ /* 0x000fe80000100800 */
[----:B------:R-:W-:Y:S04]  /*1eb40*/  STL [R1+0x2798], R13 ;  /* 0x0027980d01007387 */ /* 0x000fe80000100800 */
[----:B------:R1:W-:Y:S04]  /*1eb50*/  STL [R1+0x27a0], R13 ;  /* 0x0027a00d01007387 */ /* 0x0003e80000100800 */
[----:B------:R-:W-:Y:S04]  /*1eb60*/  STL [R1+0x278c], R14 ;  /* 0x00278c0e01007387 */ /* 0x000fe80000100800 */
        /* <DEDUP_REMOVED lines=22> */
[----:B-----5:R-:W-:Y:S04]  /*1ecd0*/  STL [R1+0x2394], R0 ;  /* 0x0023940001007387 */ /* 0x020fe80000100800 */
        /* <DEDUP_REMOVED lines=103> */
[----:B------:R-:W-:Y:S01]  /*1f350*/  STL [R1+0x26cc], R0 ;  /* 0x0026cc0001007387 */ /* 0x000fe20000100800 */
[----:B0-----:R-:W-:-:S03]  /*1f360*/  IMAD R2, R5, -0x40, R2 ;  /* 0xffffffc005027824 */ /* 0x001fc600078e0202 */
[----:B------:R-:W-:Y:S04]  /*1f370*/  STL [R1+0x26d4], R0 ;  /* 0x0026d40001007387 */ /* 0x000fe80000100800 */
[----:B------:R-:W-:Y:S04]  /*1f380*/  STL [R1+0x26dc], R0 ;  /* 0x0026dc0001007387 */ /* 0x000fe80000100800 */
[----:B------:R-:W-:Y:S04]  /*1f390*/  STL [R1+0x26e4], R0 ;  /* 0x0026e40001007387 */ /* 0x000fe80000100800 */
[----:B------:R-:W-:Y:S04]  /*1f3a0*/  STL [R1+0x26f0], R0 ;  /* 0x0026f00001007387 */ /* 0x000fe80000100800 */
[----:B------:R-:W2:Y:S01]  /*1f3b0*/  LDL.LU R5, [R1+0x27a4] ;  /* 0x0027a40001057983 */ /* 0x000ea20000300800 */
[----:B------:R-:W-:-:S02]  /*1f3c0*/  ISETP.GT.AND P0, PT, R2, RZ, PT ;  /* 0x000000ff0200720c */ /* 0x000fc40003f04270 */
[----:B-1----:R-:W-:-:S11]  /*1f3d0*/  PRMT R13, RZ, 0x7610, R13 ;  /* 0x00007610ff0d7816 */ /* 0x002fd6000000000d */
[----:B--2---:R-:W2:Y:S01]  /*1f3e0*/  @P0 LDG.E.U8 R13, desc[UR8][R4.64] ;  /* 0x00000008040d0981 */ /* 0x004ea2000c1e1100 */
[----:B------:R-:W-:-:S03]  /*1f3f0*/  ISETP.GT.AND P1, PT, R2, 0x1, PT ;  /* 0x000000010200780c */ /* 0x000fc60003f24270 */
[----:B--2---:R0:W-:Y:S04]  /*1f400*/  STL [R1+0x450], R13 ;  /* 0x0004500d01007387 */ /* 0x0041e80000100800 */
[----:B0-----:R-:W2:Y:S04]  /*1f410*/  LDL.LU R13, [R1+0x27a0] ;  /* 0x0027a000010d7983 */ /* 0x001ea80000300800 */
[----:B------:R-:W3:Y:S04]  /*1f420*/  LDL R4, [R1+0xad0] ;  /* 0x000ad00001047983 */ /* 0x000ee80000100800 */
[----:B------:R-:W3:Y:S01]  /*1f430*/  LDL R5, [R1+0xad4] ;  /* 0x000ad40001057983 */ /* 0x000ee20000100800 */
[----:B------:R-:W-:-:S02]  /*1f440*/  PRMT R15, RZ, 0x7610, R15 ;  /* 0x00007610ff0f7816 */ /* 0x000fc4000000000f */
[----:B---3--:R-:W-:-:S04]  /*1f450*/  @P1 LOP3.LUT R5, R5, R4, RZ, 0x3c, !PT ;  /* 0x0000000405051212 */ /* 0x008fc800078e3cff */
[----:B------:R-:W-:-:S04]  /*1f460*/  @P1 LOP3.LUT R4, R5, R4, RZ, 0x3c, !PT ;  /* 0x0000000405041212 */ /* 0x000fc800078e3cff */
[----:B------:R-:W-:-:S05]  /*1f470*/  @P1 LOP3.LUT R5, R5, R4, RZ, 0x3c, !PT ;  /* 0x0000000405051212 */ /* 0x000fca00078e3cff */
[----:B------:R-:W3:Y:S01]  /*1f480*/  @P1 LDG.E.U8 R15, desc[UR8][R4.64] ;  /* 0x00000008040f1981 */ /* 0x000ee2000c1e1100 */
[----:B------:R-:W-:-:S03]  /*1f490*/  ISETP.GT.AND P2, PT, R2, 0x2, PT ;  /* 0x000000020200780c */ /* 0x000fc60003f44270 */
[----:B---3--:R0:W-:Y:S04]  /*1f4a0*/  STL [R1+0x44c], R15 ;  /* 0x00044c0f01007387 */ /* 0x0081e80000100800 */
[----:B0-----:R-:W3:Y:S04]  /*1f4b0*/  LDL.LU R15, [R1+0x279c] ;  /* 0x00279c00010f7983 */ /* 0x001ee80000300800 */
[----:B------:R-:W4:Y:S04]  /*1f4c0*/  LDL R4, [R1+0xac8] ;  /* 0x000ac80001047983 */ /* 0x000f280000100800 */
[----:B------:R-:W4:Y:S01]  /*1f4d0*/  LDL R5, [R1+0xacc] ;  /* 0x000acc0001057983 */ /* 0x000f220000100800 */
[----:B--2---:R-:W-:-:S02]  /*1f4e0*/  PRMT R13, RZ, 0x7610, R13 ;  /* 0x00007610ff0d7816 */ /* 0x004fc4000000000d */
[----:B----4-:R-:W-:-:S04]  /*1f4f0*/  @P2 LOP3.LUT R5, R5, R4, RZ, 0x3c, !PT ;  /* 0x0000000405052212 */ /* 0x010fc800078e3cff */
[----:B------:R-:W-:-:S04]  /*1f500*/  @P2 LOP3.LUT R4, R5, R4, RZ, 0x3c, !PT ;  /* 0x0000000405042212 */ /* 0x000fc800078e3cff */
[----:B------:R-:W-:-:S05]  /*1f510*/  @P2 LOP3.LUT R5, R5, R4, RZ, 0x3c, !PT ;  /* 0x0000000405052212 */ /* 0x000fca00078e3cff */
[----:B------:R-:W2:Y:S01]  /*1f520*/  @P2 LDG.E.U8 R13, desc[UR8][R4.64] ;  /* 0x00000008040d2981 */ /* 0x000ea2000c1e1100 */
[----:B------:R-:W-:-:S03]  /*1f530*/  ISETP.GT.AND P3, PT, R2, 0x3, PT ;  /* 0x000000030200780c */ /* 0x000fc60003f64270 */
[----:B--2---:R0:W-:Y:S04]  /*1f540*/  STL [R1+0x448], R13 ;  /* 0x0004480d01007387 */ /* 0x0041e80000100800 */
[----:B0-----:R-:W2:Y:S04]  /*1f550*/  LDL.LU R13, [R1+0x2798] ;  /* 0x00279800010d7983 */ /* 0x001ea80000300800 */
[----:B------:R-:W4:Y:S04]  /*1f560*/  LDL R4, [R1+0xac0] ;  /* 0x000ac00001047983 */ /* 0x000f280000100800 */
[----:B------:R-:W4:Y:S01]  /*1f570*/  LDL R5, [R1+0xac4] ;  /* 0x000ac40001057983 */ /* 0x000f220000100800 */
[----:B---3--:R-:W-:-:S02]  /*1f580*/  PRMT R15, RZ, 0x7610, R15 ;  /* 0x00007610ff0f7816 */ /* 0x008fc4000000000f */
[----:B----4-:R-:W-:-:S04]  /*1f590*/  @P3 LOP3.LUT R5, R5, R4, RZ, 0x3c, !PT ;  /* 0x0000000405053212 */ /* 0x010fc800078e3cff */
        /* <DEDUP_REMOVED lines=18> */
[----:B------:R-:W-:-:S02]  /*1f6c0*/  PRMT R14, RZ, 0x7610, R14 ;  /* 0x00007610ff0e7816 */ /* 0x000fc4000000000e */
[----:B----4-:R-:W-:-:S04]  /*1f6d0*/  @P1 LOP3.LUT R5, R5, R4, RZ, 0x3c, !PT ;  /* 0x0000000405051212 */ /* 0x010fc800078e3cff */
[----:B------:R-:W-:-:S04]  /*1f6e0*/  @P1 LOP3.LUT R4, R5, R4, RZ, 0x3c, !PT ;  /* 0x0000000405041212 */ /* 0x000fc800078e3cff */
[----:B------:R-:W-:-:S05]  /*1f6f0*/  @P1 LOP3.LUT R5, R5, R4, RZ, 0x3c, !PT ;  /* 0x0000000405051212 */ /* 0x000fca00078e3cff */
[----:B------:R-:W4:Y:S01]  /*1f700*/  @P1 LDG.E.U8 R14, desc[UR8][R4.64] ;  /* 0x00000008040e1981 */ /* 0x000f22000c1e1100 */
[----:B------:R-:W-:-:S03]  /*1f710*/  ISETP.GT.AND P2, PT, R2, 0x6, PT ;  /* 0x000000060200780c */ /* 0x000fc60003f44270 */
[----:B----4-:R0:W-:Y:S04]  /*1f720*/  STL [R1+0x43c], R14 ;  /* 0x00043c0e01007387 */ /* 0x0101e80000100800 */
[----:B0-----:R-:W4:Y:S04]  /*1f730*/  LDL.LU R14, [R1+0x278c] ;  /* 0x00278c00010e7983 */ /* 0x001f280000300800 */
[----:B------:R-:W2:Y:S04]  /*1f740*/  LDL R4, [R1+0xaa8] ;  /* 0x000aa80001047983 */ /* 0x000ea80000100800 */
[----:B------:R-:W2:Y:S01]  /*1f750*/  LDL R5, [R1+0xaac] ;  /* 0x000aac0001057983 */ /* 0x000ea20000100800 */
[----:B------:R-:W-:-:S02]  /*1f760*/  PRMT R7, RZ, 0x7610, R7 ;  /* 0x00007610ff077816 */ /* 0x000fc40000000007 */
[----:B--2---:R-:W-:-:S04]  /*1f770*/  @P2 LOP3.LUT R5, R5, R4, RZ, 0x3c, !PT ;  /* 0x0000000405052212 */ /* 0x004fc800078e3cff */
[----:B------:R-:W-:-:S04]  /*1f780*/  @P2 LOP3.LUT R4, R5, R4, RZ, 0x3c, !PT ;  /* 0x0000000405042212 */ /* 0x000fc800078e3cff */
[----:B------:R-:W-:-:S05]  /*1f790*/  @P2 LOP3.LUT R5, R5, R4, RZ, 0x3c, !PT ;  /* 0x0000000405052212 */ /* 0x000fca00078e3cff */
[----:B------:R-:W2:Y:S01]  /*1f7a0*/  @P2 LDG.E.U8 R7, desc[UR8][R4.64] ;  /* 0x0000000804072981 */ /* 0x000ea2000c1e1100 */
[----:B------:R-:W-:-:S03]  /*1f7b0*/  ISETP.GT.AND P3, PT, R2, 0x7, PT ;  /* 0x000000070200780c */ /* 0x000fc60003f64270 */
[----:B--2---:R0:W-:Y:S04]  /*1f7c0*/  STL [R1+0x438], R7 ;  /* 0x0004380701007387 */ /* 0x0041e80000100800 */
[----:B0-----:R-:W2:Y:S04]  /*1f7d0*/  LDL.LU R7, [R1+0x2788] ;  /* 0x0027880001077983 */ /* 0x001ea80000300800 */
        /* <DEDUP_REMOVED lines=132> */
[----:B---3--:R-:W-:-:S02]  /*20020*/  PRMT R15, RZ, 0x7610, R15 ;  /* 0x00007610ff0f7816 */ /* 0x008fc4000000000f */
[----:B--2---:R-:W-:-:S04]  /*20030*/  @P0 LOP3.LUT R5, R5, R4, RZ, 0x3c, !PT ;  /* 0x0000000405050212 */ /* 0x004fc800078e3cff */
[----:B------:R-:W-:-:S04]  /*20040*/  @P0 LOP3.LUT R4, R5, R4, RZ, 0x3c, !PT ;  /* 0x0000000405040212 */ /* 0x000fc800078e3cff */
[----:B------:R-:W-:-:S05]  /*20050*/  @P0 LOP3.LUT R5, R5, R4, RZ, 0x3c, !PT ;  /* 0x0000000405050212 */ /* 0x000fca00078e3cff */
[----:B------:R0:W2:Y:S04]  /*20060*/  @P0 LDG.E.U8 R15, desc[UR8][R4.64] ;  /* 0x00000008040f0981 */ /* 0x0000a8000c1e1100 */
[----:B------:R-:W0:Y:S04]  /*20070*/  LDL R4, [R1+0xa30] ;  /* 0x000a300001047983 */ /* 0x000e280000100800 */
[----:B------:R-:W0:Y:S01]  /*20080*/  LDL R5, [R1+0xa34] ;  /* 0x000a340001057983 */ /* 0x000e220000100800 */
[----:B------:R-:W-:Y:S02]  /*20090*/  ISETP.GT.AND P1, PT, R2, 0x15, PT ;  /* 0x000000150200780c */ /* 0x000fe40003f24270 */
[----:B------:R-:W-:-:S11]  /*200a0*/  PRMT R16, RZ, 0x7610, R16 ;  /* 0x00007610ff107816 */ /* 0x000fd60000000010 */
[----:B0-----:R-:W-:-:S04]  /*200b0*/  @P1 LOP3.LUT R5, R5, R4, RZ, 0x3c, !PT ;  /* 0x0000000405051212 */ /* 0x001fc800078e3cff */
[----:B------:R-:W-:-:S04]  /*200c0*/  @P1 LOP3.LUT R4, R5, R4, RZ, 0x3c, !PT ;  /* 0x0000000405041212 */ /* 0x000fc800078e3cff */
[----:B------:R-:W-:-:S05]  /*200d0*/  @P1 LOP3.LUT R5, R5, R4, RZ, 0x3c, !PT ;  /* 0x0000000405051212 */ /* 0x000fca00078e3cff */
[----:B------:R-:W3:Y:S04]  /*200e0*/  @P1 LDG.E.U8 R16, desc[UR8][R4.64] ;  /* 0x0000000804101981 */ /* 0x000ee8000c1e1100 */
[----:B--2---:R0:W-:Y:S04]  /*200f0*/  STL [R1+0x48], R15 ;  /* 0x0000480f01007387 */ /* 0x0041e80000100800 */
[----:B0-----:R-:W2:Y:S04]  /*20100*/  LDL R15, [R1+0xa14] ;  /* 0x000a1400010f7983 */ /* 0x001ea80000100800 */
[----:B---3--:R0:W-:Y:S04]  /*20110*/  STL [R1+0x44], R16 ;  /* 0x0000441001007387 */ /* 0x0081e80000100800 */
[----:B0-----:R-:W3:Y:S04]  /*20120*/  LDL.LU R16, [R1+0x2750] ;  /* 0x0027500001107983 */ /* 0x001ee80000300800 */
[----:B------:R-:W2:Y:S04]  /*20130*/  LDL R4, [R1+0xa28] ;  /* 0x000a280001047983 */ /* 0x000ea80000100800 */
[----:B------:R-:W2:Y:S01]  /*20140*/  LDL R5, [R1+0xa2c] ;  /* 0x000a2c0001057983 */ /* 0x000ea20000100800 */
[----:B------:R-:W-:-:S02]  /*20150*/  ISETP.GT.AND P2, PT, R2, 0x16, PT ;  /* 0x000000160200780c */ /* 0x000fc40003f44270 */
[----:B------:R-:W-:-:S11]  /*20160*/  PRMT R3, RZ, 0x7610, R3 ;  /* 0x00007610ff037816 */ /* 0x000fd60000000003 */
        /* <DEDUP_REMOVED lines=24> */
[----:B------:R-:W-:Y:S02]  /*202f0*/  ISETP.GT.AND P1, PT, R2, 0x19, PT ;  /* 0x000000190200780c */ /* 0x000fe40003f24270 */
[----:B------:R-:W-:Y:S01]  /*20300*/  PRMT R21, RZ, 0x7610, R21 ;  /* 0x00007610ff157816 */ /* 0x000fe20000000015 */
[----:B--2---:R0:W-:Y:S04]  /*20310*/  STL [R1+0x38], R19 ;  /* 0x0000381301007387 */ /* 0x0041e80000100800 */
[----:B0-----:R-:W2:Y:S04]  /*20320*/  LDL.LU R19, [R1+0x2744] ;  /* 0x0027440001137983 */ /* 0x001ea80000300800 */
[----:B------:R-:W2:Y:S02]  /*20330*/  LDL R5, [R1+0xa10] ;  /* 0x000a100001057983 */ /* 0x000ea40000100800 */
[----:B------:R-:W-:-:S02]  /*20340*/  @P1 IMAD.MOV.U32 R4, RZ, RZ, R15 ;  /* 0x000000ffff041224 */ /* 0x000fc400078e000f */
[----:B------:R-:W3:Y:S04]  /*20350*/  LDL R15, [R1+0x9f4] ;  /* 0x0009f400010f7983 */ /* 0x000ee80000100800 */
[----:B--2---:R-:W2:Y:S01]  /*20360*/  @P1 LDG.E.U8 R21, desc[UR8][R4.64] ;  /* 0x0000000804151981 */ /* 0x004ea2000c1e1100 */
        /* <DEDUP_REMOVED lines=30> */
[C---:B------:R-:W-:Y:S02]  /*20550*/  ISETP.GT.AND P1, PT, R2.reuse, 0x1d, PT ;  /* 0x0000001d0200780c */ /* 0x040fe40003f24270 */
[----:B----4-:R-:W-:Y:S01]  /*20560*/  PRMT R14, RZ, 0x7610, R14 ;  /* 0x00007610ff0e7816 */ /* 0x010fe2000000000e */
[----:B--2---:R0:W-:Y:S04]  /*20570*/  STL [R1+0x28], R24 ;  /* 0x0000281801007387 */ /* 0x0041e80000100800 */
[----:B0-----:R-:W2:Y:S04]  /*20580*/  LDL.LU R24, [R1+0x2738] ;  /* 0x0027380001187983 */ /* 0x001ea80000300800 */
[----:B------:R-:W4:Y:S02]  /*20590*/  LDL R5, [R1+0x9f0] ;  /* 0x0009f00001057983 */ /* 0x000f240000100800 */
[----:B------:R-:W-:Y:S01]  /*205a0*/  @P1 IMAD.MOV.U32 R4, RZ, RZ, R15 ;  /* 0x000000ffff041224 */ /* 0x000fe200078e000f */
[----:B------:R-:W-:-:S02]  /*205b0*/  ISETP.GT.AND P2, PT, R2, 0x1e, PT ;  /* 0x0000001e0200780c */ /* 0x000fc40003f44270 */
[----:B------:R-:W-:Y:S01]  /*205c0*/  PRMT R7, RZ, 0x7610, R7 ;  /* 0x00007610ff077816 */ /* 0x000fe20000000007 */
[----:B------:R-:W2:Y:S04]  /*205d0*/  LDL R15, [R1+0x9d0] ;  /* 0x0009d000010f7983 */ /* 0x000ea80000100800 */
[----:B----4-:R0:W4:Y:S04]  /*205e0*/  @P1 LDG.E.U8 R14, desc[UR8][R4.64] ;  /* 0x00000008040e1981 */ /* 0x010128000c1e1100 */
[----:B------:R-:W2:Y:S02]  /*205f0*/  LDL R5, [R1+0x9e8] ;  /* 0x0009e80001057983 */ /* 0x000ea40000100800 */
[----:B0-----:R-:W-:Y:S01]  /*20600*/  @P2 IMAD.MOV.U32 R4, RZ, RZ, R13 ;  /* 0x000000ffff042224 */ /* 0x001fe200078e000d */
[----:B------:R-:W-:Y:S01]  /*20610*/  ISETP.GT.AND P3, PT, R2, 0x1f, PT ;  /* 0x0000001f0200780c */ /* 0x000fe20003f64270 */
[----:B----4-:R0:W-:Y:S01]  /*20620*/  STL [R1+0x24], R14 ;  /* 0x0000240e01007387 */ /* 0x0101e20000100800 */
[----:B------:R-:W-:-:S03]  /*20630*/  PRMT R25, RZ, 0x7610, R25 ;  /* 0x00007610ff197816 */ /* 0x000fc60000000019 */
[----:B------:R-:W4:Y:S04]  /*20640*/  LDL R13, [R1+0x9c8] ;  /* 0x0009c800010d7983 */ /* 0x000f280000100800 */
[----:B--2---:R1:W2:Y:S04]  /*20650*/  @P2 LDG.E.U8 R7, desc[UR8][R4.64] ;  /* 0x0000000804072981 */ /* 0x0042a8000c1e1100 */
[----:B0-----:R-:W2:Y:S04]  /*20660*/  LDL R14, [R1+0x9d4] ;  /* 0x0009d400010e7983 */ /* 0x001ea80000100800 */
[----:B------:R-:W1:Y:S04]  /*20670*/  LDL R4, [R1+0x9e0] ;  /* 0x0009e00001047983 */ /* 0x000e680000100800 */
[----:B------:R-:W1:Y:S02]  /*20680*/  LDL R5, [R1+0x9e4] ;  /* 0x0009e40001057983 */ /* 0x000e640000100800 */
[----:B-1----:R-:W-:-:S04]  /*20690*/  @P3 LOP3.LUT R5, R5, R4, RZ, 0x3c, !PT ;  /* 0x0000000405053212 */ /* 0x002fc800078e3cff */
        /* <DEDUP_REMOVED lines=10> */
[----:B------:R-:W-:Y:S02]  /*20740*/  ISETP.GT.AND P1, PT, R2, 0x21, PT ;  /* 0x000000210200780c */ /* 0x000fe40003f24270 */
[----:B------:R-:W-:Y:S02]  /*20750*/  PRMT R10, RZ, 0x7610, R10 ;  /* 0x00007610ff0a7816 */ /* 0x000fe4000000000a */
[----:B------:R-:W-:-:S07]  /*20760*/  PRMT R9, RZ, 0x7610, R9 ;  /* 0x00007610ff097816 */ /* 0x000fce0000000009 */
[----:B--2---:R-:W-:-:S04]  /*20770*/  @P0 LOP3.LUT R5, R5, R4, RZ, 0x3c, !PT ;  /* 0x0000000405050212 */ /* 0x004fc800078e3cff */
[----:B------:R-:W-:-:S04]  /*20780*/  @P0 LOP3.LUT R4, R5, R4, RZ, 0x3c, !PT ;  /* 0x0000000405040212 */ /* 0x000fc800078e3cff */
[----:B------:R-:W-:-:S05]  /*20790*/  @P0 LOP3.LUT R5, R5, R4, RZ, 0x3c, !PT ;  /* 0x0000000405050212 */ /* 0x000fca00078e3cff */
[----:B------:R0:W2:Y:S02]  /*207a0*/  @P0 LDG.E.U8 R10, desc[UR8][R4.64] ;  /* 0x00000008040a0981 */ /* 0x0000a4000c1e1100 */
[----:B0-----:R-:W-:Y:S02]  /*207b0*/  @P1 IMAD.MOV.U32 R4, RZ, RZ, R14 ;  /* 0x000000ffff041224 */ /* 0x001fe400078e000e */
[----:B------:R-:W-:-:S05]  /*207c0*/  @P1 IMAD.MOV.U32 R5, RZ, RZ, R15 ;  /* 0x000000ffff051224 */ /* 0x000fca00078e000f */
[----:B------:R0:W3:Y:S01]  /*207d0*/  @P1 LDG.E.U8 R9, desc[UR8][R4.64] ;  /* 0x0000000804091981 */ /* 0x0000e2000c1e1100 */
[----:B------:R-:W-:Y:S02]  /*207e0*/  ISETP.GT.AND P2, PT, R2, 0x22, PT ;  /* 0x000000220200780c */ /* 0x000fe40003f44270 */
[----:B------:R-:W-:-:S11]  /*207f0*/  PRMT R6, RZ, 0x7610, R6 ;  /* 0x00007610ff067816 */ /* 0x000fd60000000006 */
[----:B0-----:R-:W-:Y:S02]  /*20800*/  @P2 IMAD.MOV.U32 R4, RZ, RZ, R7 ;  /* 0x000000ffff042224 */ /* 0x001fe400078e0007 */
[----:B----4-:R-:W-:-:S05]  /*20810*/  @P2 IMAD.MOV.U32 R5, RZ, RZ, R13 ;  /* 0x000000ffff052224 */ /* 0x010fca00078e000d */
[----:B------:R-:W4:Y:S04]  /*20820*/  @P2 LDG.E.U8 R6, desc[UR8][R4.64] ;  /* 0x0000000804062981 */ /* 0x000f28000c1e1100 */
[----:B--2---:R0:W-:Y:S04]  /*20830*/  STL [R1+0x18], R10 ;  /* 0x0000180a01007387 */ /* 0x0041e80000100800 */
[----:B------:R-:W2:Y:S04]  /*20840*/  LDL R15, [R1+0x9b8] ;  /* 0x0009b800010f7983 */ /* 0x000ea80000100800 */
[----:B0-----:R-:W2:Y:S04]  /*20850*/  LDL R10, [R1+0x9c4] ;  /* 0x0009c400010a7983 */ /* 0x001ea80000100800 */
[----:B---3--:R0:W-:Y:S04]  /*20860*/  STL [R1+0x14], R9 ;  /* 0x0000140901007387 */ /* 0x0081e80000100800 */
[----:B------:R-:W3:Y:S01]  /*20870*/  LDL R5, [R1+0x9c0] ;  /* 0x0009c00001057983 */ /* 0x000ee20000100800 */
[----:B------:R-:W-:-:S02]  /*20880*/  ISETP.GT.AND P3, PT, R2, 0x23, PT ;  /* 0x000000230200780c */ /* 0x000fc40003f64270 */
[----:B------:R-:W-:Y:S01]  /*20890*/  ISETP.GT.AND P0, PT, R2, 0x24, PT ;  /* 0x000000240200780c */ /* 0x000fe20003f04270 */
[----:B------:R-:W3:Y:S04]  /*208a0*/  LDL R14, [R1+0x9b0] ;  /* 0x0009b000010e7983 */ /* 0x000ee80000100800 */
[----:B0-----:R-:W3:Y:S01]  /*208b0*/  LDL R9, [R1+0x9bc] ;  /* 0x0009bc0001097983 */ /* 0x001ee20000100800 */
[----:B------:R-:W-:Y:S02]  /*208c0*/  PRMT R0, RZ, 0x7610, R0 ;  /* 0x00007610ff007816 */ /* 0x000fe40000000000 */
[----:B------:R-:W-:Y:S01]  /*208d0*/  PRMT R8, RZ, 0x7610, R8 ;  /* 0x00007610ff087816 */ /* 0x000fe20000000008 */
[----:B------:R-:W3:Y:S04]  /*208e0*/  LDL R13, [R1+0x9b4] ;  /* 0x0009b400010d7983 */ /* 0x000ee80000100800 */
[----:B------:R-:W3:Y:S04]  /*208f0*/  LDL R7, [R1+0x9a8] ;  /* 0x0009a80001077983 */ /* 0x000ee80000100800 */
[----:B----4-:R0:W-:Y:S04]  /*20900*/  STL [R1+0x10], R6 ;  /* 0x0000100601007387 */ /* 0x0101e80000100800 */
[----:B0-----:R-:W4:Y:S01]  /*20910*/  LDL R6, [R1+0x9ac] ;  /* 0x0009ac0001067983 */ /* 0x001f220000100800 */
[----:B--2---:R-:W-:-:S03]  /*20920*/  @P3 IMAD.MOV.U32 R4, RZ, RZ, R10 ;  /* 0x000000ffff043224 */ /* 0x004fc600078e000a */
[----:B------:R-:W2:Y:S04]  /*20930*/  LDL R10, [R1+0x9a0] ;  /* 0x0009a000010a7983 */ /* 0x000ea80000100800 */
[----:B---3--:R0:W3:Y:S02]  /*20940*/  @P3 LDG.E.U8 R0, desc[UR8][R4.64] ;  /* 0x0000000804003981 */ /* 0x0080e4000c1e1100 */
[----:B0-----:R-:W-:Y:S02]  /*20950*/  @P0 IMAD.MOV.U32 R4, RZ, RZ, R9 ;  /* 0x000000ffff040224 */ /* 0x001fe400078e0009 */
[----:B------:R-:W-:-:S05]  /*20960*/  @P0 IMAD.MOV.U32 R5, RZ, RZ, R15 ;  /* 0x000000ffff050224 */ /* 0x000fca00078e000f */
[----:B------:R0:W2:Y:S01]  /*20970*/  @P0 LDG.E.U8 R8, desc[UR8][R4.64] ;  /* 0x0000000804080981 */ /* 0x0000a2000c1e1100 */
[C---:B------:R-:W-:Y:S02]  /*20980*/  ISETP.GT.AND P1, PT, R2.reuse, 0x25, PT ;  /* 0x000000250200780c */ /* 0x040fe40003f24270 */
[----:B------:R-:W-:Y:S02]  /*20990*/  ISETP.GT.AND P2, PT, R2, 0x26, PT ;  /* 0x000000260200780c */ /* 0x000fe40003f44270 */
[----:B------:R-:W-:-:S09]  /*209a0*/  PRMT R12, RZ, 0x7610, R12 ;  /* 0x00007610ff0c7816 */ /* 0x000fd2000000000c */
[----:B0-----:R-:W-:Y:S02]  /*209b0*/  @P1 IMAD.MOV.U32 R4, RZ, RZ, R13 ;  /* 0x000000ffff041224 */ /* 0x001fe400078e000d */
[----:B------:R-:W-:-:S05]  /*209c0*/  @P1 IMAD.MOV.U32 R5, RZ, RZ, R14 ;  /* 0x000000ffff051224 */ /* 0x000fca00078e000e */
[----:B------:R4:W2:Y:S02]  /*209d0*/  @P1 LDG.E.U8 R12, desc[UR8][R4.64] ;  /* 0x00000008040c1981 */ /* 0x0008a4000c1e1100 */
[----:B----4-:R-:W-:Y:S02]  /*209e0*/  @P2 IMAD.MOV.U32 R4, RZ, RZ, R6 ;  /* 0x000000ffff042224 */ /* 0x010fe400078e0006 */
[----:B------:R-:W-:Y:S01]  /*209f0*/  @P2 IMAD.MOV.U32 R5, RZ, RZ, R7 ;  /* 0x000000ffff052224 */ /* 0x000fe200078e0007 */
[----:B---3--:R0:W-:Y:S04]  /*20a00*/  STL [R1+0xc], R0 ;  /* 0x00000c0001007387 */ /* 0x0081e80000100800 */
[----:B------:R-:W3:Y:S04]  /*20a10*/  LDL R9, [R1+0x998] ;  /* 0x0009980001097983 */ /* 0x000ee80000100800 */
[----:B0-----:R-:W4:Y:S04]  /*20a20*/  LDL R0, [R1+0x9a4] ;  /* 0x0009a40001007983 */ /* 0x001f280000100800 */
[----:B--2---:R0:W-:Y:S04]  /*20a30*/  STL [R1+0x8], R8 ;  /* 0x0000080801007387 */ /* 0x0041e80000100800 */
[----:B------:R-:W2:Y:S04]  /*20a40*/  LDL R7, [R1+0x990] ;  /* 0x0009900001077983 */ /* 0x000ea80000100800 */
[----:B------:R-:W2:Y:S04]  /*20a50*/  LDL R6, [R1+0x994] ;  /* 0x0009940001067983 */ /* 0x000ea80000100800 */
[----:B0-----:R-:W2:Y:S01]  /*20a60*/  LDL R8, [R1+0x99c] ;  /* 0x00099c0001087983 */ /* 0x001ea20000100800 */
[----:B------:R-:W-:-:S02]  /*20a70*/  ISETP.GT.AND P3, PT, R2, 0x27, PT ;  /* 0x000000270200780c */ /* 0x000fc40003f64270 */
[----:B------:R-:W-:Y:S02]  /*20a80*/  PRMT R11, RZ, 0x7610, R11 ;  /* 0x00007610ff0b7816 */ /* 0x000fe4000000000b */
[----:B------:R-:W-:Y:S02]  /*20a90*/  ISETP.GT.AND P0, PT, R2, 0x28, PT ;  /* 0x000000280200780c */ /* 0x000fe40003f04270 */
[----:B------:R-:W-:Y:S02]  /*20aa0*/  PRMT R29, RZ, 0x7610, R29 ;  /* 0x00007610ff1d7816 */ /* 0x000fe4000000001d */
[----:B------:R0:W2:Y:S01]  /*20ab0*/  @P2 LDG.E.U8 R11, desc[UR8][R4.64] ;  /* 0x00000008040b2981 */ /* 0x0000a2000c1e1100 */
[----:B------:R-:W-:-:S04]  /*20ac0*/  PRMT R28, RZ, 0x7610, R28 ;  /* 0x00007610ff1c7816 */ /* 0x000fc8000000001c */
[----:B0-----:R-:W-:Y:S01]  /*20ad0*/  @P3 IMAD.MOV.U32 R5, RZ, RZ, R10 ;  /* 0x000000ffff053224 */ /* 0x001fe200078e000a */
[----:B------:R-:W-:Y:S01]  /*20ae0*/  ISETP.GT.AND P1, PT, R2, 0x29, PT ;  /* 0x000000290200780c */ /* 0x000fe20003f24270 */
[----:B------:R-:W2:Y:S01]  /*20af0*/  LDL R10, [R1+0x988] ;  /* 0x00098800010a7983 */ /* 0x000ea20000100800 */
[----:B------:R-:W-:Y:S01]  /*20b00*/  PRMT R27, RZ, 0x7610, R27 ;  /* 0x00007610ff1b7816 */ /* 0x000fe2000000001b */
[----:B----4-:R-:W-:Y:S02]  /*20b10*/  @P3 IMAD.MOV.U32 R4, RZ, RZ, R0 ;  /* 0x000000ffff043224 */ /* 0x010fe400078e0000 */
[----:B------:R-:W4:Y:S04]  /*20b20*/  LDL R0, [R1+0x98c] ;  /* 0x00098c0001007983 */ /* 0x000f280000100800 */
[----:B------:R3:W4:Y:S02]  /*20b30*/  @P3 LDG.E.U8 R29, desc[UR8][R4.64] ;  /* 0x00000008041d3981 */ /* 0x000724000c1e1100 */
[----:B---3--:R-:W-:-:S02]  /*20b40*/  @P0 IMAD.MOV.U32 R5, RZ, RZ, R9 ;  /* 0x000000ffff050224 */ /* 0x008fc400078e0009 */
[----:B------:R-:W3:Y:S01]  /*20b50*/  LDL R9, [R1+0x980] ;  /* 0x0009800001097983 */ /* 0x000ee20000100800 */
[----:B--2---:R-:W-:-:S03]  /*20b60*/  @P0 IMAD.MOV.U32 R4, RZ, RZ, R8 ;  /* 0x000000ffff040224 */ /* 0x004fc600078e0008 */
[----:B------:R-:W2:Y:S04]  /*20b70*/  LDL R8, [R1+0x984] ;  /* 0x0009840001087983 */ /* 0x000ea80000100800 */
[----:B------:R0:W2:Y:S02]  /*20b80*/  @P0 LDG.E.U8 R28, desc[UR8][R4.64] ;  /* 0x00000008041c0981 */ /* 0x0000a4000c1e1100 */
[----:B0-----:R-:W-:Y:S02]  /*20b90*/  @P1 IMAD.MOV.U32 R4, RZ, RZ, R6 ;  /* 0x000000ffff041224 */ /* 0x001fe400078e0006 */
[----:B------:R-:W-:-:S05]  /*20ba0*/  @P1 IMAD.MOV.U32 R5, RZ, RZ, R7 ;  /* 0x000000ffff051224 */ /* 0x000fca00078e0007 */
[----:B------:R0:W3:Y:S01]  /*20bb0*/  @P1 LDG.E.U8 R27, desc[UR8][R4.64] ;  /* 0x00000008041b1981 */ /* 0x0000e2000c1e1100 */
[----:B------:R-:W-:Y:S02]  /*20bc0*/  ISETP.GT.AND P2, PT, R2, 0x2a, PT ;  /* 0x0000002a0200780c */ /* 0x000fe40003f44270 */
[----:B------:R-:W-:-:S11]  /*20bd0*/  PRMT R26, RZ, 0x7610, R26 ;  /* 0x00007610ff1a7816 */ /* 0x000fd6000000001a */
[----:B0-----:R-:W-:Y:S01]  /*20be0*/  @P2 IMAD.MOV.U32 R5, RZ, RZ, R10 ;  /* 0x000000ffff052224 */ /* 0x001fe200078e000a */
[----:B--2---:R-:W-:Y:S04]  /*20bf0*/  STL [R1+0x2724], R28 ;  /* 0x0027241c01007387 */ /* 0x004fe80000100800 */
[----:B------:R-:W2:Y:S04]  /*20c00*/  LDL R7, [R1+0x978] ;  /* 0x0009780001077983 */ /* 0x000ea80000100800 */
[----:B------:R-:W2:Y:S01]  /*20c10*/  LDL R6, [R1+0x97c] ;  /* 0x00097c0001067983 */ /* 0x000ea20000100800 */
[----:B----4-:R-:W-:-:S05]  /*20c20*/  @P2 IMAD.MOV.U32 R4, RZ, RZ, R0 ;  /* 0x000000ffff042224 */ /* 0x010fca00078e0000 */
[----:B------:R0:W4:Y:S04]  /*20c30*/  @P2 LDG.E.U8 R26, desc[UR8][R4.64] ;  /* 0x00000008041a2981 */ /* 0x000128000c1e1100 */
[----:B---3--:R-:W-:Y:S04]  /*20c40*/  STL [R1+0x2728], R27 ;  /* 0x0027281b01007387 */ /* 0x008fe80000100800 */
[----:B------:R-:W3:Y:S04]  /*20c50*/  LDL R10, [R1+0x970] ;  /* 0x00097000010a7983 */ /* 0x000ee80000100800 */
[----:B------:R-:W3:Y:S01]  /*20c60*/  LDL R0, [R1+0x974] ;  /* 0x0009740001007983 */ /* 0x000ee20000100800 */
[----:B------:R-:W-:-:S02]  /*20c70*/  ISETP.GT.AND P3, PT, R2, 0x2b, PT ;  /* 0x0000002b0200780c */ /* 0x000fc40003f64270 */
[----:B------:R-:W-:Y:S02]  /*20c80*/  ISETP.GT.AND P0, PT, R2, 0x2c, PT ;  /* 0x0000002c0200780c */ /* 0x000fe40003f04270 */
[----:B------:R-:W-:Y:S02]  /*20c90*/  PRMT R22, RZ, 0x7610, R22 ;  /* 0x00007610ff167816 */ /* 0x000fe40000000016 */
[----:B------:R-:W-:-:S07]  /*20ca0*/  PRMT R20, RZ, 0x7610, R20 ;  /* 0x00007610ff147816 */ /* 0x000fce0000000014 */
[----:B0-----:R-:W-:Y:S02]  /*20cb0*/  @P3 IMAD.MOV.U32 R4, RZ, RZ, R8 ;  /* 0x000000ffff043224 */ /* 0x001fe400078e0008 */
[----:B------:R-:W-:-:S05]  /*20cc0*/  @P3 IMAD.MOV.U32 R5, RZ, RZ, R9 ;  /* 0x000000ffff053224 */ /* 0x000fca00078e0009 */
[----:B------:R2:W3:Y:S01]  /*20cd0*/  @P3 LDG.E.U8 R22, desc[UR8][R4.64] ;  /* 0x0000000804163981 */ /* 0x0004e2000c1e1100 */
[----:B------:R-:W-:Y:S02]  /*20ce0*/  ISETP.GT.AND P1, PT, R2, 0x2d, PT ;  /* 0x0000002d0200780c */ /* 0x000fe40003f24270 */
[----:B------:R-:W-:Y:S01]  /*20cf0*/  PRMT R17, RZ, 0x7610, R17 ;  /* 0x00007610ff117816 */ /* 0x000fe20000000011 */
[----:B------:R0:W-:Y:S01]  /*20d00*/  STL [R1+0x4], R12 ;  /* 0x0000040c01007387 */ /* 0x0001e20000100800 */
[----:B--2---:R-:W-:Y:S02]  /*20d10*/  @P0 IMAD.MOV.U32 R5, RZ, RZ, R7 ;  /* 0x000000ffff050224 */ /* 0x004fe400078e0007 */
[----:B------:R-:W-:-:S05]  /*20d20*/  @P0 IMAD.MOV.U32 R4, RZ, RZ, R6 ;  /* 0x000000ffff040224 */ /* 0x000fca00078e0006 */
[----:B------:R3:W2:Y:S04]  /*20d30*/  @P0 LDG.E.U8 R20, desc[UR8][R4.64] ;  /* 0x0000000804140981 */ /* 0x0006a8000c1e1100 */
[----:B----4-:R-:W-:Y:S04]  /*20d40*/  STL [R1+0x2714], R26 ;  /* 0x0027141a01007387 */ /* 0x010fe80000100800 */
[----:B------:R-:W4:Y:S01]  /*20d50*/  LDL R9, [R1+0x958] ;  /* 0x0009580001097983 */ /* 0x000f220000100800 */
[----:B---3--:R-:W-:Y:S02]  /*20d60*/  @P1 IMAD.MOV.U32 R5, RZ, RZ, R10 ;  /* 0x000000ffff051224 */ /* 0x008fe400078e000a */
[----:B------:R-:W-:Y:S01]  /*20d70*/  @P1 IMAD.MOV.U32 R4, RZ, RZ, R0 ;  /* 0x000000ffff041224 */ /* 0x000fe200078e0000 */
[----:B------:R1:W-:Y:S04]  /*20d80*/  STL [R1], R11 ;  /* 0x0000000b01007387 */ /* 0x0003e80000100800 */
[----:B------:R-:W3:Y:S04]  /*20d90*/  LDL R8, [R1+0x95c] ;  /* 0x00095c0001087983 */ /* 0x000ee80000100800 */
[----:B------:R4:W3:Y:S04]  /*20da0*/  @P1 LDG.E.U8 R17, desc[UR8][R4.64] ;  /* 0x0000000804111981 */ /* 0x0008e8000c1e1100 */
[----:B------:R-:W-:Y:S04]  /*20db0*/  STL [R1+0x2718], R22 ;  /* 0x0027181601007387 */ /* 0x000fe80000100800 */
[----:B------:R-:W3:Y:S04]  /*20dc0*/  LDL R7, [R1+0x950] ;  /* 0x0009500001077983 */ /* 0x000ee80000100800 */
[----:B------:R-:W3:Y:S01]  /*20dd0*/  LDL R6, [R1+0x954] ;  /* 0x0009540001067983 */ /* 0x000ee20000100800 */
[----:B------:R-:W-:-:S03]  /*20de0*/  ISETP.GT.AND P2, PT, R2, 0x30, PT ;  /* 0x000000300200780c */ /* 0x000fc60003f44270 */
[----:B--2---:R-:W-:Y:S04]  /*20df0*/  STL [R1+0x2708], R20 ;  /* 0x0027081401007387 */ /* 0x004fe80000100800 */
[----:B------:R-:W2:Y:S04]  /*20e00*/  LDL R0, [R1+0x94c] ;  /* 0x00094c0001007983 */ /* 0x000ea80000100800 */
[----:B0-----:R-:W2:Y:S02]  /*20e10*/  LDL R12, [R1+0x948] ;  /* 0x00094800010c7983 */ /* 0x001ea40000100800 */
[----:B----4-:R-:W-:-:S02]  /*20e20*/  @P2 IMAD.MOV.U32 R5, RZ, RZ, R9 ;  /* 0x000000ffff052224 */ /* 0x010fc400078e0009 */
[----:B---3--:R-:W-:Y:S01]  /*20e30*/  @P2 IMAD.MOV.U32 R4, RZ, RZ, R8 ;  /* 0x000000ffff042224 */ /* 0x008fe200078e0008 */
[----:B------:R0:W-:Y:S04]  /*20e40*/  STL [R1+0x270c], R17 ;  /* 0x00270c1101007387 */ /* 0x0001e80000100800 */
[----:B------:R-:W3:Y:S04]  /*20e50*/  LDL R9, [R1+0x940] ;  /* 0x0009400001097983 */ /* 0x000ee80000100800 */
[----:B------:R-:W3:Y:S04]  /*20e60*/  LDL R8, [R1+0x944] ;  /* 0x0009440001087983 */ /* 0x000ee80000100800 */
[----:B------:R-:W4:Y:S01]  /*20e70*/  LDL R15, [R1+0x93c] ;  /* 0x00093c00010f7983 */ /* 0x000f220000100800 */
[----:B------:R-:W-:-:S02]  /*20e80*/  ISETP.GT.AND P3, PT, R2, 0x31, PT ;  /* 0x000000310200780c */ /* 0x000fc40003f64270 */
[----:B------:R-:W-:Y:S01]  /*20e90*/  ISETP.GT.AND P0, PT, R2, 0x32, PT ;  /* 0x000000320200780c */ /* 0x000fe20003f04270 */
[----:B-1----:R-:W4:Y:S01]  /*20ea0*/  LDL R11, [R1+0x930] ;  /* 0x00093000010b7983 */ /* 0x002f220000100800 */
[----:B------:R-:W-:-:S03]  /*20eb0*/  PRMT R3, RZ, 0x7610, R3 ;  /* 0x00007610ff037816 */ /* 0x000fc60000000003 */
[----:B------:R-:W4:Y:S04]  /*20ec0*/  LDL R10, [R1+0x934] ;  /* 0x00093400010a7983 */ /* 0x000f280000100800 */
[----:B------:R-:W4:Y:S04]  /*20ed0*/  LDL R14, [R1+0x928] ;  /* 0x00092800010e7983 */ /* 0x000f280000100800 */
[----:B------:R-:W4:Y:S01]  /*20ee0*/  @P3 LDG.E.U8 R3, desc[UR8][R6.64] ;  /* 0x0000000806033981 */ /* 0x000f22000c1e1100 */
[----:B------:R-:W-:-:S03]  /*20ef0*/  PRMT R16, RZ, 0x7610, R16 ;  /* 0x00007610ff107816 */ /* 0x000fc60000000010 */
[----:B0-----:R-:W4:Y:S01]  /*20f00*/  LDL R17, [R1+0x938] ;  /* 0x0009380001117983 */ /* 0x001f220000100800 */
[----:B------:R-:W-:-:S03]  /*20f10*/  ISETP.GT.AND P1, PT, R2, 0x33, PT ;  /* 0x000000330200780c */ /* 0x000fc60003f24270 */
[----:B------:R0:W4:Y:S01]  /*20f20*/  @P2 LDG.E.U8 R16, desc[UR8][R4.64] ;  /* 0x0000000804102981 */ /* 0x000122000c1e1100 */
[----:B------:R-:W-:-:S03]  /*20f30*/  ISETP.GT.AND P2, PT, R2, 0x34, PT ;  /* 0x000000340200780c */ /* 0x000fc60003f44270 */
[----:B------:R-:W4:Y:S04]  /*20f40*/  LDL R13, [R1+0x920] ;  /* 0x00092000010d7983 */ /* 0x000f280000100800 */
[----:B------:R-:W4:Y:S01]  /*20f50*/  LDL R27, [R1+0x918] ;  /* 0x00091800011b7983 */ /* 0x000f220000100800 */
[----:B0-----:R-:W-:-:S03]  /*20f60*/  PRMT R5, RZ, 0x7610, R5 ;  /* 0x00007610ff057816 */ /* 0x001fc60000000005 */
[----:B------:R-:W4:Y:S04]  /*20f70*/  LDL R26, [R1+0x908] ;  /* 0x00090800011a7983 */ /* 0x000f280000100800 */
[----:B------:R-:W4:Y:S04]  /*20f80*/  LDL R22, [R1+0x90c] ;  /* 0x00090c0001167983 */ /* 0x000f280000100800 */
[----:B------:R-:W4:Y:S01]  /*20f90*/  LDL R20, [R1+0x900] ;  /* 0x0009000001147983 */ /* 0x000f220000100800 */
[----:B--2---:R-:W-:-:S03]  /*20fa0*/  @P0 IMAD.MOV.U32 R6, RZ, RZ, R0 ;  /* 0x000000ffff060224 */ /* 0x004fc600078e0000 */
[----:B------:R-:W2:Y:S01]  /*20fb0*/  LDL R0, [R1+0x92c] ;  /* 0x00092c0001007983 */ /* 0x000ea20000100800 */
[----:B------:R-:W-:-:S03]  /*20fc0*/  @P0 IMAD.MOV.U32 R7, RZ, RZ, R12 ;  /* 0x000000ffff070224 */ /* 0x000fc600078e000c */
[----:B------:R-:W2:Y:S04]  /*20fd0*/  LDL R12, [R1+0x924] ;  /* 0x00092400010c7983 */ /* 0x000ea80000100800 */
[----:B---3--:R4:W3:Y:S02]  /*20fe0*/  @P1 LDG.E.U8 R5, desc[UR8][R8.64] ;  /* 0x0000000808051981 */ /* 0x0088e4000c1e1100 */
[----:B----4-:R-:W-:Y:S02]  /*20ff0*/  @P2 IMAD.MOV.U32 R8, RZ, RZ, R15 ;  /* 0x000000ffff082224 */ /* 0x010fe400078e000f */
[----:B------:R-:W4:Y:S01]  /*21000*/  LDL R15, [R1+0x91c] ;  /* 0x00091c00010f7983 */ /* 0x000f220000100800 */
[----:B------:R-:W-:Y:S02]  /*21010*/  PRMT R4, RZ, 0x7610, R4 ;  /* 0x00007610ff047816 */ /* 0x000fe40000000004 */
[----:B------:R-:W-:-:S04]  /*21020*/  ISETP.GT.AND P3, PT, R2, 0x35, PT ;  /* 0x000000350200780c */ /* 0x000fc80003f64270 */
[----:B------:R0:W3:Y:S01]  /*21030*/  @P0 LDG.E.U8 R4, desc[UR8][R6.64] ;  /* 0x0000000806040981 */ /* 0x0000e2000c1e1100 */
[----:B------:R-:W-:Y:S02]  /*21040*/  ISETP.GT.AND P0, PT, R2, 0x36, PT ;  /* 0x000000360200780c */ /* 0x000fe40003f04270 */
[----:B0-----:R-:W-:-:S06]  /*21050*/  PRMT R7, RZ, 0x7610, R7 ;  /* 0x00007610ff077816 */ /* 0x001fcc0000000007 */
[----:B------:R0:W3:Y:S05]  /*21060*/  @P3 LDG.E.U8 R7, desc[UR8][R10.64] ;  /* 0x000000080a073981 */ /* 0x0000ea000c1e1100 */
[----:B0-----:R-:W-:Y:S02]  /*21070*/  @P0 IMAD.MOV.U32 R11, RZ, RZ, R14 ;  /* 0x000000ffff0b0224 */ /* 0x001fe400078e000e */
[----:B------:R-:W3:Y:S01]  /*21080*/  LDL R14, [R1+0x910] ;  /* 0x00091000010e7983 */ /* 0x000ee20000100800 */
[----:B------:R-:W-:Y:S01]  /*21090*/  PRMT R6, RZ, 0x7610, R6 ;  /* 0x00007610ff067816 */ /* 0x000fe20000000006 */
[----:B------:R-:W-:Y:S02]  /*210a0*/  @P2 IMAD.MOV.U32 R9, RZ, RZ, R17 ;  /* 0x000000ffff092224 */ /* 0x000fe400078e0011 */
[----:B------:R-:W3:Y:S01]  /*210b0*/  LDL R17, [R1+0x904] ;  /* 0x0009040001117983 */ /* 0x000ee20000100800 */
[----:B------:R-:W-:-:S03]  /*210c0*/  ISETP.GT.AND P1, PT, R2, 0x37, PT ;  /* 0x000000370200780c */ /* 0x000fc60003f24270 */
[----:B------:R0:W3:Y:S01]  /*210d0*/  @P2 LDG.E.U8 R6, desc[UR8][R8.64] ;  /* 0x0000000808062981 */ /* 0x0000e2000c1e1100 */
[----:B------:R-:W-:Y:S02]  /*210e0*/  ISETP.GT.AND P2, PT, R2, 0x38, PT ;  /* 0x000000380200780c */ /* 0x000fe40003f44270 */
[----:B0-----:R-:W-:Y:S02]  /*210f0*/  PRMT R8, RZ, 0x7610, R8 ;  /* 0x00007610ff087816 */ /* 0x001fe40000000008 */
[----:B------:R-:W-:Y:S01]  /*21100*/  PRMT R9, RZ, 0x7610, R9 ;  /* 0x00007610ff097816 */ /* 0x000fe20000000009 */
[----:B--2---:R-:W-:Y:S02]  /*21110*/  @P0 IMAD.MOV.U32 R10, RZ, RZ, R0 ;  /* 0x000000ffff0a0224 */ /* 0x004fe400078e0000 */
[----:B------:R-:W2:Y:S04]  /*21120*/  LDL R0, [R1+0x914] ;  /* 0x0009140001007983 */ /* 0x000ea80000100800 */
[----:B------:R0:W2:Y:S04]  /*21130*/  @P0 LDG.E.U8 R8, desc[UR8][R10.64] ;  /* 0x000000080a080981 */ /* 0x0000a8000c1e1100 */
[----:B------:R1:W2:Y:S01]  /*21140*/  @P1 LDG.E.U8 R9, desc[UR8][R12.64] ;  /* 0x000000080c091981 */ /* 0x0002a2000c1e1100 */
[----:B0-----:R-:W-:Y:S01]  /*21150*/  PRMT R10, RZ, 0x7610, R10 ;  /* 0x00007610ff0a7816 */ /* 0x001fe2000000000a */
[----:B-1----:R-:W-:-:S02]  /*21160*/  @P2 IMAD.MOV.U32 R13, RZ, RZ, R27 ;  /* 0x000000ffff0d2224 */ /* 0x002fc400078e001b */
[----:B----4-:R-:W-:-:S05]  /*21170*/  @P2 IMAD.MOV.U32 R12, RZ, RZ, R15 ;  /* 0x000000ffff0c2224 */ /* 0x010fca00078e000f */
[----:B------:R0:W4:Y:S01]  /*21180*/  @P2 LDG.E.U8 R10, desc[UR8][R12.64] ;  /* 0x000000080c0a2981 */ /* 0x000122000c1e1100 */
[C---:B------:R-:W-:Y:S02]  /*21190*/  ISETP.GT.AND P3, PT, R2.reuse, 0x39, PT ;  /* 0x000000390200780c */ /* 0x040fe40003f64270 */
[C---:B------:R-:W-:Y:S02]  /*211a0*/  ISETP.GT.AND P4, PT, R2.reuse, 0x3a, PT ;  /* 0x0000003a0200780c */ /* 0x040fe40003f84270 */
[----:B------:R-:W-:Y:S02]  /*211b0*/  PRMT R11, RZ, 0x7610, R11 ;  /* 0x00007610ff0b7816 */ /* 0x000fe4000000000b */
[----:B------:R-:W-:Y:S02]  /*211c0*/  ISETP.GT.AND P5, PT, R2, 0x3b, PT ;  /* 0x0000003b0200780c */ /* 0x000fe40003fa4270 */
[----:B0-----:R-:W-:Y:S02]  /*211d0*/  PRMT R12, RZ, 0x7610, R12 ;  /* 0x00007610ff0c7816 */ /* 0x001fe4000000000c */
[----:B------:R-:W-:-:S03]  /*211e0*/  PRMT R13, RZ, 0x7610, R13 ;  /* 0x00007610ff0d7816 */ /* 0x000fc6000000000d */
[----:B---3--:R-:W-:Y:S02]  /*211f0*/  @P3 IMAD.MOV.U32 R15, RZ, RZ, R14 ;  /* 0x000000ffff0f3224 */ /* 0x008fe400078e000e */
[----:B--2---:R-:W-:-:S05]  /*21200*/  @P3 IMAD.MOV.U32 R14, RZ, RZ, R0 ;  /* 0x000000ffff0e3224 */ /* 0x004fca00078e0000 */
[----:B------:R0:W2:Y:S02]  /*21210*/  @P3 LDG.E.U8 R11, desc[UR8][R14.64] ;  /* 0x000000080e0b3981 */ /* 0x0000a4000c1e1100 */
[----:B0-----:R-:W-:Y:S02]  /*21220*/  @P4 IMAD.MOV.U32 R14, RZ, RZ, R22 ;  /* 0x000000ffff0e4224 */ /* 0x001fe400078e0016 */
[----:B------:R-:W-:-:S05]  /*21230*/  @P4 IMAD.MOV.U32 R15, RZ, RZ, R26 ;  /* 0x000000ffff0f4224 */ /* 0x000fca00078e001a */
[----:B------:R0:W3:Y:S02]  /*21240*/  @P4 LDG.E.U8 R12, desc[UR8][R14.64] ;  /* 0x000000080e0c4981 */ /* 0x0000e4000c1e1100 */
[----:B0-----:R-:W-:Y:S02]  /*21250*/  @P5 IMAD.MOV.U32 R14, RZ, RZ, R17 ;  /* 0x000000ffff0e5224 */ /* 0x001fe400078e0011 */
[----:B------:R-:W-:-:S05]  /*21260*/  @P5 IMAD.MOV.U32 R15, RZ, RZ, R20 ;  /* 0x000000ffff0f5224 */ /* 0x000fca00078e0014 */
[----:B------:R-:W3:Y:S04]  /*21270*/  @P5 LDG.E.U8 R13, desc[UR8][R14.64] ;  /* 0x000000080e0d5981 */ /* 0x000ee8000c1e1100 */
[----:B----4-:R0:W-:Y:S04]  /*21280*/  STL [R1+0x272c], R10 ;  /* 0x00272c0a01007387 */ /* 0x0101e80000100800 */
[----:B------:R-:W4:Y:S04]  /*21290*/  LDL R0, [R1+0x96c] ;  /* 0x00096c0001007983 */ /* 0x000f280000100800 */
[----:B0-----:R-:W4:Y:S01]  /*212a0*/  LDL R10, [R1+0x968] ;  /* 0x00096800010a7983 */ /* 0x001f220000100800 */
[----:B------:R-:W-:-:S03]  /*212b0*/  ISETP.GT.AND P0, PT, R2, 0x2e, PT ;  /* 0x0000002e0200780c */ /* 0x000fc60003f04270 */
[----:B--2---:R-:W-:Y:S04]  /*212c0*/  STL [R1+0x2730], R11 ;  /* 0x0027300b01007387 */ /* 0x004fe80000100800 */
[----:B---3--:R0:W-:Y:S04]  /*212d0*/  STL [R1+0x271c], R12 ;  /* 0x00271c0c01007387 */ /* 0x0081e80000100800 */
[----:B------:R-:W2:Y:S04]  /*212e0*/  LDL R27, [R1+0x8f8] ;  /* 0x0008f800011b7983 */ /* 0x000ea80000100800 */
[----:B------:R-:W3:Y:S04]  /*212f0*/  LDL R26, [R1+0x8fc] ;  /* 0x0008fc00011a7983 */ /* 0x000ee80000100800 */
[----:B------:R-:W3:Y:S04]  /*21300*/  LDL R22, [R1+0x8f0] ;  /* 0x0008f00001167983 */ /* 0x000ee80000100800 */
[----:B------:R-:W3:Y:S04]  /*21310*/  LDL R20, [R1+0x8f4] ;  /* 0x0008f40001147983 */ /* 0x000ee80000100800 */
[----:B------:R1:W-:Y:S04]  /*21320*/  STL [R1+0x2720], R13 ;  /* 0x0027200d01007387 */ /* 0x0003e80000100800 */
[----:B------:R-:W3:Y:S04]  /*21330*/  LDL R17, [R1+0x960] ;  /* 0x0009600001117983 */ /* 0x000ee80000100800 */
[----:B0-----:R-:W3:Y:S04]  /*21340*/  LDL R12, [R1+0x8e8] ;  /* 0x0008e800010c7983 */ /* 0x001ee80000100800 */
[----:B-1----:R-:W3:Y:S04]  /*21350*/  LDL R13, [R1+0x964] ;  /* 0x00096400010d7983 */ /* 0x002ee80000100800 */
[----:B------:R-:W3:Y:S01]  /*21360*/  LDL R11, [R1+0x8ec] ;  /* 0x0008ec00010b7983 */ /* 0x000ee20000100800 */
[----:B----4-:R-:W-:-:S02]  /*21370*/  @P0 IMAD.MOV.U32 R14, RZ, RZ, R0 ;  /* 0x000000ffff0e0224 */ /* 0x010fc400078e0000 */
[----:B------:R-:W-:Y:S01]  /*21380*/  @P0 IMAD.MOV.U32 R15, RZ, RZ, R10 ;  /* 0x000000ffff0f0224 */ /* 0x000fe200078e000a */
[----:B------:R-:W4:Y:S04]  /*21390*/  LDL R0, [R1+0x8e4] ;  /* 0x0008e40001007983 */ /* 0x000f280000100800 */
[----:B------:R-:W4:Y:S01]  /*213a0*/  LDL R10, [R1+0x8e0] ;  /* 0x0008e000010a7983 */ /* 0x000f220000100800 */
[C---:B------:R-:W-:Y:S02]  /*213b0*/  ISETP.GT.AND P1, PT, R2.reuse, 0x3c, PT ;  /* 0x0000003c0200780c */ /* 0x040fe40003f24270 */
[----:B------:R-:W-:Y:S02]  /*213c0*/  ISETP.GT.AND P3, PT, R2, 0x3d, PT ;  /* 0x0000003d0200780c */ /* 0x000fe40003f64270 */
[----:B------:R-:W-:-:S02]  /*213d0*/  PRMT R18, RZ, 0x7610, R18 ;  /* 0x00007610ff127816 */ /* 0x000fc40000000012 */
[----:B------:R-:W-:Y:S02]  /*213e0*/  PRMT R19, RZ, 0x7610, R19 ;  /* 0x00007610ff137816 */ /* 0x000fe40000000013 */
[C---:B------:R-:W-:Y:S02]  /*213f0*/  ISETP.GT.AND P2, PT, R2.reuse, 0x2f, PT ;  /* 0x0000002f0200780c */ /* 0x040fe40003f44270 */
[----:B------:R2:W4:Y:S01]  /*21400*/  @P0 LDG.E.U8 R18, desc[UR8][R14.64] ;  /* 0x000000080e120981 */ /* 0x000522000c1e1100 */
[----:B------:R-:W-:Y:S02]  /*21410*/  ISETP.GT.AND P4, PT, R2, 0x3e, PT ;  /* 0x0000003e0200780c */ /* 0x000fe40003f84270 */
[----:B------:R-:W-:Y:S02]  /*21420*/  PRMT R21, RZ, 0x7610, R21 ;  /* 0x00007610ff157816 */ /* 0x000fe40000000015 */
[----:B------:R-:W-:Y:S02]  /*21430*/  PRMT R23, RZ, 0x7610, R23 ;  /* 0x00007610ff177816 */ /* 0x000fe40000000017 */
[----:B------:R-:W-:-:S02]  /*21440*/  PRMT R24, RZ, 0x7610, R24 ;  /* 0x00007610ff187816 */ /* 0x000fc40000000018 */
[----:B------:R-:W-:Y:S02]  /*21450*/  ISETP.GT.AND P0, PT, R2, 0x3f, PT ;  /* 0x0000003f0200780c */ /* 0x000fe40003f04270 */
[----:B------:R-:W-:Y:S01]  /*21460*/  PRMT R25, RZ, 0x7610, R25 ;  /* 0x00007610ff197816 */ /* 0x000fe20000000019 */
[----:B--2---:R-:W-:Y:S02]  /*21470*/  @P1 IMAD.MOV.U32 R15, RZ, RZ, R27 ;  /* 0x000000ffff0f1224 */ /* 0x004fe400078e001b */
[----:B---3--:R-:W-:-:S05]  /*21480*/  @P1 IMAD.MOV.U32 R14, RZ, RZ, R26 ;  /* 0x000000ffff0e1224 */ /* 0x008fca00078e001a */
[----:B------:R0:W2:Y:S02]  /*21490*/  @P1 LDG.E.U8 R19, desc[UR8][R14.64] ;  /* 0x000000080e131981 */ /* 0x0000a4000c1e1100 */
[----:B0-----:R-:W-:Y:S02]  /*214a0*/  @P3 IMAD.MOV.U32 R14, RZ, RZ, R20 ;  /* 0x000000ffff0e3224 */ /* 0x001fe400078e0014 */
[----:B------:R-:W-:-:S05]  /*214b0*/  @P3 IMAD.MOV.U32 R15, RZ, RZ, R22 ;  /* 0x000000ffff0f3224 */ /* 0x000fca00078e0016 */
[----:B------:R0:W3:Y:S02]  /*214c0*/  @P3 LDG.E.U8 R21, desc[UR8][R14.64] ;  /* 0x000000080e153981 */ /* 0x0000e4000c1e1100 */
[----:B0-----:R-:W-:Y:S02]  /*214d0*/  @P2 IMAD.MOV.U32 R14, RZ, RZ, R13 ;  /* 0x000000ffff0e2224 */ /* 0x001fe400078e000d */
[----:B------:R-:W-:-:S05]  /*214e0*/  @P2 IMAD.MOV.U32 R15, RZ, RZ, R17 ;  /* 0x000000ffff0f2224 */ /* 0x000fca00078e0011 */
[----:B------:R0:W3:Y:S02]  /*214f0*/  @P2 LDG.E.U8 R23, desc[UR8][R14.64] ;  /* 0x000000080e172981 */ /* 0x0000e4000c1e1100 */
[----:B0-----:R-:W-:Y:S02]  /*21500*/  @P4 IMAD.MOV.U32 R14, RZ, RZ, R11 ;  /* 0x000000ffff0e4224 */ /* 0x001fe400078e000b */
[----:B------:R-:W-:-:S05]  /*21510*/  @P4 IMAD.MOV.U32 R15, RZ, RZ, R12 ;  /* 0x000000ffff0f4224 */ /* 0x000fca00078e000c */
[----:B------:R4:W3:Y:S02]  /*21520*/  @P4 LDG.E.U8 R24, desc[UR8][R14.64] ;  /* 0x000000080e184981 */ /* 0x0008e4000c1e1100 */
[----:B----4-:R-:W-:Y:S02]  /*21530*/  @P0 IMAD.MOV.U32 R14, RZ, RZ, R0 ;  /* 0x000000ffff0e0224 */ /* 0x010fe400078e0000 */
[----:B------:R-:W-:-:S05]  /*21540*/  @P0 IMAD.MOV.U32 R15, RZ, RZ, R10 ;  /* 0x000000ffff0f0224 */ /* 0x000fca00078e000a */
[----:B------:R0:W4:Y:S04]  /*21550*/  @P0 LDG.E.U8 R25, desc[UR8][R14.64] ;  /* 0x000000080e190981 */ /* 0x000128000c1e1100 */
[----:B------:R-:W-:Y:S01]  /*21560*/  STL [R1+0x26f4], R18 ;  /* 0x0026f41201007387 */ /* 0x000fe20000100800 */
[----:B0-----:R-:W0:Y:S02]  /*21570*/  S2R R14, SR_TID.X ;  /* 0x00000000000e7919 */ /* 0x001e240000002100 */
[----:B0-----:R-:W-:Y:S01]  /*21580*/  LOP3.LUT R14, R14, 0x3f, RZ, 0xc0, !PT ;  /* 0x0000003f0e0e7812 */ /* 0x001fe200078ec0ff */
[----:B------:R-:W-:Y:S03]  /*21590*/  BAR.SYNC.DEFER_BLOCKING 0x0 ;  /* 0x0000000000007b1d */ /* 0x000fe60000010000 */
[----:B------:R-:W-:-:S03]  /*215a0*/  ISETP.GE.AND P0, PT, R14, R2, PT ;  /* 0x000000020e00720c */ /* 0x000fc60003f06270 */
[----:B--2---:R-:W-:Y:S04]  /*215b0*/  STL [R1+0x2710], R19 ;  /* 0x0027101301007387 */ /* 0x004fe80000100800 */
[----:B---3--:R-:W-:Y:S04]  /*215c0*/  STL [R1+0x26f8], R23 ;  /* 0x0026f81701007387 */ /* 0x008fe80000100800 */
[----:B------:R0:W-:Y:S04]  /*215d0*/  STL [R1+0x26fc], R24 ;  /* 0x0026fc1801007387 */ /* 0x0001e80000100800 */
[----:B------:R-:W2:Y:S04]  /*215e0*/  LDL.LU R11, [R1+0x450] ;  /* 0x00045000010b7983 */ /* 0x000ea80000300800 */
[----:B------:R-:W3:Y:S04]  /*215f0*/  LDL.LU R22, [R1+0x44c] ;  /* 0x00044c0001167983 */ /* 0x000ee80000300800 */
[----:B------:R-:W2:Y:S04]  /*21600*/  LDL.LU R26, [R1+0x58] ;  /* 0x00005800011a7983 */ /* 0x000ea80000300800 */
[----:B0-----:R-:W2:Y:S04]  /*21610*/  LDL.LU R24, [R1+0x54] ;  /* 0x0000540001187983 */ /* 0x001ea80000300800 */
[----:B------:R-:W2:Y:S04]  /*21620*/  LDL.LU R23, [R1+0x18] ;  /* 0x0000180001177983 */ /* 0x000ea80000300800 */
[----:B------:R-:W2:Y:S04]  /*21630*/  LDL.LU R17, [R1+0x14] ;  /* 0x0000140001117983 */ /* 0x000ea80000300800 */
[----:B------:R-:W2:Y:S04]  /*21640*/  LDL.LU R13, [R1+0x448] ;  /* 0x00044800010d7983 */ /* 0x000ea80000300800 */
[----:B------:R-:W2:Y:S04]  /*21650*/  LDL.LU R20, [R1+0x444] ;  /* 0x0004440001147983 */ /* 0x000ea80000300800 */
[----:B------:R-:W2:Y:S04]  /*21660*/  LDL.LU R19, [R1+0x50] ;  /* 0x0000500001137983 */ /* 0x000ea80000300800 */
[----:B------:R-:W2:Y:S04]  /*21670*/  LDL.LU R10, [R1+0x440] ;  /* 0x00044000010a7983 */ /* 0x000ea80000300800 */
[----:B------:R-:W2:Y:S04]  /*21680*/  LDL.LU R27, [R1+0x43c] ;  /* 0x00043c00011b7983 */ /* 0x000ea80000300800 */
[----:B------:R-:W2:Y:S04]  /*21690*/  LDL.LU R28, [R1+0x48] ;  /* 0x00004800011c7983 */ /* 0x000ea80000300800 */
[----:B----4-:R0:W-:Y:S04]  /*216a0*/  STL [R1+0x2700], R25 ;  /* 0x0027001901007387 */ /* 0x0101e80000100800 */
[----:B0-----:R-:W4:Y:S04]  /*216b0*/  LDL.LU R25, [R1+0xc] ;  /* 0x00000c0001197983 */ /* 0x001f280000300800 */
        /* <DEDUP_REMOVED lines=101> */
[----:B------:R0:W-:Y:S04]  /*21d10*/  STL [R1+0x2704], R15 ;  /* 0x0027040f01007387 */ /* 0x0001e80000100800 */
[----:B0-----:R-:W4:Y:S04]  /*21d20*/  LDL.LU R15, [R1+0x10] ;  /* 0x00001000010f7983 */ /* 0x001f280000300800 */
[----:B------:R-:W4:Y:S01]  /*21d30*/  LDL.LU R2, [R1+0x4c] ;  /* 0x00004c0001027983 */ /* 0x000f220000300800 */
[----:B------:R-:W0:Y:S02]  /*21d40*/  S2R R18, SR_TID.X ;  /* 0x0000000000127919 */ /* 0x000e240000002100 */
[----:B0-----:R-:W-:-:S05]  /*21d50*/  LOP3.LUT R0, R18, 0x3f, RZ, 0xc0, !PT ;  /* 0x0000003f12007812 */ /* 0x001fca00078ec0ff */
[----:B--2---:R0:W-:Y:S02]  /*21d60*/  STS.U8 [R0+UR5], R11 ;  /* 0x0000000b00007988 */ /* 0x0041e40008000005 */
[----:B0-----:R-:W0:Y:S02]  /*21d70*/  S2R R11, SR_TID.X ;  /* 0x00000000000b7919 */ /* 0x001e240000002100 */
[----:B---3--:R-:W-:Y:S04]  /*21d80*/  STS.U8 [R0+UR5+0x40], R22 ;  /* 0x0000401600007988 */ /* 0x008fe80008000005 */
[----:B------:R-:W-:Y:S04]  /*21d90*/  STS.U8 [R0+UR5+0x400], R26 ;  /* 0x0004001a00007988 */ /* 0x000fe80008000005 */
[----:B------:R-:W-:Y:S04]  /*21da0*/  STS.U8 [R0+UR5+0x440], R24 ;  /* 0x0004401800007988 */ /* 0x000fe80008000005 */
[----:B------:R-:W-:Y:S04]  /*21db0*/  STS.U8 [R0+UR5+0x800], R23 ;  /* 0x0008001700007988 */ /* 0x000fe80008000005 */
[----:B------:R-:W-:Y:S04]  /*21dc0*/  STS.U8 [R0+UR5+0x840], R17 ;  /* 0x0008401100007988 */ /* 0x000fe80008000005 */
[----:B------:R-:W-:Y:S01]  /*21dd0*/  STS.U8 [R0+UR5+0xc00], R16 ;  /* 0x000c001000007988 */ /* 0x000fe20008000005 */
[----:B0-----:R-:W-:-:S04]  /*21de0*/  LOP3.LUT R11, R11, 0x3f, RZ, 0xc0, !PT ;  /* 0x0000003f0b0b7812 */ /* 0x001fc800078ec0ff */
[----:B------:R-:W-:Y:S01]  /*21df0*/  LOP3.LUT R11, R11, 0x8, RZ, 0x3c, !PT ;  /* 0x000000080b0b7812 */ /* 0x000fe200078e3cff */
[----:B------:R-:W-:Y:S04]  /*21e00*/  STS.U8 [R0+UR5+0xc40], R3 ;  /* 0x000c400300007988 */ /* 0x000fe80008000005 */
[----:B------:R0:W-:Y:S02]  /*21e10*/  STS.U8 [R11+UR5+0x80], R13 ;  /* 0x0000800d0b007988 */ /* 0x0001e40008000005 */
[----:B0-----:R-:W0:Y:S02]  /*21e20*/  S2R R13, SR_TID.X ;  /* 0x00000000000d7919 */ /* 0x001e240000002100 */
[----:B------:R-:W-:Y:S04]  /*21e30*/  STL [R1+0x23a0], R14 ;  /* 0x0023a00e01007387 */ /* 0x000fe80000100800 */
[----:B------:R-:W-:Y:S04]  /*21e40*/  STL [R1+0x23ac], R14 ;  /* 0x0023ac0e01007387 */ /* 0x000fe80000100800 */
[----:B------:R-:W-:Y:S04]  /*21e50*/  STL [R1+0x23b4], R14 ;  /* 0x0023b40e01007387 */ /* 0x000fe80000100800 */
[----:B------:R-:W-:Y:S04]  /*21e60*/  STL [R1+0x23c0], R14 ;  /* 0x0023c00e01007387 */ /* 0x000fe80000100800 */
[----:B------:R-:W-:Y:S04]  /*21e70*/  STL [R1+0x26ec], R14 ;  /* 0x0026ec0e01007387 */ /* 0x000fe80000100800 */
[----:B------:R-:W2:Y:S04]  /*21e80*/  LDL.LU R12, [R1+0x44] ;  /* 0x00004400010c7983 */ /* 0x000ea80000300800 */
[----:B------:R-:W3:Y:S04]  /*21e90*/  LDL.LU R22, [R1+0x8] ;  /* 0x0000080001167983 */ /* 0x000ee80000300800 */
[----:B------:R-:W3:Y:S04]  /*21ea0*/  LDL.LU R26, [R1+0x4] ;  /* 0x00000400011a7983 */ /* 0x000ee80000300800 */
[----:B------:R-:W3:Y:S04]  /*21eb0*/  LDL.LU R24, [R1+0x438] ;  /* 0x0004380001187983 */ /* 0x000ee80000300800 */
[----:B------:R-:W3:Y:S04]  /*21ec0*/  LDL.LU R17, [R1+0x434] ;  /* 0x0004340001117983 */ /* 0x000ee80000300800 */
[----:B------:R-:W-:Y:S01]  /*21ed0*/  STL [R1+0x2398], R16 ;  /* 0x0023981001007387 */ /* 0x000fe20000100800 */
[----:B0-----:R-:W-:-:S03]  /*21ee0*/  LOP3.LUT R13, R13, 0x3f, RZ, 0xc0, !PT ;  /* 0x0000003f0d0d7812 */ /* 0x001fc600078ec0ff */
[----:B------:R0:W-:Y:S04]  /*21ef0*/  STS.U8 [R11+UR5+0xc0], R20 ;  /* 0x0000c0140b007988 */ /* 0x0001e80008000005 */
[----:B------:R-:W3:Y:S04]  /*21f00*/  LDL.LU R23, [R1+0x40] ;  /* 0x0000400001177983 */ /* 0x000ee80000300800 */
[----:B------:R1:W-:Y:S04]  /*21f10*/  STS.U8 [R11+UR5+0x480], R19 ;  /* 0x000480130b007988 */ /* 0x0003e80008000005 */
[----:B0-----:R-:W3:Y:S04]  /*21f20*/  LDL.LU R20, [R1+0x3c] ;  /* 0x00003c0001147983 */ /* 0x001ee80000300800 */
[----:B-1----:R-:W3:Y:S04]  /*21f30*/  LDL.LU R19, [R1] ;  /* 0x0000000001137983 */ /* 0x002ee80000300800 */
[----:B----4-:R0:W-:Y:S04]  /*21f40*/  STS.U8 [R11+UR5+0x4c0], R2 ;  /* 0x0004c0020b007988 */ /* 0x0101e80008000005 */
[----:B------:R-:W-:Y:S04]  /*21f50*/  STS.U8 [R11+UR5+0x880], R15 ;  /* 0x0008800f0b007988 */ /* 0x000fe80008000005 */
[----:B------:R-:W-:Y:S01]  /*21f60*/  STS.U8 [R11+UR5+0x8c0], R25 ;  /* 0x0008c0190b007988 */ /* 0x000fe20008000005 */
[----:B0-----:R-:W-:-:S03]  /*21f70*/  LOP3.LUT R2, R13, 0x10, RZ, 0x3c, !PT ;  /* 0x000000100d027812 */ /* 0x001fc600078e3cff */
[----:B------:R-:W-:Y:S04]  /*21f80*/  STS.U8 [R11+UR5+0xc80], R4 ;  /* 0x000c80040b007988 */ /* 0x000fe80008000005 */
[----:B------:R0:W-:Y:S04]  /*21f90*/  STS.U8 [R11+UR5+0xcc0], R5 ;  /* 0x000cc0050b007988 */ /* 0x0001e80008000005 */
[----:B------:R1:W-:Y:S04]  /*21fa0*/  STS.U8 [R2+UR5+0x100], R10 ;  /* 0x0001000a02007988 */ /* 0x0003e80008000005 */
[----:B------:R4:W-:Y:S04]  /*21fb0*/  STS.U8 [R2+UR5+0x140], R27 ;  /* 0x0001401b02007988 */ /* 0x0009e80008000005 */
[----:B0-----:R-:W3:Y:S04]  /*21fc0*/  LDL.LU R11, [R1+0x430] ;  /* 0x00043000010b7983 */ /* 0x001ee80000300800 */
[----:B-1----:R-:W3:Y:S04]  /*21fd0*/  LDL.LU R10, [R1+0x42c] ;  /* 0x00042c00010a7983 */ /* 0x002ee80000300800 */
[----:B------:R0:W-:Y:S04]  /*21fe0*/  STS.U8 [R2+UR5+0x500], R28 ;  /* 0x0005001c02007988 */ /* 0x0001e80008000005 */
[----:B----4-:R-:W4:Y:S04]  /*21ff0*/  LDL.LU R27, [R1+0x38] ;  /* 0x00003800011b7983 */ /* 0x010f280000300800 */
[----:B0-----:R-:W4:Y:S01]  /*22000*/  LDL.LU R28, [R1+0x34] ;  /* 0x00003400011c7983 */ /* 0x001f220000300800 */
[----:B------:R-:W-:-:S03]  /*22010*/  LOP3.LUT R13, R13, 0x18, RZ, 0x3c, !PT ;  /* 0x000000180d0d7812 */ /* 0x000fc600078e3cff */
[----:B--2---:R0:W-:Y:S04]  /*22020*/  STS.U8 [R2+UR5+0x540], R12 ;  /* 0x0005400c02007988 */ /* 0x0041e80008000005 */
[----:B---3--:R1:W-:Y:S04]  /*22030*/  STS.U8 [R2+UR5+0x900], R22 ;  /* 0x0009001602007988 */ /* 0x0083e80008000005 */
[----:B------:R2:W-:Y:S04]  /*22040*/  STS.U8 [R2+UR5+0x940], R26 ;  /* 0x0009401a02007988 */ /* 0x0005e80008000005 */
[----:B------:R-:W-:Y:S04]  /*22050*/  STS.U8 [R2+UR5+0xd00], R6 ;  /* 0x000d000602007988 */ /* 0x000fe80008000005 */
[----:B------:R-:W-:Y:S04]  /*22060*/  STS.U8 [R2+UR5+0xd40], R7 ;  /* 0x000d400702007988 */ /* 0x000fe80008000005 */
[----:B------:R-:W-:Y:S04]  /*22070*/  STS.U8 [R13+UR5+0x180], R24 ;  /* 0x000180180d007988 */ /* 0x000fe80008000005 */
[----:B------:R-:W-:Y:S04]  /*22080*/  STS.U8 [R13+UR5+0x1c0], R17 ;  /* 0x0001c0110d007988 */ /* 0x000fe80008000005 */
[----:B------:R-:W-:Y:S04]  /*22090*/  STS.U8 [R13+UR5+0x580], R23 ;  /* 0x000580170d007988 */ /* 0x000fe80008000005 */
[----:B0-----:R-:W3:Y:S04]  /*220a0*/  LDL.LU R12, [R1+0x428] ;  /* 0x00042800010c7983 */ /* 0x001ee80000300800 */
[----:B------:R-:W-:Y:S04]  /*220b0*/  STS.U8 [R13+UR5+0x5c0], R20 ;  /* 0x0005c0140d007988 */ /* 0x000fe80008000005 */
[----:B-1----:R-:W3:Y:S04]  /*220c0*/  LDL.LU R22, [R1+0x6c] ;  /* 0x00006c0001167983 */ /* 0x002ee80000300800 */
[----:B------:R0:W-:Y:S04]  /*220d0*/  STS.U8 [R13+UR5+0x980], R19 ;  /* 0x000980130d007988 */ /* 0x0001e80008000005 */
[----:B--2---:R-:W2:Y:S04]  /*220e0*/  LDL.LU R26, [R1+0x30] ;  /* 0x00003000011a7983 */ /* 0x004ea80000300800 */
[----:B------:R-:W2:Y:S01]  /*220f0*/  LDL.LU R15, [R1+0x2c] ;  /* 0x00002c00010f7983 */ /* 0x000ea20000300800 */
[----:B0-----:R-:W-:-:S03]  /*22100*/  LOP3.LUT R19, R18, 0x3f, RZ, 0xc0, !PT ;  /* 0x0000003f12137812 */ /* 0x001fc600078ec0ff */
[----:B------:R-:W-:Y:S04]  /*22110*/  STS.U8 [R13+UR5+0x9c0], R29 ;  /* 0x0009c01d0d007988 */ /* 0x000fe80008000005 */
[----:B------:R-:W2:Y:S04]  /*22120*/  LDL.LU R17, [R1+0x68] ;  /* 0x0000680001117983 */ /* 0x000ea80000300800 */
[----:B------:R-:W-:Y:S04]  /*22130*/  STS.U8 [R13+UR5+0xd80], R8 ;  /* 0x000d80080d007988 */ /* 0x000fe80008000005 */
[----:B------:R-:W2:Y:S04]  /*22140*/  LDL.LU R3, [R1+0x64] ;  /* 0x0000640001037983 */ /* 0x000ea80000300800 */
[----:B------:R0:W-:Y:S04]  /*22150*/  STS.U8 [R13+UR5+0xdc0], R9 ;  /* 0x000dc0090d007988 */ /* 0x0001e80008000005 */
[----:B------:R-:W2:Y:S04]  /*22160*/  LDL.LU R2, [R1+0x28] ;  /* 0x0000280001027983 */ /* 0x000ea80000300800 */
[----:B------:R-:W2:Y:S01]  /*22170*/  LDL.LU R20, [R1+0x24] ;  /* 0x0000240001147983 */ /* 0x000ea20000300800 */
[----:B0-----:R-:W-:-:S03]  /*22180*/  LOP3.LUT R13, R19, 0x20, RZ, 0x3c, !PT ;  /* 0x00000020130d7812 */ /* 0x001fc600078e3cff */
[----:B------:R-:W2:Y:S04]  /*22190*/  LDL.LU R25, [R1+0x60] ;  /* 0x0000600001197983 */ /* 0x000ea80000300800 */
[----:B------:R-:W2:Y:S04]  /*221a0*/  LDL.LU R24, [R1+0x5c] ;  /* 0x00005c0001187983 */ /* 0x000ea80000300800 */
[----:B------:R-:W2:Y:S04]  /*221b0*/  LDL.LU R23, [R1+0x20] ;  /* 0x0000200001177983 */ /* 0x000ea80000300800 */
[----:B------:R-:W2:Y:S04]  /*221c0*/  LDL.LU R18, [R1+0x1c] ;  /* 0x00001c0001127983 */ /* 0x000ea80000300800 */
[----:B------:R0:W-:Y:S04]  /*221d0*/  STS.U8 [R13+UR5+0x200], R11 ;  /* 0x0002000b0d007988 */ /* 0x0001e80008000005 */
[----:B------:R1:W-:Y:S04]  /*221e0*/  STS.U8 [R13+UR5+0x240], R10 ;  /* 0x0002400a0d007988 */ /* 0x0003e80008000005 */
[----:B0-----:R-:W2:Y:S04]  /*221f0*/  LDL.LU R11, [R1+0x2730] ;  /* 0x00273000010b7983 */ /* 0x001ea80000300800 */
[----:B-1----:R-:W2:Y:S04]  /*22200*/  LDL.LU R10, [R1+0x272c] ;  /* 0x00272c00010a7983 */ /* 0x002ea80000300800 */
[----:B----4-:R0:W-:Y:S04]  /*22210*/  STS.U8 [R13+UR5+0x600], R27 ;  /* 0x0006001b0d007988 */ /* 0x0101e80008000005 */
[----:B------:R1:W-:Y:S04]  /*22220*/  STS.U8 [R13+UR5+0x640], R28 ;  /* 0x0006401c0d007988 */ /* 0x0003e80008000005 */
[----:B0-----:R-:W4:Y:S04]  /*22230*/  LDL.LU R27, [R1+0x2728] ;  /* 0x00272800011b7983 */ /* 0x001f280000300800 */
[----:B-1----:R-:W2:Y:S01]  /*22240*/  LDL.LU R28, [R1+0x2724] ;  /* 0x00272400011c7983 */ /* 0x002ea20000300800 */
[----:B------:R-:W-:-:S03]  /*22250*/  LOP3.LUT R19, R19, 0x28, RZ, 0x3c, !PT ;  /* 0x0000002813137812 */ /* 0x000fc600078e3cff */
[----:B--2---:R-:W-:Y:S04]  /*22260*/  STS.U8 [R13+UR5+0xa00], R28 ;  /* 0x000a001c0d007988 */ /* 0x004fe80008000005 */
[----:B----4-:R-:W-:Y:S04]  /*22270*/  STS.U8 [R13+UR5+0xa40], R27 ;  /* 0x000a401b0d007988 */ /* 0x010fe80008000005 */
[----:B------:R-:W-:Y:S04]  /*22280*/  STS.U8 [R13+UR5+0xe00], R10 ;  /* 0x000e000a0d007988 */ /* 0x000fe80008000005 */
[----:B------:R0:W-:Y:S04]  /*22290*/  STS.U8 [R13+UR5+0xe40], R11 ;  /* 0x000e400b0d007988 */ /* 0x0001e80008000005 */
[----:B---3--:R1:W-:Y:S04]  /*222a0*/  STS.U8 [R19+UR5+0x280], R12 ;  /* 0x0002800c13007988 */ /* 0x0083e80008000005 */
[----:B------:R2:W-:Y:S04]  /*222b0*/  STS.U8 [R19+UR5+0x2c0], R22 ;  /* 0x0002c01613007988 */ /* 0x0005e80008000005 */
[----:B0-----:R-:W3:Y:S04]  /*222c0*/  LDL.LU R13, [R1+0x2720] ;  /* 0x00272000010d7983 */ /* 0x001ee80000300800 */
[----:B-1----:R-:W4:Y:S04]  /*222d0*/  LDL.LU R12, [R1+0x271c] ;  /* 0x00271c00010c7983 */ /* 0x002f280000300800 */
[----:B--2---:R-:W2:Y:S04]  /*222e0*/  LDL.LU R22, [R1+0x2718] ;  /* 0x0027180001167983 */ /* 0x004ea80000300800 */
[----:B------:R0:W-:Y:S04]  /*222f0*/  STS.U8 [R19+UR5+0x680], R26 ;  /* 0x0006801a13007988 */ /* 0x0001e80008000005 */
[----:B0-----:R-:W2:Y:S04]  /*22300*/  LDL.LU R26, [R1+0x2714] ;  /* 0x00271400011a7983 */ /* 0x001ea80000300800 */
[----:B------:R0:W-:Y:S02]  /*22310*/  STS.U8 [R19+UR5+0x6c0], R15 ;  /* 0x0006c00f13007988 */ /* 0x0001e40008000005 */
[----:B0-----:R-:W-:-:S02]  /*22320*/  LOP3.LUT R15, R0, 0x30, RZ, 0x3c, !PT ;  /* 0x00000030000f7812 */ /* 0x001fc400078e3cff */
[----:B--2---:R-:W-:Y:S04]  /*22330*/  STS.U8 [R19+UR5+0xa80], R26 ;  /* 0x000a801a13007988 */ /* 0x004fe80008000005 */
[----:B------:R-:W-:Y:S04]  /*22340*/  STS.U8 [R19+UR5+0xac0], R22 ;  /* 0x000ac01613007988 */ /* 0x000fe80008000005 */
[----:B----4-:R-:W-:Y:S04]  /*22350*/  STS.U8 [R19+UR5+0xe80], R12 ;  /* 0x000e800c13007988 */ /* 0x010fe80008000005 */
[----:B---3--:R0:W-:Y:S04]  /*22360*/  STS.U8 [R19+UR5+0xec0], R13 ;  /* 0x000ec00d13007988 */ /* 0x0081e80008000005 */
[----:B------:R1:W-:Y:S04]  /*22370*/  STS.U8 [R15+UR5+0x300], R17 ;  /* 0x000300110f007988 */ /* 0x0003e80008000005 */
[----:B------:R2:W-:Y:S04]  /*22380*/  STS.U8 [R15+UR5+0x340], R3 ;  /* 0x000340030f007988 */ /* 0x0005e80008000005 */
[----:B0-----:R-:W3:Y:S04]  /*22390*/  LDL.LU R19, [R1+0x2710] ;  /* 0x0027100001137983 */ /* 0x001ee80000300800 */
[----:B-1----:R-:W4:Y:S04]  /*223a0*/  LDL.LU R17, [R1+0x270c] ;  /* 0x00270c0001117983 */ /* 0x002f280000300800 */
[----:B------:R0:W-:Y:S04]  /*223b0*/  STS.U8 [R15+UR5+0x700], R2 ;  /* 0x000700020f007988 */ /* 0x0001e80008000005 */
[----:B--2---:R-:W2:Y:S04]  /*223c0*/  LDL R3, [R1+0x12b4] ;  /* 0x0012b40001037983 */ /* 0x004ea80000100800 */
[----:B------:R1:W-:Y:S04]  /*223d0*/  STS.U8 [R15+UR5+0x740], R20 ;  /* 0x000740140f007988 */ /* 0x0003e80008000005 */
[----:B0-----:R-:W2:Y:S04]  /*223e0*/  LDL R2, [R1+0x12bc] ;  /* 0x0012bc0001027983 */ /* 0x001ea80000100800 */
[----:B-1----:R-:W2:Y:S01]  /*223f0*/  LDL.LU R20, [R1+0x2708] ;  /* 0x0027080001147983 */ /* 0x002ea20000300800 */
[----:B------:R-:W-:-:S03]  /*22400*/  LOP3.LUT R0, R0, 0x38, RZ, 0x3c, !PT ;  /* 0x0000003800007812 */ /* 0x000fc600078e3cff */
[----:B--2---:R-:W-:Y:S04]  /*22410*/  STS.U8 [R15+UR5+0xb00], R20 ;  /* 0x000b00140f007988 */ /* 0x004fe80008000005 */
[----:B----4-:R-:W-:Y:S04]  /*22420*/  STS.U8 [R15+UR5+0xb40], R17 ;  /* 0x000b40110f007988 */ /* 0x010fe80008000005 */
[----:B---3--:R-:W-:Y:S04]  /*22430*/  STS.U8 [R15+UR5+0xf00], R19 ;  /* 0x000f00130f007988 */ /* 0x008fe80008000005 */
[----:B------:R0:W-:Y:S04]  /*22440*/  STS.U8 [R15+UR5+0xf40], R21 ;  /* 0x000f40150f007988 */ /* 0x0001e80008000005 */
[----:B------:R1:W-:Y:S04]  /*22450*/  STS.U8 [R0+UR5+0x380], R25 ;  /* 0x0003801900007988 */ /* 0x0003e80008000005 */
[----:B------:R2:W-:Y:S04]  /*22460*/  STS.U8 [R0+UR5+0x3c0], R24 ;  /* 0x0003c01800007988 */ /* 0x0005e80008000005 */
[----:B0-----:R-:W3:Y:S04]  /*22470*/  LDL.LU R15, [R1+0x2704] ;  /* 0x00270400010f7983 */ /* 0x001ee80000300800 */
[----:B-1----:R-:W4:Y:S04]  /*22480*/  LDL.LU R25, [R1+0x2700] ;  /* 0x0027000001197983 */ /* 0x002f280000300800 */
[----:B--2---:R-:W2:Y:S04]  /*22490*/  LDL.LU R24, [R1+0x26fc] ;  /* 0x0026fc0001187983 */ /* 0x004ea80000300800 */
[----:B------:R0:W-:Y:S04]  /*224a0*/  STS.U8 [R0+UR5+0x780], R23 ;  /* 0x0007801700007988 */ /* 0x0001e80008000005 */
[----:B------:R1:W-:Y:S04]  /*224b0*/  STS.U8 [R0+UR5+0x7c0], R18 ;  /* 0x0007c01200007988 */ /* 0x0003e80008000005 */
[----:B0-----:R-:W2:Y:S04]  /*224c0*/  LDL.LU R23, [R1+0x26f8] ;  /* 0x0026f80001177983 */ /* 0x001ea80000300800 */
[----:B-1----:R-:W2:Y:S01]  /*224d0*/  LDL.LU R18, [R1+0x26f4] ;  /* 0x0026f40001127983 */ /* 0x002ea20000300800 */
[----:B------:R-:W-:-:S03]  /*224e0*/  PRMT R14, RZ, 0x7610, R14 ;  /* 0x00007610ff0e7816 */ /* 0x000fc6000000000e */
[----:B--2---:R-:W-:Y:S04]  /*224f0*/  STS.U8 [R0+UR5+0xb80], R18 ;  /* 0x000b801200007988 */ /* 0x004fe80008000005 */
[----:B------:R-:W-:Y:S04]  /*22500*/  STS.U8 [R0+UR5+0xbc0], R23 ;  /* 0x000bc01700007988 */ /* 0x000fe80008000005 */
[----:B------:R-:W-:Y:S04]  /*22510*/  STS.U8 [R0+UR5+0xf80], R24 ;  /* 0x000f801800007988 */ /* 0x000fe80008000005 */
[----:B----4-:R0:W-:Y:S01]  /*22520*/  STS.U8 [R0+UR5+0xfc0], R25 ;  /* 0x000fc01900007988 */ /* 0x0101e20008000005 */
[----:B------:R-:W-:Y:S06]  /*22530*/  BAR.SYNC.DEFER_BLOCKING 0x0 ;  /* 0x0000000000007b1d */ /* 0x000fec0000010000 */
[----:B0-----:R-:W2:Y:S04]  /*22540*/  LDL.LU R0, [R1+0x26f0] ;  /* 0x0026f00001007983 */ /* 0x001ea80000300800 */
[----:B------:R-:W4:Y:S04]  /*22550*/  @!P0 LDG.E.U8 R14, desc[UR8][R2.64] ;  /* 0x00000008020e8981 */ /* 0x000f28000c1e1100 */
[----:B----4-:R0:W-:Y:S04]  /*22560*/  STL [R1+0x7c8], R14 ;  /* 0x0007c80e01007387 */ /* 0x0101e80000100800 */
[----:B0-----:R-:W4:Y:S04]  /*22570*/  LDL.LU R14, [R1+0x26ec] ;  /* 0x0026ec00010e7983 */ /* 0x001f280000300800 */
[----:B------:R-:W2:Y:S04]  /*22580*/  LDL R2, [R1+0xaec] ;  /* 0x000aec0001027983 */ /* 0x000ea80000100800 */
[----:B------:R-:W2:Y:S01]  /*22590*/  LDL R3, [R1+0x1230] ;  /* 0x0012300001037983 */ /* 0x000ea20000100800 */
[----:B---3--:R-:W-:-:S02]  /*225a0*/  PRMT R15, RZ, 0x7610, R15 ;  /* 0x00007610ff0f7816 */ /* 0x008fc4000000000f */
[----:B--2---:R-:W-:-:S04]  /*225b0*/  @!P0 LOP3.LUT R3, R3, R2, RZ, 0x3c, !PT ;  /* 0x0000000203038212 */ /* 0x004fc800078e3cff */
[----:B------:R-:W-:-:S04]  /*225c0*/  @!P0 LOP3.LUT R2, R3, R2, RZ, 0x3c, !PT ;  /* 0x0000000203028212 */ /* 0x000fc800078e3cff */
[----:B------:R-:W-:-:S05]  /*225d0*/  @!P0 LOP3.LUT R3, R3, R2, RZ, 0x3c, !PT ;  /* 0x0000000203038212 */ /* 0x000fca00078e3cff */
[----:B------:R-:W2:Y:S04]  /*225e0*/  @!P0 LDG.E.U8 R15, desc[UR8][R2.64] ;  /* 0x00000008020f8981 */ /* 0x000ea8000c1e1100 */
[----:B--2---:R0:W-:Y:S04]  /*225f0*/  STL [R1+0x7d0], R15 ;  /* 0x0007d00f01007387 */ /* 0x0041e80000100800 */
[----:B0-----:R-:W2:Y:S04]  /*22600*/  LDL.LU R15, [R1+0x26e8] ;  /* 0x0026e800010f7983 */ /* 0x001ea80000300800 */
[----:B------:R-:W3:Y:S04]  /*22610*/  LDL R2, [R1+0xae4] ;  /* 0x000ae40001027983 */ /* 0x000ee80000100800 */
[----:B------:R-:W3:Y:S01]  /*22620*/  LDL R3, [R1+0xae8] ;  /* 0x000ae80001037983 */ /* 0x000ee20000100800 */
[----:B------:R-:W-:-:S02]  /*22630*/  PRMT R0, RZ, 0x7610, R0 ;  /* 0x00007610ff007816 */ /* 0x000fc40000000000 */
[----:B---3--:R-:W-:-:S04]  /*22640*/  @!P0 LOP3.LUT R3, R3, R2, RZ, 0x3c, !PT ;  /* 0x0000000203038212 */ /* 0x008fc800078e3cff */
[----:B------:R-:W-:-:S04]  /*22650*/  @!P0 LOP3.LUT R2, R3, R2, RZ, 0x3c, !PT ;  /* 0x0000000203028212 */ /* 0x000fc800078e3cff */
[----:B------:R-:W-:-:S05]  /*22660*/  @!P0 LOP3.LUT R3, R3, R2, RZ, 0x3c, !PT ;  /* 0x0000000203038212 */ /* 0x000fca00078e3cff */
[----:B------:R-:W3:Y:S04]  /*22670*/  @!P0 LDG.E.U8 R0, desc[UR8][R2.64] ;  /* 0x0000000802008981 */ /* 0x000ee8000c1e1100 */
[----:B---3--:R0:W-:Y:S04]  /*22680*/  STL [R1+0x7cc], R0 ;  /* 0x0007cc0001007387 */ /* 0x0081e80000100800 */
[----:B0-----:R-:W3:Y:S04]  /*22690*/  LDL.LU R0, [R1+0x26e4] ;  /* 0x0026e40001007983 */ /* 0x001ee80000300800 */
[----:B------:R-:W3:Y:S04]  /*226a0*/  LDL R2, [R1+0xae0] ;  /* 0x000ae00001027983 */ /* 0x000ee80000100800 */
[----:B------:R-:W3:Y:S01]  /*226b0*/  LDL R3, [R1+0x122c] ;  /* 0x00122c0001037983 */ /* 0x000ee20000100800 */
[----:B--2---:R-:W-:-:S02]  /*226c0*/  PRMT R15, RZ, 0x7610, R15 ;  /* 0x00007610ff0f7816 */ /* 0x004fc4000000000f */
[----:B---3--:R-:W-:-:S04]  /*226d0*/  @!P0 LOP3.LUT R3, R3, R2, RZ, 0x3c, !PT ;  /* 0x0000000203038212 */ /* 0x008fc800078e3cff */
        /* <DEDUP_REMOVED lines=1802> */
[----:B------:R0:W2:Y:S04]  /*29780*/  @!P0 LDG.E.U8 R15, desc[UR8][R2.64] ;  /* 0x00000008020f8981 */ /* 0x0000a8000c1e1100 */
[----:B------:R-:W0:Y:S04]  /*29790*/  LDL R2, [R1+0xbf0] ;  /* 0x000bf00001027983 */ /* 0x000e280000100800 */
[----:B------:R-:W0:Y:S01]  /*297a0*/  LDL R3, [R1+0xbf4] ;  /* 0x000bf40001037983 */ /* 0x000e220000100800 */
[----:B----4-:R-:W-:Y:S02]  /*297b0*/  PRMT R14, RZ, 0x7610, R14 ;  /* 0x00007610ff0e7816 */ /* 0x010fe4000000000e */
[----:B0-----:R-:W-:-:S04]  /*297c0*/  @!P0 LOP3.LUT R3, R3, R2, RZ, 0x3c, !PT ;  /* 0x0000000203038212 */ /* 0x001fc800078e3cff */
[----:B------:R-:W-:-:S04]  /*297d0*/  @!P0 LOP3.LUT R2, R3, R2, RZ, 0x3c, !PT ;  /* 0x0000000203028212 */ /* 0x000fc800078e3cff */
[----:B------:R-:W-:-:S05]  /*297e0*/  @!P0 LOP3.LUT R3, R3, R2, RZ, 0x3c, !PT ;  /* 0x0000000203038212 */ /* 0x000fca00078e3cff */
[----:B------:R-:W3:Y:S04]  /*297f0*/  @!P0 LDG.E.U8 R14, desc[UR8][R2.64] ;  /* 0x00000008020e8981 */ /* 0x000ee8000c1e1100 */
[----:B--2---:R0:W-:Y:S04]  /*29800*/  STL [R1+0x68], R15 ;  /* 0x0000680f01007387 */ /* 0x0041e80000100800 */
[----:B0-----:R-:W2:Y:S04]  /*29810*/  LDL R15, [R1+0xbc4] ;  /* 0x000bc400010f7983 */ /* 0x001ea80000100800 */
[----:B---3--:R0:W-:Y:S04]  /*29820*/  STL [R1+0x64], R14 ;  /* 0x0000640e01007387 */ /* 0x0081e80000100800 */
[----:B0-----:R-:W3:Y:S04]  /*29830*/  LDL.LU R14, [R1+0x23c0] ;  /* 0x0023c000010e7983 */ /* 0x001ee80000300800 */
[----:B------:R-:W4:Y:S04]  /*29840*/  LDL R2, [R1+0xbe8] ;  /* 0x000be80001027983 */ /* 0x000f280000100800 */
[----:B------:R-:W4:Y:S01]  /*29850*/  LDL R3, [R1+0xbec] ;  /* 0x000bec0001037983 */ /* 0x000f220000100800 */
[----:B------:R-:W-:-:S02]  /*29860*/  PRMT R0, RZ, 0x7610, R0 ;  /* 0x00007610ff007816 */ /* 0x000fc40000000000 */
[----:B----4-:R-:W-:-:S04]  /*29870*/  @!P0 LOP3.LUT R3, R3, R2, RZ, 0x3c, !PT ;  /* 0x0000000203038212 */ /* 0x010fc800078e3cff */
[----:B------:R-:W-:-:S04]  /*29880*/  @!P0 LOP3.LUT R2, R3, R2, RZ, 0x3c, !PT ;  /* 0x0000000203028212 */ /* 0x000fc800078e3cff */
[----:B------:R-:W-:-:S05]  /*29890*/  @!P0 LOP3.LUT R3, R3, R2, RZ, 0x3c, !PT ;  /* 0x0000000203038212 */ /* 0x000fca00078e3cff */
[----:B------:R-:W4:Y:S04]  /*298a0*/  @!P0 LDG.E.U8 R0, desc[UR8][R2.64] ;  /* 0x0000000802008981 */ /* 0x000f28000c1e1100 */
[----:B----4-:R0:W-:Y:S04]  /*298b0*/  STL [R1+0x60], R0 ;  /* 0x0000600001007387 */ /* 0x0101e80000100800 */
[----:B0-----:R-:W4:Y:S04]  /*298c0*/  LDL.LU R0, [R1+0x23bc] ;  /* 0x0023bc0001007983 */ /* 0x001f280000300800 */
[----:B------:R-:W2:Y:S04]  /*298d0*/  LDL R2, [R1+0xbe0] ;  /* 0x000be00001027983 */ /* 0x000ea80000100800 */
[----:B------:R-:W2:Y:S01]  /*298e0*/  LDL R3, [R1+0xbe4] ;  /* 0x000be40001037983 */ /* 0x000ea20000100800 */
[----:B------:R-:W-:-:S02]  /*298f0*/  PRMT R9, RZ, 0x7610, R9 ;  /* 0x00007610ff097816 */ /* 0x000fc40000000009 */
[----:B--2---:R-:W-:-:S04]  /*29900*/  @!P0 LOP3.LUT R3, R3, R2, RZ, 0x3c, !PT ;  /* 0x0000000203038212 */ /* 0x004fc800078e3cff */
        /* <DEDUP_REMOVED lines=9> */
[----:B------:R-:W4:Y:S04]  /*299a0*/  @!P0 LDG.E.U8 R0, desc[UR8][R2.64] ;  /* 0x0000000802008981 */ /* 0x000f28000c1e1100 */
[----:B--2---:R0:W-:Y:S04]  /*299b0*/  STL [R1+0x5c], R9 ;  /* 0x00005c0901007387 */ /* 0x0041e80000100800 */
[----:B0-----:R-:W2:Y:S04]  /*299c0*/  LDL R9, [R1+0xb4c] ;  /* 0x000b4c0001097983 */ /* 0x001ea80000100800 */
        /* <DEDUP_REMOVED lines=8> */
[----:B------:R-:W2:Y:S01]  /*29a50*/  @!P0 LDG.E.U8 R14, desc[UR8][R2.64] ;  /* 0x00000008020e8981 */ /* 0x000ea2000c1e1100 */
[----:B----4-:R-:W-:-:S03]  /*29a60*/  PRMT R0, RZ, 0x7610, R0 ;  /* 0x00007610ff007816 */ /* 0x010fc60000000000 */
[----:B--2---:R0:W-:Y:S04]  /*29a70*/  STL [R1+0x54], R14 ;  /* 0x0000540e01007387 */ /* 0x0041e80000100800 */
[----:B0-----:R-:W2:Y:S04]  /*29a80*/  LDL.LU R14, [R1+0x23b4] ;  /* 0x0023b400010e7983 */ /* 0x001ea80000300800 */
[----:B------:R-:W3:Y:S01]  /*29a90*/  LDL R3, [R1+0xbc0] ;  /* 0x000bc00001037983 */ /* 0x000ee20000100800 */
[----:B------:R-:W-:-:S03]  /*29aa0*/  @!P0 IMAD.MOV.U32 R2, RZ, RZ, R15 ;  /* 0x000000ffff028224 */ /* 0x000fc600078e000f */
[----:B------:R-:W4:Y:S04]  /*29ab0*/  LDL R15, [R1+0xb0c] ;  /* 0x000b0c00010f7983 */ /* 0x000f280000100800 */
[----:B---3--:R-:W3:Y:S04]  /*29ac0*/  @!P0 LDG.E.U8 R0, desc[UR8][R2.64] ;  /* 0x0000000802008981 */ /* 0x008ee8000c1e1100 */
        /* <DEDUP_REMOVED lines=17> */
[----:B------:R-:W3:Y:S01]  /*29be0*/  @!P0 LDG.E.U8 R0, desc[UR8][R2.64] ;  /* 0x0000000802008981 */ /* 0x000ee2000c1e1100 */
[----:B------:R-:W-:-:S03]  /*29bf0*/  PRMT R8, RZ, 0x7610, R8 ;  /* 0x00007610ff087816 */ /* 0x000fc60000000008 */
[----:B---3--:R0:W-:Y:S04]  /*29c00*/  STL [R1+0x2c], R0 ;  /* 0x00002c0001007387 */ /* 0x0081e80000100800 */
[----:B0-----:R-:W3:Y:S04]  /*29c10*/  LDL.LU R0, [R1+0x23a8] ;  /* 0x0023a80001007983 */ /* 0x001ee80000300800 */
[----:B------:R-:W2:Y:S01]  /*29c20*/  LDL R3, [R1+0xb48] ;  /* 0x000b480001037983 */ /* 0x000ea20000100800 */
[----:B------:R-:W-:-:S03]  /*29c30*/  @!P0 IMAD.MOV.U32 R2, RZ, RZ, R9 ;  /* 0x000000ffff028224 */ /* 0x000fc600078e0009 */
[----:B------:R-:W3:Y:S04]  /*29c40*/  LDL R9, [R1+0x1244] ;  /* 0x0012440001097983 */ /* 0x000ee80000100800 */
[----:B--2---:R0:W2:Y:S04]  /*29c50*/  @!P0 LDG.E.U8 R8, desc[UR8][R2.64] ;  /* 0x0000000802088981 */ /* 0x0040a8000c1e1100 */
[----:B------:R-:W0:Y:S04]  /*29c60*/  LDL R2, [R1+0xb40] ;  /* 0x000b400001027983 */ /* 0x000e280000100800 */
[----:B------:R-:W0:Y:S01]  /*29c70*/  LDL R3, [R1+0xb44] ;  /* 0x000b440001037983 */ /* 0x000e220000100800 */
[----:B---3--:R-:W-:-:S02]  /*29c80*/  PRMT R0, RZ, 0x7610, R0 ;  /* 0x00007610ff007816 */ /* 0x008fc40000000000 */
        /* <DEDUP_REMOVED lines=8> */
[----:B------:R-:W2:Y:S01]  /*29d10*/  LDL R3, [R1+0xb08] ;  /* 0x000b080001037983 */ /* 0x000ea20000100800 */
[----:B------:R-:W-:Y:S01]  /*29d20*/  PRMT R26, RZ, 0x7610, R26 ;  /* 0x00007610ff1a7816 */ /* 0x000fe2000000001a */
[----:B----4-:R-:W-:Y:S01]  /*29d30*/  @!P0 IMAD.MOV.U32 R2, RZ, RZ, R15 ;  /* 0x000000ffff028224 */ /* 0x010fe200078e000f */
[----:B------:R-:W-:Y:S01]  /*29d40*/  PRMT R22, RZ, 0x7610, R22 ;  /* 0x00007610ff167816 */ /* 0x000fe20000000016 */
[----:B------:R-:W4:Y:S04]  /*29d50*/  LDL R15, [R1+0x12b8] ;  /* 0x0012b800010f7983 */ /* 0x000f280000100800 */
[----:B--2---:R0:W2:Y:S04]  /*29d60*/  @!P0 LDG.E.U8 R26, desc[UR8][R2.64] ;  /* 0x00000008021a8981 */ /* 0x0040a8000c1e1100 */
[----:B------:R-:W0:Y:S04]  /*29d70*/  LDL R2, [R1+0xb04] ;  /* 0x000b040001027983 */ /* 0x000e280000100800 */
[----:B------:R-:W0:Y:S02]  /*29d80*/  LDL R3, [R1+0x1238] ;  /* 0x0012380001037983 */ /* 0x000e240000100800 */
[----:B0-----:R-:W-:-:S04]  /*29d90*/  @!P0 LOP3.LUT R3, R3, R2, RZ, 0x3c, !PT ;  /* 0x0000000203038212 */ /* 0x001fc800078e3cff */
[----:B------:R-:W-:-:S04]  /*29da0*/  @!P0 LOP3.LUT R2, R3, R2, RZ, 0x3c, !PT ;  /* 0x0000000203028212 */ /* 0x000fc800078e3cff */
[----:B------:R-:W-:Y:S01]  /*29db0*/  @!P0 LOP3.LUT R3, R3, R2, RZ, 0x3c, !PT ;  /* 0x0000000203038212 */ /* 0x000fe200078e3cff */
[----:B--2---:R-:W-:Y:S04]  /*29dc0*/  STL [R1+0x2368], R26 ;  /* 0x0023681a01007387 */ /* 0x004fe80000100800 */
[----:B------:R0:W2:Y:S04]  /*29dd0*/  @!P0 LDG.E.U8 R22, desc[UR8][R2.64] ;  /* 0x0000000802168981 */ /* 0x0000a8000c1e1100 */
[----:B------:R-:W0:Y:S04]  /*29de0*/  LDL R2, [R1+0x123c] ;  /* 0x00123c0001027983 */ /* 0x000e280000100800 */
[----:B------:R-:W0:Y:S01]  /*29df0*/  LDL R3, [R1+0x1270] ;  /* 0x0012700001037983 */ /* 0x000e220000100800 */
[----:B------:R-:W-:-:S02]  /*29e00*/  PRMT R6, RZ, 0x7610, R6 ;  /* 0x00007610ff067816 */ /* 0x000fc40000000006 */
[----:B0-----:R-:W-:-:S04]  /*29e10*/  @!P0 LOP3.LUT R3, R3, R2, RZ, 0x3c, !PT ;  /* 0x0000000203038212 */ /* 0x001fc800078e3cff */
[----:B------:R-:W-:-:S04]  /*29e20*/  @!P0 LOP3.LUT R2, R3, R2, RZ, 0x3c, !PT ;  /* 0x0000000203028212 */ /* 0x000fc800078e3cff */
[----:B------:R-:W-:-:S05]  /*29e30*/  @!P0 LOP3.LUT R3, R3, R2, RZ, 0x3c, !PT ;  /* 0x0000000203038212 */ /* 0x000fca00078e3cff */
[----:B------:R-:W3:Y:S01]  /*29e40*/  @!P0 LDG.E.U8 R6, desc[UR8][R2.64] ;  /* 0x0000000802068981 */ /* 0x000ee2000c1e1100 */
[----:B------:R-:W-:-:S03]  /*29e50*/  PRMT R5, RZ, 0x7610, R5 ;  /* 0x00007610ff057816 */ /* 0x000fc60000000005 */
[----:B--2---:R-:W-:Y:S04]  /*29e60*/  STL [R1+0x236c], R22 ;  /* 0x00236c1601007387 */ /* 0x004fe80000100800 */
[----:B------:R-:W2:Y:S04]  /*29e70*/  @!P0 LDG.E.U8 R5, desc[UR8][R8.64] ;  /* 0x0000000808058981 */ /* 0x000ea8000c1e1100 */
[----:B---3--:R-:W-:Y:S04]  /*29e80*/  STL [R1+0x2370], R6 ;  /* 0x0023700601007387 */ /* 0x008fe80000100800 */
[----:B------:R-:W3:Y:S04]  /*29e90*/  LDL R8, [R1+0x127c] ;  /* 0x00127c0001087983 */ /* 0x000ee80000100800 */
[----:B------:R-:W3:Y:S01]  /*29ea0*/  LDL R9, [R1+0x12b0] ;  /* 0x0012b00001097983 */ /* 0x000ee20000100800 */
[----:B------:R-:W-:-:S03]  /*29eb0*/  PRMT R3, RZ, 0x7610, R3 ;  /* 0x00007610ff037816 */ /* 0x000fc60000000003 */
[----:B--2---:R-:W-:Y:S01]  /*29ec0*/  STL [R1+0x2374], R5 ;  /* 0x0023740501007387 */ /* 0x004fe20000100800 */
[----:B---3--:R-:W-:-:S04]  /*29ed0*/  @!P0 LOP3.LUT R9, R9, R8, RZ, 0x3c, !PT ;  /* 0x0000000809098212 */ /* 0x008fc800078e3cff */
[----:B------:R-:W-:-:S04]  /*29ee0*/  @!P0 LOP3.LUT R8, R9, R8, RZ, 0x3c, !PT ;  /* 0x0000000809088212 */ /* 0x000fc800078e3cff */
[----:B------:R-:W-:-:S05]  /*29ef0*/  @!P0 LOP3.LUT R9, R9, R8, RZ, 0x3c, !PT ;  /* 0x0000000809098212 */ /* 0x000fca00078e3cff */
[----:B------:R4:W2:Y:S04]  /*29f00*/  @!P0 LDG.E.U8 R3, desc[UR8][R8.64] ;  /* 0x0000000808038981 */ /* 0x0008a8000c1e1100 */
[----:B------:R-:W3:Y:S01]  /*29f10*/  LDL R9, [R1+0x1284] ;  /* 0x0012840001097983 */ /* 0x000ee20000100800 */
[----:B------:R-:W-:Y:S01]  /*29f20*/  PRMT R4, RZ, 0x7610, R4 ;  /* 0x00007610ff047816 */ /* 0x000fe20000000004 */
[----:B----4-:R-:W-:Y:S02]  /*29f30*/  @!P0 IMAD.MOV.U32 R8, RZ, RZ, R15 ;  /* 0x000000ffff088224 */ /* 0x010fe400078e000f */
[----:B--2---:R-:W-:Y:S01]  /*29f40*/  STL [R1+0x2378], R3 ;  /* 0x0023780301007387 */ /* 0x004fe20000100800 */
[----:B------:R-:W-:-:S03]  /*29f50*/  PRMT R13, RZ, 0x7610, R13 ;  /* 0x00007610ff0d7816 */ /* 0x000fc6000000000d */
[----:B------:R-:W2:Y:S04]  /*29f60*/  LDL R15, [R1+0xba4] ;  /* 0x000ba400010f7983 */ /* 0x000ea80000100800 */
[----:B---3--:R0:W3:Y:S04]  /*29f70*/  @!P0 LDG.E.U8 R4, desc[UR8][R8.64] ;  /* 0x0000000808048981 */ /* 0x0080e8000c1e1100 */
[----:B------:R-:W0:Y:S04]  /*29f80*/  LDL R8, [R1+0xbd0] ;  /* 0x000bd00001087983 */ /* 0x000e280000100800 */
[----:B------:R-:W0:Y:S02]  /*29f90*/  LDL R9, [R1+0xbd4] ;  /* 0x000bd40001097983 */ /* 0x000e240000100800 */
[----:B0-----:R-:W-:-:S04]  /*29fa0*/  @!P0 LOP3.LUT R9, R9, R8, RZ, 0x3c, !PT ;  /* 0x0000000809098212 */ /* 0x001fc800078e3cff */
[----:B------:R-:W-:-:S04]  /*29fb0*/  @!P0 LOP3.LUT R8, R9, R8, RZ, 0x3c, !PT ;  /* 0x0000000809088212 */ /* 0x000fc800078e3cff */
[----:B------:R-:W-:Y:S01]  /*29fc0*/  @!P0 LOP3.LUT R9, R9, R8, RZ, 0x3c, !PT ;  /* 0x0000000809098212 */ /* 0x000fe200078e3cff */
[----:B---3--:R-:W-:Y:S04]  /*29fd0*/  STL [R1+0x237c], R4 ;  /* 0x00237c0401007387 */ /* 0x008fe80000100800 */
[----:B------:R0:W3:Y:S04]  /*29fe0*/  @!P0 LDG.E.U8 R13, desc[UR8][R8.64] ;  /* 0x00000008080d8981 */ /* 0x0000e8000c1e1100 */
[----:B------:R-:W0:Y:S04]  /*29ff0*/  LDL R8, [R1+0xbb8] ;  /* 0x000bb80001087983 */ /* 0x000e280000100800 */
[----:B------:R-:W0:Y:S01]  /*2a000*/  LDL R9, [R1+0xbbc] ;  /* 0x000bbc0001097983 */ /* 0x000e220000100800 */
[----:B------:R-:W-:-:S02]  /*2a010*/  PRMT R14, RZ, 0x7610, R14 ;  /* 0x00007610ff0e7816 */ /* 0x000fc4000000000e */
[----:B0-----:R-:W-:-:S04]  /*2a020*/  @!P0 LOP3.LUT R9, R9, R8, RZ, 0x3c, !PT ;  /* 0x0000000809098212 */ /* 0x001fc800078e3cff */
[----:B------:R-:W-:-:S04]  /*2a030*/  @!P0 LOP3.LUT R8, R9, R8, RZ, 0x3c, !PT ;  /* 0x0000000809088212 */ /* 0x000fc800078e3cff */
[----:B------:R-:W-:-:S05]  /*2a040*/  @!P0 LOP3.LUT R9, R9, R8, RZ, 0x3c, !PT ;  /* 0x0000000809098212 */ /* 0x000fca00078e3cff */
[----:B------:R-:W4:Y:S04]  /*2a050*/  @!P0 LDG.E.U8 R14, desc[UR8][R8.64] ;  /* 0x00000008080e8981 */ /* 0x000f28000c1e1100 */
[----:B---3--:R0:W-:Y:S04]  /*2a060*/  STL [R1+0x50], R13 ;  /* 0x0000500d01007387 */ /* 0x0081e80000100800 */
[----:B0-----:R-:W3:Y:S04]  /*2a070*/  LDL R13, [R1+0xb9c] ;  /* 0x000b9c00010d7983 */ /* 0x001ee80000100800 */
        /* <DEDUP_REMOVED lines=8> */
[----:B------:R-:W2:Y:S04]  /*2a100*/  @!P0 LDG.E.U8 R0, desc[UR8][R8.64] ;  /* 0x0000000808008981 */ /* 0x000ea8000c1e1100 */
[----:B--2---:R0:W-:Y:S04]  /*2a110*/  STL [R1+0x44], R0 ;  /* 0x0000440001007387 */ /* 0x0041e80000100800 */
[----:B0-----:R-:W2:Y:S04]  /*2a120*/  LDL.LU R0, [R1+0x239c] ;  /* 0x00239c0001007983 */ /* 0x001ea80000300800 */
[----:B------:R-:W2:Y:S04]  /*2a130*/  LDL R8, [R1+0xba8] ;  /* 0x000ba80001087983 */ /* 0x000ea80000100800 */
[----:B------:R-:W2:Y:S01]  /*2a140*/  LDL R9, [R1+0xbac] ;  /* 0x000bac0001097983 */ /* 0x000ea20000100800 */
[----:B------:R-:W-:-:S02]  /*2a150*/  PRMT R5, RZ, 0x7610, R5 ;  /* 0x00007610ff057816 */ /* 0x000fc40000000005 */
[----:B--2---:R-:W-:-:S04]  /*2a160*/  @!P0 LOP3.LUT R9, R9, R8, RZ, 0x3c, !PT ;  /* 0x0000000809098212 */ /* 0x004fc800078e3cff */
[----:B------:R-:W-:-:S04]  /*2a170*/  @!P0 LOP3.LUT R8, R9, R8, RZ, 0x3c, !PT ;  /* 0x0000000809088212 */ /* 0x000fc800078e3cff */
[----:B------:R-:W-:-:S05]  /*2a180*/  @!P0 LOP3.LUT R9, R9, R8, RZ, 0x3c, !PT ;  /* 0x0000000809098212 */ /* 0x000fca00078e3cff */
[----:B------:R0:W2:Y:S04]  /*2a190*/  @!P0 LDG.E.U8 R5, desc[UR8][R8.64] ;  /* 0x0000000808058981 */ /* 0x0000a8000c1e1100 */
[----:B------:R-:W3:Y:S01]  /*2a1a0*/  LDL R9, [R1+0xba0] ;  /* 0x000ba00001097983 */ /* 0x000ee20000100800 */
[----:B----4-:R-:W-:Y:S01]  /*2a1b0*/  PRMT R14, RZ, 0x7610, R14 ;  /* 0x00007610ff0e7816 */ /* 0x010fe2000000000e */
[----:B0-----:R-:W-:Y:S02]  /*2a1c0*/  @!P0 IMAD.MOV.U32 R8, RZ, RZ, R15 ;  /* 0x000000ffff088224 */ /* 0x001fe400078e000f */
[----:B--2---:R0:W-:Y:S01]  /*2a1d0*/  STL [R1+0x40], R5 ;  /* 0x0000400501007387 */ /* 0x0041e20000100800 */
[----:B------:R-:W-:-:S03]  /*2a1e0*/  PRMT R11, RZ, 0x7610, R11 ;  /* 0x00007610ff0b7816 */ /* 0x000fc6000000000b */
[----:B------:R-:W2:Y:S04]  /*2a1f0*/  LDL R15, [R1+0xb68] ;  /* 0x000b6800010f7983 */ /* 0x000ea80000100800 */
[----:B---3--:R1:W3:Y:S04]  /*2a200*/  @!P0 LDG.E.U8 R14, desc[UR8][R8.64] ;  /* 0x00000008080e8981 */ /* 0x0082e8000c1e1100 */
[----:B0-----:R-:W4:Y:S04]  /*2a210*/  LDL R5, [R1+0xb74] ;  /* 0x000b740001057983 */ /* 0x001f280000100800 */
[----:B------:R-:W2:Y:S01]  /*2a220*/  LDL R9, [R1+0xb98] ;  /* 0x000b980001097983 */ /* 0x000ea20000100800 */
[----:B-1----:R-:W-:-:S03]  /*2a230*/  @!P0 IMAD.MOV.U32 R8, RZ, RZ, R13 ;  /* 0x000000ffff088224 */ /* 0x002fc600078e000d */
[----:B---3--:R0:W-:Y:S01]  /*2a240*/  STL [R1+0x3c], R14 ;  /* 0x00003c0e01007387 */ /* 0x0081e20000100800 */
[----:B------:R-:W-:-:S03]  /*2a250*/  PRMT R16, RZ, 0x7610, R16 ;  /* 0x00007610ff107816 */ /* 0x000fc60000000010 */
[----:B------:R-:W3:Y:S04]  /*2a260*/  LDL R13, [R1+0xb60] ;  /* 0x000b6000010d7983 */ /* 0x000ee80000100800 */
[----:B--2---:R1:W2:Y:S04]  /*2a270*/  @!P0 LDG.E.U8 R11, desc[UR8][R8.64] ;  /* 0x00000008080b8981 */ /* 0x0042a8000c1e1100 */
[----:B0-----:R-:W2:Y:S04]  /*2a280*/  LDL R14, [R1+0xb6c] ;  /* 0x000b6c00010e7983 */ /* 0x001ea80000100800 */
[----:B------:R-:W1:Y:S04]  /*2a290*/  LDL R8, [R1+0xb90] ;  /* 0x000b900001087983 */ /* 0x000e680000100800 */
[----:B------:R-:W1:Y:S02]  /*2a2a0*/  LDL R9, [R1+0xb94] ;  /* 0x000b940001097983 */ /* 0x000e640000100800 */
[----:B-1----:R-:W-:-:S04]  /*2a2b0*/  @!P0 LOP3.LUT R9, R9, R8, RZ, 0x3c, !PT ;  /* 0x0000000809098212 */ /* 0x002fc800078e3cff */
[----:B------:R-:W-:-:S04]  /*2a2c0*/  @!P0 LOP3.LUT R8, R9, R8, RZ, 0x3c, !PT ;  /* 0x0000000809088212 */ /* 0x000fc800078e3cff */
[----:B------:R-:W-:-:S05]  /*2a2d0*/  @!P0 LOP3.LUT R9, R9, R8, RZ, 0x3c, !PT ;  /* 0x0000000809098212 */ /* 0x000fca00078e3cff */
[----:B------:R-:W3:Y:S04]  /*2a2e0*/  @!P0 LDG.E.U8 R16, desc[UR8][R8.64] ;  /* 0x0000000808108981 */ /* 0x000ee8000c1e1100 */
[----:B--2---:R0:W-:Y:S04]  /*2a2f0*/  STL [R1+0x38], R11 ;  /* 0x0000380b01007387 */ /* 0x0041e80000100800 */
[----:B0-----:R-:W2:Y:S04]  /*2a300*/  LDL R11, [R1+0xb64] ;  /* 0x000b6400010b7983 */ /* 0x001ea80000100800 */
[----:B---3--:R0:W-:Y:S04]  /*2a310*/  STL [R1+0x34], R16 ;  /* 0x0000341001007387 */ /* 0x0081e80000100800 */
[----:B0-----:R-:W3:Y:S04]  /*2a320*/  LDL.LU R16, [R1+0x2398] ;  /* 0x0023980001107983 */ /* 0x001ee80000300800 */
[----:B------:R-:W2:Y:S04]  /*2a330*/  LDL R8, [R1+0xb78] ;  /* 0x000b780001087983 */ /* 0x000ea80000100800 */
[----:B------:R-:W2:Y:S01]  /*2a340*/  LDL R9, [R1+0xb7c] ;  /* 0x000b7c0001097983 */ /* 0x000ea20000100800 */
[----:B------:R-:W-:-:S02]  /*2a350*/  PRMT R0, RZ, 0x7610, R0 ;  /* 0x00007610ff007816 */ /* 0x000fc40000000000 */
[----:B--2---:R-:W-:-:S04]  /*2a360*/  @!P0 LOP3.LUT R9, R9, R8, RZ, 0x3c, !PT ;  /* 0x0000000809098212 */ /* 0x004fc800078e3cff */
[----:B------:R-:W-:-:S04]  /*2a370*/  @!P0 LOP3.LUT R8, R9, R8, RZ, 0x3c, !PT ;  /* 0x0000000809088212 */ /* 0x000fc800078e3cff */
[----:B------:R-:W-:-:S05]  /*2a380*/  @!P0 LOP3.LUT R9, R9, R8, RZ, 0x3c, !PT ;  /* 0x0000000809098212 */ /* 0x000fca00078e3cff */
[----:B------:R-:W2:Y:S01]  /*2a390*/  @!P0 LDG.E.U8 R0, desc[UR8][R8.64] ;  /* 0x0000000808008981 */ /* 0x000ea2000c1e1100 */
[----:B------:R-:W-:-:S03]  /*2a3a0*/  PRMT R3, RZ, 0x7610, R3 ;  /* 0x00007610ff037816 */ /* 0x000fc60000000003 */
[----:B--2---:R0:W-:Y:S04]  /*2a3b0*/  STL [R1+0x28], R0 ;  /* 0x0000280001007387 */ /* 0x0041e80000100800 */
[----:B0-----:R-:W2:Y:S04]  /*2a3c0*/  LDL.LU R0, [R1+0x2394] ;  /* 0x0023940001007983 */ /* 0x001ea80000300800 */
[----:B------:R-:W2:Y:S01]  /*2a3d0*/  LDL R9, [R1+0xb70] ;  /* 0x000b700001097983 */ /* 0x000ea20000100800 */
[----:B----4-:R-:W-:Y:S01]  /*2a3e0*/  @!P0 IMAD.MOV.U32 R8, RZ, RZ, R5 ;  /* 0x000000ffff088224 */ /* 0x010fe200078e0005 */
[----:B------:R-:W-:-:S02]  /*2a3f0*/  PRMT R10, RZ, 0x7610, R10 ;  /* 0x00007610ff0a7816 */ /* 0x000fc4000000000a */
[----:B------:R-:W-:Y:S01]  /*2a400*/  PRMT R4, RZ, 0x7610, R4 ;  /* 0x00007610ff047816 */ /* 0x000fe20000000004 */
[----:B------:R-:W4:Y:S04]  /*2a410*/  LDL R5, [R1+0xb50] ;  /* 0x000b500001057983 */ /* 0x000f280000100800 */
[----:B--2---:R0:W2:Y:S02]  /*2a420*/  @!P0 LDG.E.U8 R3, desc[UR8][R8.64] ;  /* 0x0000000808038981 */ /* 0x0040a4000c1e1100 */
[----:B0-----:R-:W-:Y:S02]  /*2a430*/  @!P0 IMAD.MOV.U32 R8, RZ, RZ, R14 ;  /* 0x000000ffff088224 */ /* 0x001fe400078e000e */
[----:B------:R-:W-:-:S05]  /*2a440*/  @!P0 IMAD.MOV.U32 R9, RZ, RZ, R15 ;  /* 0x000000ffff098224 */ /* 0x000fca00078e000f */
[----:B------:R0:W3:Y:S02]  /*2a450*/  @!P0 LDG.E.U8 R10, desc[UR8][R8.64] ;  /* 0x00000008080a8981 */ /* 0x0000e4000c1e1100 */
[----:B0-----:R-:W-:Y:S02]  /*2a460*/  @!P0 IMAD.MOV.U32 R8, RZ, RZ, R11 ;  /* 0x000000ffff088224 */ /* 0x001fe400078e000b */
[----:B------:R-:W-:-:S05]  /*2a470*/  @!P0 IMAD.MOV.U32 R9, RZ, RZ, R13 ;  /* 0x000000ffff098224 */ /* 0x000fca00078e000d */
[----:B------:R-:W4:Y:S04]  /*2a480*/  @!P0 LDG.E.U8 R4, desc[UR8][R8.64] ;  /* 0x0000000808048981 */ /* 0x000f28000c1e1100 */
[----:B--2---:R0:W-:Y:S04]  /*2a490*/  STL [R1+0x24], R3 ;  /* 0x0000240301007387 */ /* 0x0041e80000100800 */
[----:B------:R-:W2:Y:S04]  /*2a4a0*/  LDL R15, [R1+0xb38] ;  /* 0x000b3800010f7983 */ /* 0x000ea80000100800 */
[----:B0-----:R-:W2:Y:S04]  /*2a4b0*/  LDL R3, [R1+0xb54] ;  /* 0x000b540001037983 */ /* 0x001ea80000100800 */
[----:B---3--:R0:W-:Y:S04]  /*2a4c0*/  STL [R1+0x20], R10 ;  /* 0x0000200a01007387 */ /* 0x0081e80000100800 */
[----:B------:R-:W3:Y:S04]  /*2a4d0*/  LDL R8, [R1+0xb58] ;  /* 0x000b580001087983 */ /* 0x000ee80000100800 */
[----:B------:R-:W3:Y:S04]  /*2a4e0*/  LDL R9, [R1+0xb5c] ;  /* 0x000b5c0001097983 */ /* 0x000ee80000100800 */
[----:B------:R-:W2:Y:S04]  /*2a4f0*/  LDL R14, [R1+0xb30] ;  /* 0x000b3000010e7983 */ /* 0x000ea80000100800 */
[----:B------:R-:W2:Y:S01]  /*2a500*/  LDL R13, [R1+0xb34] ;  /* 0x000b3400010d7983 */ /* 0x000ea20000100800 */
[----:B------:R-:W-:-:S03]  /*2a510*/  PRMT R26, RZ, 0x7610, R26 ;  /* 0x00007610ff1a7816 */ /* 0x000fc6000000001a */
[----:B------:R-:W2:Y:S04]  /*2a520*/  LDL R11, [R1+0xb00] ;  /* 0x000b0000010b7983 */ /* 0x000ea80000100800 */
[----:B0-----:R-:W2:Y:S01]  /*2a530*/  LDL R10, [R1+0xb3c] ;  /* 0x000b3c00010a7983 */ /* 0x001ea20000100800 */
[----:B------:R-:W-:-:S03]  /*2a540*/  PRMT R22, RZ, 0x7610, R22 ;  /* 0x00007610ff167816 */ /* 0x000fc60000000016 */
[----:B----4-:R0:W-:Y:S01]  /*2a550*/  STL [R1+0x1c], R4 ;  /* 0x00001c0401007387 */ /* 0x0101e20000100800 */
[----:B------:R-:W-:-:S03]  /*2a560*/  PRMT R6, RZ, 0x7610, R6 ;  /* 0x00007610ff067816 */ /* 0x000fc60000000006 */
[----:B0-----:R-:W4:Y:S01]  /*2a570*/  LDL R4, [R1+0x1240] ;  /* 0x0012400001047983 */ /* 0x001f220000100800 */
[----:B---3--:R-:W-:-:S04]  /*2a580*/  @!P0 LOP3.LUT R9, R9, R8, RZ, 0x3c, !PT ;  /* 0x0000000809098212 */ /* 0x008fc800078e3cff */
[----:B------:R-:W-:-:S04]  /*2a590*/  @!P0 LOP3.LUT R8, R9, R8, RZ, 0x3c, !PT ;  /* 0x0000000809088212 */ /* 0x000fc800078e3cff */
[----:B------:R-:W-:-:S05]  /*2a5a0*/  @!P0 LOP3.LUT R9, R9, R8, RZ, 0x3c, !PT ;  /* 0x0000000809098212 */ /* 0x000fca00078e3cff */
[----:B------:R2:W3:Y:S02]  /*2a5b0*/  @!P0 LDG.E.U8 R26, desc[UR8][R8.64] ;  /* 0x00000008081a8981 */ /* 0x0004e4000c1e1100 */
[----:B--2---:R-:W-:Y:S02]  /*2a5c0*/  @!P0 IMAD.MOV.U32 R8, RZ, RZ, R3 ;  /* 0x000000ffff088224 */ /* 0x004fe400078e0003 */
[----:B------:R-:W-:Y:S01]  /*2a5d0*/  @!P0 IMAD.MOV.U32 R9, RZ, RZ, R5 ;  /* 0x000000ffff098224 */ /* 0x000fe200078e0005 */
[----:B------:R-:W2:Y:S04]  /*2a5e0*/  LDL R3, [R1+0x1248] ;  /* 0x0012480001037983 */ /* 0x000ea80000100800 */
[----:B------:R-:W3:Y:S04]  /*2a5f0*/  LDL R5, [R1+0xafc] ;  /* 0x000afc0001057983 */ /* 0x000ee80000100800 */
[----:B------:R0:W3:Y:S02]  /*2a600*/  @!P0 LDG.E.U8 R22, desc[UR8][R8.64] ;  /* 0x0000000808168981 */ /* 0x0000e4000c1e1100 */
[----:B0-----:R-:W-:-:S02]  /*2a610*/  @!P0 IMAD.MOV.U32 R8, RZ, RZ, R10 ;  /* 0x000000ffff088224 */ /* 0x001fc400078e000a */
[----:B------:R-:W-:Y:S01]  /*2a620*/  @!P0 IMAD.MOV.U32 R9, RZ, RZ, R15 ;  /* 0x000000ffff098224 */ /* 0x000fe200078e000f */
[----:B------:R-:W-:Y:S02]  /*2a630*/  PRMT R12, RZ, 0x7610, R12 ;  /* 0x00007610ff0c7816 */ /* 0x000fe4000000000c */
[----:B------:R-:W-:Y:S02]  /*2a640*/  PRMT R20, RZ, 0x7610, R20 ;  /* 0x00007610ff147816 */ /* 0x000fe40000000014 */
[----:B------:R-:W-:Y:S01]  /*2a650*/  PRMT R18, RZ, 0x7610, R18 ;  /* 0x00007610ff127816 */ /* 0x000fe20000000012 */
[----:B------:R-:W3:Y:S04]  /*2a660*/  LDL R10, [R1+0x124c] ;  /* 0x00124c00010a7983 */ /* 0x000ee80000100800 */
[----:B------:R0:W3:Y:S02]  /*2a670*/  @!P0 LDG.E.U8 R6, desc[UR8][R8.64] ;  /* 0x0000000808068981 */ /* 0x0000e4000c1e1100 */
[----:B0-----:R-:W-:-:S02]  /*2a680*/  @!P0 IMAD.MOV.U32 R8, RZ, RZ, R13 ;  /* 0x000000ffff088224 */ /* 0x001fc400078e000d */
[----:B------:R-:W-:-:S05]  /*2a690*/  @!P0 IMAD.MOV.U32 R9, RZ, RZ, R14 ;  /* 0x000000ffff098224 */ /* 0x000fca00078e000e */
[----:B------:R4:W3:Y:S02]  /*2a6a0*/  @!P0 LDG.E.U8 R12, desc[UR8][R8.64] ;  /* 0x00000008080c8981 */ /* 0x0008e4000c1e1100 */
[----:B----4-:R-:W-:Y:S02]  /*2a6b0*/  @!P0 IMAD.MOV.U32 R8, RZ, RZ, R4 ;  /* 0x000000ffff088224 */ /* 0x010fe400078e0004 */
[----:B------:R-:W-:-:S05]  /*2a6c0*/  @!P0 IMAD.MOV.U32 R9, RZ, RZ, R11 ;  /* 0x000000ffff098224 */ /* 0x000fca00078e000b */
[----:B------:R2:W4:Y:S02]  /*2a6d0*/  @!P0 LDG.E.U8 R20, desc[UR8][R8.64] ;  /* 0x0000000808148981 */ /* 0x000524000c1e1100 */
[----:B--2---:R-:W-:Y:S02]  /*2a6e0*/  @!P0 IMAD.MOV.U32 R8, RZ, RZ, R3 ;  /* 0x000000ffff088224 */ /* 0x004fe400078e0003 */
[----:B---3--:R-:W-:-:S05]  /*2a6f0*/  @!P0 IMAD.MOV.U32 R9, RZ, RZ, R5 ;  /* 0x000000ffff098224 */ /* 0x008fca00078e0005 */
[----:B------:R-:W2:Y:S04]  /*2a700*/  @!P0 LDG.E.U8 R18, desc[UR8][R8.64] ;  /* 0x0000000808128981 */ /* 0x000ea8000c1e1100 */
[----:B------:R0:W-:Y:S04]  /*2a710*/  STL [R1+0x8], R6 ;  /* 0x0000080601007387 */ /* 0x0001e80000100800 */
[----:B0-----:R-:W3:Y:S04]  /*2a720*/  LDL R6, [R1+0x1280] ;  /* 0x0012800001067983 */ /* 0x001ee80000100800 */
[----:B------:R0:W-:Y:S04]  /*2a730*/  STL [R1+0x4], R12 ;  /* 0x0000040c01007387 */ /* 0x0001e80000100800 */
[----:B------:R-:W3:Y:S04]  /*2a740*/  LDL R4, [R1+0x1288] ;  /* 0x0012880001047983 */ /* 0x000ee80000100800 */
[----:B0-----:R-:W3:Y:S01]  /*2a750*/  LDL R12, [R1+0x1254] ;  /* 0x00125400010c7983 */ /* 0x001ee20000100800 */
[----:B------:R-:W-:-:S03]  /*2a760*/  PRMT R7, RZ, 0x7610, R7 ;  /* 0x00007610ff077816 */ /* 0x000fc60000000007 */
[----:B----4-:R-:W-:Y:S04]  /*2a770*/  STL [R1+0x2344], R20 ;  /* 0x0023441401007387 */ /* 0x010fe80000100800 */
[----:B------:R-:W4:Y:S04]  /*2a780*/  LDL R5, [R1+0x128c] ;  /* 0x00128c0001057983 */ /* 0x000f280000100800 */
[----:B------:R-:W4:Y:S01]  /*2a790*/  LDL R3, [R1+0x12d0] ;  /* 0x0012d00001037983 */ /* 0x000f220000100800 */
[----:B------:R-:W-:-:S03]  /*2a7a0*/  @!P0 IMAD.MOV.U32 R11, RZ, RZ, R10 ;  /* 0x000000ffff0b8224 */ /* 0x000fc600078e000a */
[----:B--2---:R-:W-:Y:S04]  /*2a7b0*/  STL [R1+0x2348], R18 ;  /* 0x0023481201007387 */ /* 0x004fe80000100800 */
[----:B------:R-:W2:Y:S04]  /*2a7c0*/  LDL R15, [R1+0x1294] ;  /* 0x00129400010f7983 */ /* 0x000ea80000100800 */
[----:B------:R-:W2:Y:S01]  /*2a7d0*/  LDL R14, [R1+0x12cc] ;  /* 0x0012cc00010e7983 */ /* 0x000ea20000100800 */
[----:B---3--:R-:W-:-:S05]  /*2a7e0*/  @!P0 IMAD.MOV.U32 R10, RZ, RZ, R6 ;  /* 0x000000ffff0a8224 */ /* 0x008fca00078e0006 */
[----:B------:R0:W3:Y:S01]  /*2a7f0*/  @!P0 LDG.E.U8 R7, desc[UR8][R10.64] ;  /* 0x000000080a078981 */ /* 0x0000e2000c1e1100 */
[----:B------:R-:W-:Y:S01]  /*2a800*/  PRMT R8, RZ, 0x7610, R8 ;  /* 0x00007610ff087816 */ /* 0x000fe20000000008 */
[----:B0-----:R-:W-:Y:S02]  /*2a810*/  @!P0 IMAD.MOV.U32 R10, RZ, RZ, R4 ;  /* 0x000000ffff0a8224 */ /* 0x001fe400078e0004 */
[----:B------:R-:W-:Y:S01]  /*2a820*/  @!P0 IMAD.MOV.U32 R11, RZ, RZ, R12 ;  /* 0x000000ffff0b8224 */ /* 0x000fe200078e000c */
[----:B------:R-:W-:-:S04]  /*2a830*/  PRMT R2, RZ, 0x7610, R2 ;  /* 0x00007610ff027816 */ /* 0x000fc80000000002 */
[----:B------:R4:W3:Y:S04]  /*2a840*/  @!P0 LDG.E.U8 R8, desc[UR8][R10.64] ;  /* 0x000000080a088981 */ /* 0x0008e8000c1e1100 */
[----:B------:R-:W-:Y:S01]  /*2a850*/  STL [R1+0x18], R26 ;  /* 0x0000181a01007387 */ /* 0x000fe20000100800 */
[----:B------:R-:W-:-:S03]  /*2a860*/  PRMT R9, RZ, 0x7610, R9 ;  /* 0x00007610ff097816 */ /* 0x000fc60000000009 */
[----:B------:R-:W3:Y:S04]  /*2a870*/  LDL R13, [R1+0xb28] ;  /* 0x000b2800010d7983 */ /* 0x000ee80000100800 */
[----:B------:R-:W3:Y:S01]  /*2a880*/  LDL R6, [R1+0xb2c] ;  /* 0x000b2c0001067983 */ /* 0x000ee20000100800 */
[----:B----4-:R-:W-:Y:S02]  /*2a890*/  @!P0 IMAD.MOV.U32 R10, RZ, RZ, R3 ;  /* 0x000000ffff0a8224 */ /* 0x010fe400078e0003 */
[----:B------:R-:W-:-:S05]  /*2a8a0*/  @!P0 IMAD.MOV.U32 R11, RZ, RZ, R5 ;  /* 0x000000ffff0b8224 */ /* 0x000fca00078e0005 */
[----:B------:R2:W4:Y:S02]  /*2a8b0*/  @!P0 LDG.E.U8 R2, desc[UR8][R10.64] ;  /* 0x000000080a028981 */ /* 0x000524000c1e1100 */
[----:B--2---:R-:W-:Y:S02]  /*2a8c0*/  @!P0 IMAD.MOV.U32 R11, RZ, RZ, R15 ;  /* 0x000000ffff0b8224 */ /* 0x004fe400078e000f */
[----:B------:R-:W-:-:S05]  /*2a8d0*/  @!P0 IMAD.MOV.U32 R10, RZ, RZ, R14 ;  /* 0x000000ffff0a8224 */ /* 0x000fca00078e000e */
[----:B------:R0:W2:Y:S04]  /*2a8e0*/  @!P0 LDG.E.U8 R9, desc[UR8][R10.64] ;  /* 0x000000080a098981 */ /* 0x0000a8000c1e1100 */
[----:B---3--:R-:W-:Y:S04]  /*2a8f0*/  STL [R1+0x234c], R7 ;  /* 0x00234c0701007387 */ /* 0x008fe80000100800 */
[----:B------:R-:W-:Y:S04]  /*2a900*/  STL [R1+0x14], R22 ;  /* 0x0000141601007387 */ /* 0x000fe80000100800 */
[----:B------:R-:W3:Y:S04]  /*2a910*/  LDL R12, [R1+0xb20] ;  /* 0x000b2000010c7983 */ /* 0x000ee80000100800 */
[----:B------:R-:W3:Y:S04]  /*2a920*/  LDL R4, [R1+0xb24] ;  /* 0x000b240001047983 */ /* 0x000ee80000100800 */
[----:B------:R1:W-:Y:S04]  /*2a930*/  STL [R1+0x2350], R8 ;  /* 0x0023500801007387 */ /* 0x0003e80000100800 */
[----:B------:R-:W3:Y:S04]  /*2a940*/  LDL R5, [R1+0xb18] ;  /* 0x000b180001057983 */ /* 0x000ee80000100800 */
[----:B------:R-:W3:Y:S01]  /*2a950*/  LDL R3, [R1+0xb1c] ;  /* 0x000b1c0001037983 */ /* 0x000ee20000100800 */
[----:B0-----:R-:W-:-:S02]  /*2a960*/  @!P0 IMAD.MOV.U32 R10, RZ, RZ, R6 ;  /* 0x000000ffff0a8224 */ /* 0x001fc400078e0006 */
[----:B------:R-:W-:Y:S01]  /*2a970*/  @!P0 IMAD.MOV.U32 R11, RZ, RZ, R13 ;  /* 0x000000ffff0b8224 */ /* 0x000fe200078e000d */
[----:B-1----:R-:W-:Y:S02]  /*2a980*/  PRMT R8, RZ, 0x7610, R8 ;  /* 0x00007610ff087816 */ /* 0x002fe40000000008 */
[----:B------:R-:W-:Y:S01]  /*2a990*/  PRMT R29, RZ, 0x7610, R29 ;  /* 0x00007610ff1d7816 */ /* 0x000fe2000000001d */
[----:B----4-:R-:W-:Y:S04]  /*2a9a0*/  STL [R1+0x2354], R2 ;  /* 0x0023540201007387 */ /* 0x010fe80000100800 */
[----:B------:R3:W4:Y:S04]  /*2a9b0*/  @!P0 LDG.E.U8 R8, desc[UR8][R10.64] ;  /* 0x000000080a088981 */ /* 0x000728000c1e1100 */
[----:B--2---:R0:W-:Y:S04]  /*2a9c0*/  STL [R1+0x2340], R9 ;  /* 0x0023400901007387 */ /* 0x0041e80000100800 */
[----:B------:R-:W2:Y:S04]  /*2a9d0*/  LDL R7, [R1+0xb10] ;  /* 0x000b100001077983 */ /* 0x000ea80000100800 */
[----:B------:R-:W4:Y:S04]  /*2a9e0*/  LDL R6, [R1+0xb14] ;  /* 0x000b140001067983 */ /* 0x000f280000100800 */
[----:B0-----:R-:W4:Y:S01]  /*2a9f0*/  LDL R9, [R1+0xaf8] ;  /* 0x000af80001097983 */ /* 0x001f220000100800 */
[----:B---3--:R-:W-:-:S02]  /*2aa00*/  @!P0 IMAD.MOV.U32 R11, RZ, RZ, R12 ;  /* 0x000000ffff0b8224 */ /* 0x008fc400078e000c */
[----:B------:R-:W-:Y:S02]  /*2aa10*/  @!P0 IMAD.MOV.U32 R10, RZ, RZ, R4 ;  /* 0x000000ffff0a8224 */ /* 0x000fe400078e0004 */
[----:B------:R-:W3:Y:S04]  /*2aa20*/  LDL R4, [R1+0x1250] ;  /* 0x0012500001047983 */ /* 0x000ee80000100800 */
[----:B------:R0:W3:Y:S01]  /*2aa30*/  @!P0 LDG.E.U8 R29, desc[UR8][R10.64] ;  /* 0x000000080a1d8981 */ /* 0x0000e2000c1e1100 */
[----:B------:R-:W-:Y:S01]  /*2aa40*/  PRMT R28, RZ, 0x7610, R28 ;  /* 0x00007610ff1c7816 */ /* 0x000fe2000000001c */
[----:B0-----:R-:W-:Y:S02]  /*2aa50*/  @!P0 IMAD.MOV.U32 R11, RZ, RZ, R5 ;  /* 0x000000ffff0b8224 */ /* 0x001fe400078e0005 */
[----:B------:R-:W-:-:S05]  /*2aa60*/  @!P0 IMAD.MOV.U32 R10, RZ, RZ, R3 ;  /* 0x000000ffff0a8224 */ /* 0x000fca00078e0003 */
[----:B------:R2:W3:Y:S01]  /*2aa70*/  @!P0 LDG.E.U8 R28, desc[UR8][R10.64] ;  /* 0x000000080a1c8981 */ /* 0x0004e2000c1e1100 */
[----:B------:R-:W-:Y:S02]  /*2aa80*/  PRMT R27, RZ, 0x7610, R27 ;  /* 0x00007610ff1b7816 */ /* 0x000fe4000000001b */
[----:B------:R-:W-:Y:S01]  /*2aa90*/  PRMT R16, RZ, 0x7610, R16 ;  /* 0x00007610ff107816 */ /* 0x000fe20000000010 */
[----:B--2---:R-:W-:Y:S02]  /*2aaa0*/  @!P0 IMAD.MOV.U32 R11, RZ, RZ, R7 ;  /* 0x000000ffff0b8224 */ /* 0x004fe400078e0007 */
[----:B----4-:R-:W-:-:S05]  /*2aab0*/  @!P0 IMAD.MOV.U32 R10, RZ, RZ, R6 ;  /* 0x000000ffff0a8224 */ /* 0x010fca00078e0006 */
[----:B------:R0:W2:Y:S01]  /*2aac0*/  @!P0 LDG.E.U8 R27, desc[UR8][R10.64] ;  /* 0x000000080a1b8981 */ /* 0x0000a2000c1e1100 */
[----:B------:R-:W-:Y:S02]  /*2aad0*/  @!P0 IMAD.MOV.U32 R13, RZ, RZ, R9 ;  /* 0x000000ffff0d8224 */ /* 0x000fe400078e0009 */
[----:B---3--:R-:W-:Y:S01]  /*2aae0*/  @!P0 IMAD.MOV.U32 R12, RZ, RZ, R4 ;  /* 0x000000ffff0c8224 */ /* 0x008fe200078e0004 */
[----:B------:R-:W-:Y:S04]  /*2aaf0*/  STL [R1+0x2318], R29 ;  /* 0x0023181d01007387 */ /* 0x000fe80000100800 */
[----:B------:R1:W-:Y:S04]  /*2ab00*/  STL [R1], R8 ;  /* 0x0000000801007387 */ /* 0x0003e80000100800 */
[----:B------:R-:W3:Y:S04]  /*2ab10*/  LDL R5, [R1+0x1258] ;  /* 0x0012580001057983 */ /* 0x000ee80000100800 */
[----:B------:R-:W4:Y:S04]  /*2ab20*/  LDL R3, [R1+0xaf0] ;  /* 0x000af00001037983 */ /* 0x000f280000100800 */
[----:B------:R3:W4:Y:S04]  /*2ab30*/  @!P0 LDG.E.U8 R16, desc[UR8][R12.64] ;  /* 0x000000080c108981 */ /* 0x000728000c1e1100 */
[----:B------:R-:W4:Y:S04]  /*2ab40*/  LDL R2, [R1+0x1260] ;  /* 0x0012600001027983 */ /* 0x000f280000100800 */
[----:B-1----:R-:W4:Y:S04]  /*2ab50*/  LDL R8, [R1+0xaf4] ;  /* 0x000af40001087983 */ /* 0x002f280000100800 */
[----:B------:R-:W-:Y:S04]  /*2ab60*/  STL [R1+0x22f0], R28 ;  /* 0x0022f01c01007387 */ /* 0x000fe80000100800 */
[----:B------:R-:W4:Y:S04]  /*2ab70*/  LDL R7, [R1+0x1234] ;  /* 0x0012340001077983 */ /* 0x000f280000100800 */
[----:B------:R-:W4:Y:S01]  /*2ab80*/  LDL R6, [R1+0x1268] ;  /* 0x0012680001067983 */ /* 0x000f220000100800 */
[----:B0-----:R-:W-:-:S03]  /*2ab90*/  PRMT R10, RZ, 0x7610, R10 ;  /* 0x00007610ff0a7816 */ /* 0x001fc6000000000a */
[----:B--2---:R-:W-:Y:S04]  /*2aba0*/  STL [R1+0x22f4], R27 ;  /* 0x0022f41b01007387 */ /* 0x004fe80000100800 */
[----:B------:R-:W2:Y:S01]  /*2abb0*/  LDL R4, [R1+0x1290] ;  /* 0x0012900001047983 */ /* 0x000ea20000100800 */
[----:B---3--:R-:W-:-:S03]  /*2abc0*/  @!P0 IMAD.MOV.U32 R12, RZ, RZ, R5 ;  /* 0x000000ffff0c8224 */ /* 0x008fc600078e0005 */
[----:B----4-:R-:W-:Y:S04]  /*2abd0*/  STL [R1+0x231c], R16 ;  /* 0x00231c1001007387 */ /* 0x010fe80000100800 */
[----:B------:R-:W3:Y:S01]  /*2abe0*/  LDL R5, [R1+0x125c] ;  /* 0x00125c0001057983 */ /* 0x000ee20000100800 */
[----:B------:R-:W-:-:S05]  /*2abf0*/  @!P0 IMAD.MOV.U32 R13, RZ, RZ, R8 ;  /* 0x000000ffff0d8224 */ /* 0x000fca00078e0008 */
[----:B------:R0:W4:Y:S01]  /*2ac00*/  @!P0 LDG.E.U8 R10, desc[UR8][R12.64] ;  /* 0x000000080c0a8981 */ /* 0x000122000c1e1100 */
[----:B------:R-:W-:Y:S01]  /*2ac10*/  PRMT R11, RZ, 0x7610, R11 ;  /* 0x00007610ff0b7816 */ /* 0x000fe2000000000b */
[----:B------:R-:W-:Y:S02]  /*2ac20*/  @!P0 IMAD.MOV.U32 R14, RZ, RZ, R2 ;  /* 0x000000ffff0e8224 */ /* 0x000fe400078e0002 */
[----:B------:R-:W-:-:S05]  /*2ac30*/  @!P0 IMAD.MOV.U32 R15, RZ, RZ, R3 ;  /* 0x000000ffff0f8224 */ /* 0x000fca00078e0003 */
[----:B------:R1:W4:Y:S01]  /*2ac40*/  @!P0 LDG.E.U8 R11, desc[UR8][R14.64] ;  /* 0x000000080e0b8981 */ /* 0x000322000c1e1100 */
[----:B0-----:R-:W-:Y:S01]  /*2ac50*/  PRMT R12, RZ, 0x7610, R12 ;  /* 0x00007610ff0c7816 */ /* 0x001fe2000000000c */
[----:B-1----:R-:W-:Y:S02]  /*2ac60*/  @!P0 IMAD.MOV.U32 R14, RZ, RZ, R6 ;  /* 0x000000ffff0e8224 */ /* 0x002fe400078e0006 */
[----:B------:R-:W-:-:S05]  /*2ac70*/  @!P0 IMAD.MOV.U32 R15, RZ, RZ, R7 ;  /* 0x000000ffff0f8224 */ /* 0x000fca00078e0007 */
[----:B------:R2:W4:Y:S01]  /*2ac80*/  @!P0 LDG.E.U8 R12, desc[UR8][R14.64] ;  /* 0x000000080e0c8981 */ /* 0x000522000c1e1100 */
[----:B------:R-:W-:Y:S01]  /*2ac90*/  PRMT R13, RZ, 0x7610, R13 ;  /* 0x00007610ff0d7816 */ /* 0x000fe2000000000d */
[----:B--2---:R-:W-:Y:S02]  /*2aca0*/  @!P0 IMAD.MOV.U32 R14, RZ, RZ, R4 ;  /* 0x000000ffff0e8224 */ /* 0x004fe400078e0004 */
[----:B---3--:R-:W-:-:S05]  /*2acb0*/  @!P0 IMAD.MOV.U32 R15, RZ, RZ, R5 ;  /* 0x000000ffff0f8224 */ /* 0x008fca00078e0005 */
[----:B------:R-:W2:Y:S04]  /*2acc0*/  @!P0 LDG.E.U8 R13, desc[UR8][R14.64] ;  /* 0x000000080e0d8981 */ /* 0x000ea8000c1e1100 */
[----:B----4-:R0:W-:Y:S04]  /*2acd0*/  STL [R1+0x2320], R10 ;  /* 0x0023200a01007387 */ /* 0x0101e80000100800 */
[----:B------:R-:W3:Y:S04]  /*2ace0*/  LDL R3, [R1+0x1264] ;  /* 0x0012640001037983 */ /* 0x000ee80000100800 */
[----:B------:R-:W4:Y:S04]  /*2acf0*/  LDL R2, [R1+0x1298] ;  /* 0x0012980001027983 */ /* 0x000f280000100800 */
[----:B------:R1:W-:Y:S04]  /*2ad00*/  STL [R1+0x22f8], R11 ;  /* 0x0022f80b01007387 */ /* 0x0003e80000100800 */
[----:B0-----:R-:W4:Y:S04]  /*2ad10*/  LDL R10, [R1+0x12a0] ;  /* 0x0012a000010a7983 */ /* 0x001f280000100800 */
[----:B------:R-:W4:Y:S04]  /*2ad20*/  LDL R8, [R1+0x12a8] ;  /* 0x0012a80001087983 */ /* 0x000f280000100800 */
[----:B-1----:R-:W4:Y:S04]  /*2ad30*/  LDL R11, [R1+0x126c] ;  /* 0x00126c00010b7983 */ /* 0x002f280000100800 */
[----:B------:R-:W-:Y:S04]  /*2ad40*/  STL [R1+0x22fc], R12 ;  /* 0x0022fc0c01007387 */ /* 0x000fe80000100800 */
[----:B------:R-:W4:Y:S04]  /*2ad50*/  LDL R9, [R1+0x1274] ;  /* 0x0012740001097983 */ /* 0x000f280000100800 */
[----:B------:R-:W4:Y:S04]  /*2ad60*/  LDL R7, [R1+0x129c] ;  /* 0x00129c0001077983 */ /* 0x000f280000100800 */
[----:B------:R-:W4:Y:S04]  /*2ad70*/  LDL R6, [R1+0x12c8] ;  /* 0x0012c80001067983 */ /* 0x000f280000100800 */
[----:B------:R-:W4:Y:S04]  /*2ad80*/  LDL R5, [R1+0x12a4] ;  /* 0x0012a40001057983 */ /* 0x000f280000100800 */
[----:B------:R-:W4:Y:S04]  /*2ad90*/  LDL R4, [R1+0x12c4] ;  /* 0x0012c40001047983 */ /* 0x000f280000100800 */
[----:B--2---:R-:W-:Y:S01]  /*2ada0*/  STL [R1+0x2324], R13 ;  /* 0x0023240d01007387 */ /* 0x004fe20000100800 */
[----:B---3--:R-:W-:-:S02]  /*2adb0*/  @!P0 IMAD.MOV.U32 R15, RZ, RZ, R3 ;  /* 0x000000ffff0f8224 */ /* 0x008fc400078e0003 */
[----:B----4-:R-:W-:Y:S01]  /*2adc0*/  @!P0 IMAD.MOV.U32 R14, RZ, RZ, R2 ;  /* 0x000000ffff0e8224 */ /* 0x010fe200078e0002 */
[----:B------:R-:W2:Y:S04]  /*2add0*/  LDL R3, [R1+0x12ac] ;  /* 0x0012ac0001037983 */ /* 0x000ea80000100800 */
[----:B------:R-:W3:Y:S01]  /*2ade0*/  LDL R2, [R1+0x12c0] ;  /* 0x0012c00001027983 */ /* 0x000ee20000100800 */
[----:B------:R-:W-:Y:S02]  /*2adf0*/  PRMT R17, RZ, 0x7610, R17 ;  /* 0x00007610ff117816 */ /* 0x000fe40000000011 */
[----:B------:R-:W-:-:S04]  /*2ae00*/  PRMT R19, RZ, 0x7610, R19 ;  /* 0x00007610ff137816 */ /* 0x000fc80000000013 */
[----:B------:R0:W4:Y:S01]  /*2ae10*/  @!P0 LDG.E.U8 R17, desc[UR8][R14.64] ;  /* 0x000000080e118981 */ /* 0x000122000c1e1100 */
[----:B------:R-:W-:Y:S01]  /*2ae20*/  PRMT R21, RZ, 0x7610, R21 ;  /* 0x00007610ff157816 */ /* 0x000fe20000000015 */
[----:B0-----:R-:W-:Y:S02]  /*2ae30*/  @!P0 IMAD.MOV.U32 R14, RZ, RZ, R10 ;  /* 0x000000ffff0e8224 */ /* 0x001fe400078e000a */
[----:B------:R-:W-:-:S05]  /*2ae40*/  @!P0 IMAD.MOV.U32 R15, RZ, RZ, R11 ;  /* 0x000000ffff0f8224 */ /* 0x000fca00078e000b */
        /* <DEDUP_REMOVED lines=11> */
[----:B------:R-:W-:Y:S01]  /*2af00*/  @!P0 IMAD.MOV.U32 R15, RZ, RZ, R5 ;  /* 0x000000ffff0f8224 */ /* 0x000fe200078e0005 */
[----:B------:R-:W-:Y:S04]  /*2af10*/  LDS.U8 R4, [R0+UR5+0x8] ;  /* 0x0000080500047984 */ /* 0x000fe80008000000 */
[----:B------:R2:W4:Y:S02]  /*2af20*/  @!P0 LDG.E.U8 R24, desc[UR8][R14.64] ;  /* 0x000000080e188981 */ /* 0x000524000c1e1100 */
[----:B--2---:R-:W-:-:S02]  /*2af30*/  @!P0 IMAD.MOV.U32 R15, RZ, RZ, R3 ;  /* 0x000000ffff0f8224 */ /* 0x004fc400078e0003 */
[----:B---3--:R-:W-:Y:S01]  /*2af40*/  @!P0 IMAD.MOV.U32 R14, RZ, RZ, R2 ;  /* 0x000000ffff0e8224 */ /* 0x008fe200078e0002 */
[----:B------:R-:W-:Y:S04]  /*2af50*/  LDS.U8 R3, [R0+UR5+0x88] ;  /* 0x0000880500037984 */ /* 0x000fe80008000000 */
[----:B------:R-:W-:Y:S04]  /*2af60*/  LDS.U8 R2, [R0+UR5+0xc8] ;  /* 0x0000c80500027984 */ /* 0x000fe80008000000 */
[----:B------:R0:W2:Y:S04]  /*2af70*/  @!P0 LDG.E.U8 R25, desc[UR8][R14.64] ;  /* 0x000000080e198981 */ /* 0x0000a8000c1e1100 */
[----:B0-----:R-:W0:Y:S04]  /*2af80*/  LDS.U8 R15, [R0+UR5] ;  /* 0x00000005000f7984 */ /* 0x001e280008000000 */
[----:B------:R-:W1:Y:S04]  /*2af90*/  LDS.U8 R14, [R0+UR5+0x40] ;  /* 0x00004005000e7984 */ /* 0x000e680008000000 */
[----:B----4-:R-:W-:Y:S04]  /*2afa0*/  STL [R1+0x2314], R17 ;  /* 0x0023141101007387 */ /* 0x010fe80000100800 */
[----:B------:R-:W-:Y:S04]  /*2afb0*/  STL [R1+0x2300], R19 ;  /* 0x0023001301007387 */ /* 0x000fe80000100800 */
[----:B------:R-:W-:Y:S04]  /*2afc0*/  STL [R1+0x2304], R21 ;  /* 0x0023041501007387 */ /* 0x000fe80000100800 */
[----:B------:R-:W-:Y:S04]  /*2afd0*/  STL [R1+0x2328], R23 ;  /* 0x0023281701007387 */ /* 0x000fe80000100800 */
[----:B------:R-:W-:Y:S04]  /*2afe0*/  STL [R1+0x232c], R24 ;  /* 0x00232c1801007387 */ /* 0x000fe80000100800 */
[----:B--2---:R-:W-:Y:S04]  /*2aff0*/  STL [R1+0x2308], R25 ;  /* 0x0023081901007387 */ /* 0x004fe80000100800 */
[----:B0-----:R-:W-:Y:S04]  /*2b000*/  STL [R1+0x230c], R15 ;  /* 0x00230c0f01007387 */ /* 0x001fe80000100800 */
[----:B-1----:R-:W-:Y:S04]  /*2b010*/  STL [R1+0x2310], R14 ;  /* 0x0023100e01007387 */ /* 0x002fe80000100800 */
[----:B------:R-:W-:Y:S04]  /*2b020*/  STL [R1+0x834], R3 ;  /* 0x0008340301007387 */ /* 0x000fe80000100800 */
[----:B------:R-:W0:Y:S04]  /*2b030*/  LDS.U8 R3, [R0+UR5+0x48] ;  /* 0x0000480500037984 */ /* 0x000e280008000000 */
[----:B------:R-:W-:Y:S04]  /*2b040*/  STL [R1+0x830], R2 ;  /* 0x0008300201007387 */ /* 0x000fe80000100800 */
[----:B------:R-:W1:Y:S04]  /*2b050*/  LDS.U8 R2, [R0+UR5+0x80] ;  /* 0x0000800500027984 */ /* 0x000e680008000000 */
[----:B------:R-:W-:Y:S04]  /*2b060*/  STL [R1+0x500], R4 ;  /* 0x0005000401007387 */ /* 0x000fe80000100800 */
[----:B------:R-:W2:Y:S04]  /*2b070*/  LDS.U8 R4, [R0+UR5+0xc0] ;  /* 0x0000c00500047984 */ /* 0x000ea80008000000 */
[----:B0-----:R-:W-:Y:S04]  /*2b080*/  STL [R1+0x4fc], R3 ;  /* 0x0004fc0301007387 */ /* 0x001fe80000100800 */
[----:B------:R-:W0:Y:S04]  /*2b090*/  LDS.U8 R3, [R0+UR5+0x400] ;  /* 0x0004000500037984 */ /* 0x000e280008000000 */
[----:B-1----:R-:W-:Y:S04]  /*2b0a0*/  STL [R1+0x83c], R2 ;  /* 0x00083c0201007387 */ /* 0x002fe80000100800 */
[----:B------:R-:W1:Y:S04]  /*2b0b0*/  LDS.U8 R2, [R0+UR5+0x440] ;  /* 0x0004400500027984 */ /* 0x000e680008000000 */
[----:B--2---:R-:W-:Y:S04]  /*2b0c0*/  STL [R1+0x838], R4 ;  /* 0x0008380401007387 */ /* 0x004fe80000100800 */
        /* <DEDUP_REMOVED lines=39> */
[----:B-1----:R1:W-:Y:S04]  /*2b340*/  STL [R1+0x1344], R2 ;  /* 0x0013440201007387 */ /* 0x0023e80000100800 */
[----:B--2---:R-:W-:Y:S04]  /*2b350*/  STL [R1+0x8d8], R4 ;  /* 0x0008d80401007387 */ /* 0x004fe80000100800 */
[----:B------:R-:W2:Y:S04]  /*2b360*/  LDS.U8 R4, [R0+UR5+0xc80] ;  /* 0x000c800500047984 */ /* 0x000ea80008000000 */
[----:B0-----:R-:W-:Y:S04]  /*2b370*/  STL [R1+0x8d4], R3 ;  /* 0x0008d40301007387 */ /* 0x001fe80000100800 */
[----:B------:R-:W0:Y:S01]  /*2b380*/  LDS.U8 R3, [R0+UR5+0xcc0] ;  /* 0x000cc00500037984 */ /* 0x000e220008000000 */
[----:B-1----:R-:W-:-:S03]  /*2b390*/  LOP3.LUT R2, R0, 0x10, RZ, 0x3c, !PT ;  /* 0x0000001000027812 */ /* 0x002fc600078e3cff */
[----:B------:R-:W-:Y:S04]  /*2b3a0*/  STL [R1+0x13d8], R0 ;  /* 0x0013d80001007387 */ /* 0x000fe80000100800 */
[----:B--2---:R-:W-:Y:S04]  /*2b3b0*/  STL [R1+0x1350], R4 ;  /* 0x0013500401007387 */ /* 0x004fe80000100800 */
[----:B------:R-:W1:Y:S04]  /*2b3c0*/  LDS.U8 R0, [R2+UR5] ;  /* 0x0000000502007984 */ /* 0x000e680008000000 */
        /* <DEDUP_REMOVED lines=48> */
[----:B------:R-:W-:Y:S04]  /*2b6d0*/  LDS.U8 R4, [R2+UR5+0xcc8] ;  /* 0x000cc80502047984 */ /* 0x000fe80008000000 */
[----:B0-----:R-:W-:Y:S04]  /*2b6e0*/  STL [R1+0x135c], R3 ;  /* 0x00135c0301007387 */ /* 0x001fe80000100800 */
[----:B------:R-:W0:Y:S04]  /*2b6f0*/  LDS.U8 R3, [R2+UR5+0xc40] ;  /* 0x000c400502037984 */ /* 0x000e280008000000 */
[----:B-1----:R-:W-:Y:S04]  /*2b700*/  STL [R1+0x12e8], R0 ;  /* 0x0012e80001007387 */ /* 0x002fe80000100800 */
[----:B------:R-:W1:Y:S01]  /*2b710*/  LDS.U8 R0, [R2+UR5+0xc88] ;  /* 0x000c880502007984 */ /* 0x000e620008000000 */
[----:B------:R-:W2:Y:S03]  /*2b720*/  S2R R22, SR_TID.X ;  /* 0x0000000000167919 */ /* 0x000ea60000002100 */
[----:B0-----:R-:W-:Y:S04]  /*2b730*/  STL [R1+0x12e4], R3 ;  /* 0x0012e40301007387 */ /* 0x001fe80000100800 */
[----:B------:R-:W0:Y:S04]  /*2b740*/  LDS.U8 R3, [R2+UR5+0xc08] ;  /* 0x000c080502037984 */ /* 0x000e280008000000 */
[----:B-1----:R1:W-:Y:S04]  /*2b750*/  STL [R1+0x1368], R0 ;  /* 0x0013680001007387 */ /* 0x0023e80000100800 */
[----:B------:R-:W-:Y:S04]  /*2b760*/  STL [R1+0x1364], R4 ;  /* 0x0013640401007387 */ /* 0x000fe80000100800 */
[----:B------:R-:W3:Y:S01]  /*2b770*/  LDS.U8 R4, [R2+UR5+0xc48] ;  /* 0x000c480502047984 */ /* 0x000ee20008000000 */
[----:B--2---:R-:W-:-:S02]  /*2b780*/  SHF.R.U32.HI R26, RZ, 0x2, R22 ;  /* 0x00000002ff1a7819 */ /* 0x004fc40000011616 */
[----:B------:R-:W-:Y:S02]  /*2b790*/  LOP3.LUT R22, R22, 0x3, RZ, 0xc0, !PT ;  /* 0x0000000316167812 */ /* 0x000fe400078ec0ff */
[----:B------:R-:W-:-:S03]  /*2b7a0*/  SGXT.U32 R26, R26, 0x3 ;  /* 0x000000031a1a781a */ /* 0x000fc60000000000 */
[----:B-1----:R-:W-:Y:S01]  /*2b7b0*/  IMAD R0, R22, 0x110, RZ ;  /* 0x0000011016007824 */ /* 0x002fe200078e02ff */
[----:B0-----:R-:W-:Y:S04]  /*2b7c0*/  STL [R1+0x12f0], R3 ;  /* 0x0012f00301007387 */ /* 0x001fe80000100800 */
[----:B------:R-:W0:Y:S01]  /*2b7d0*/  LDS.U8 R3, [R2+UR5+0xc80] ;  /* 0x000c800502037984 */ /* 0x000e220008000000 */
[----:B------:R-:W-:-:S03]  /*2b7e0*/  LOP3.LUT R0, R0, R26, RZ, 0xfc, !PT ;  /* 0x0000001a00007212 */ /* 0x000fc600078efcff */
[----:B------:R-:W1:Y:S01]  /*2b7f0*/  LDS.U8 R2, [R2+UR5+0xcc0] ;  /* 0x000cc00502027984 */ /* 0x000e620008000000 */
[----:B------:R-:W-:-:S03]  /*2b800*/  LOP3.LUT R0, R0, 0x20, RZ, 0x3c, !PT ;  /* 0x0000002000007812 */ /* 0x000fc600078e3cff */
[----:B---3--:R-:W-:Y:S04]  /*2b810*/  STL [R1+0x12ec], R4 ;  /* 0x0012ec0401007387 */ /* 0x008fe80000100800 */
[----:B------:R-:W2:Y:S04]  /*2b820*/  LDS.U8 R4, [R0+UR5] ;  /* 0x0000000500047984 */ /* 0x000ea80008000000 */
[----:B------:R-:W-:Y:S04]  /*2b830*/  LDS.U8 R5, [R0+UR5+0xc80] ;  /* 0x000c800500057984 */ /* 0x000fe80008000000 */
        /* <DEDUP_REMOVED lines=58> */
[----:B------:R-:W-:Y:S01]  /*2bbe0*/  LDS.U8 R4, [R0+UR5+0xcc0] ;  /* 0x000cc00500047984 */ /* 0x000fe20008000000 */
[----:B-1----:R-:W-:-:S03]  /*2bbf0*/  IMAD R2, R22, 0x110, RZ ;  /* 0x0000011016027824 */ /* 0x002fc600078e02ff */
[----:B0-----:R-:W-:Y:S04]  /*2bc00*/  STL [R1+0x1310], R3 ;  /* 0x0013100301007387 */ /* 0x001fe80000100800 */
[----:B------:R-:W0:Y:S01]  /*2bc10*/  LDS.U8 R3, [R0+UR5+0xc48] ;  /* 0x000c480500037984 */ /* 0x000e220008000000 */
[----:B------:R-:W-:-:S04]  /*2bc20*/  LOP3.LUT R2, R2, R26, RZ, 0xfc, !PT ;  /* 0x0000001a02027212 */ /* 0x000fc800078efcff */
[----:B------:R-:W-:-:S05]  /*2bc30*/  LOP3.LUT R2, R2, 0x30, RZ, 0x3c, !PT ;  /* 0x0000003002027812 */ /* 0x000fca00078e3cff */
[----:B------:R-:W-:Y:S04]  /*2bc40*/  LDS.U8 R0, [R2+UR5+0x40] ;  /* 0x0000400502007984 */ /* 0x000fe80008000000 */
[----:B0-----:R-:W-:Y:S04]  /*2bc50*/  STL [R1+0x130c], R3 ;  /* 0x00130c0301007387 */ /* 0x001fe80000100800 */
[----:B------:R-:W0:Y:S04]  /*2bc60*/  LDS.U8 R3, [R2+UR5] ;  /* 0x0000000502037984 */ /* 0x000e280008000000 */
[----:B------:R-:W-:Y:S04]  /*2bc70*/  STL [R1+0x1390], R5 ;  /* 0x0013900501007387 */ /* 0x000fe80000100800 */
[----:B------:R-:W-:Y:S04]  /*2bc80*/  STL [R1+0x138c], R4 ;  /* 0x00138c0401007387 */ /* 0x000fe80000100800 */
[----:B------:R-:W1:Y:S04]  /*2bc90*/  LDS.U8 R4, [R2+UR5+0x88] ;  /* 0x0000880502047984 */ /* 0x000e680008000000 */
[----:B0-----:R-:W-:Y:S04]  /*2bca0*/  STL [R1+0x814], R3 ;  /* 0x0008140301007387 */ /* 0x001fe80000100800 */
[----:B------:R-:W0:Y:S04]  /*2bcb0*/  LDS.U8 R3, [R2+UR5+0xc8] ;  /* 0x0000c80502037984 */ /* 0x000e280008000000 */
[----:B------:R-:W-:Y:S04]  /*2bcc0*/  STL [R1+0x810], R0 ;  /* 0x0008100001007387 */ /* 0x000fe80000100800 */
[----:B------:R-:W2:Y:S04]  /*2bcd0*/  LDS.U8 R0, [R2+UR5+0x8] ;  /* 0x0000080502007984 */ /* 0x000ea80008000000 */
[----:B-1----:R-:W-:Y:S04]  /*2bce0*/  STL [R1+0x8a0], R4 ;  /* 0x0008a00401007387 */ /* 0x002fe80000100800 */
[----:B------:R-:W1:Y:S04]  /*2bcf0*/  LDS.U8 R4, [R2+UR5+0x48] ;  /* 0x0000480502047984 */ /* 0x000e680008000000 */
[----:B0-----:R-:W-:Y:S04]  /*2bd00*/  STL [R1+0x89c], R3 ;  /* 0x00089c0301007387 */ /* 0x001fe80000100800 */
[----:B------:R-:W0:Y:S04]  /*2bd10*/  LDS.U8 R3, [R2+UR5+0x80] ;  /* 0x0000800502037984 */ /* 0x000e280008000000 */
[----:B--2---:R-:W-:Y:S04]  /*2bd20*/  STL [R1+0x81c], R0 ;  /* 0x00081c0001007387 */ /* 0x004fe80000100800 */
        /* <DEDUP_REMOVED lines=34> */
[----:B--2---:R-:W-:Y:S04]  /*2bf50*/  STL [R1+0x13a0], R0 ;  /* 0x0013a00001007387 */ /* 0x004fe80000100800 */
[----:B------:R-:W0:Y:S04]  /*2bf60*/  LDS.U8 R0, [R2+UR5+0xc40] ;  /* 0x000c400502007984 */ /* 0x000e280008000000 */
[----:B------:R-:W2:Y:S04]  /*2bf70*/  LDS.U8 R3, [R2+UR5+0xc00] ;  /* 0x000c000502037984 */ /* 0x000ea80008000000 */
[----:B-1----:R-:W-:Y:S04]  /*2bf80*/  STL [R1+0x139c], R4 ;  /* 0x00139c0401007387 */ /* 0x002fe80000100800 */
[----:B0-----:R-:W-:Y:S04]  /*2bf90*/  STL [R1+0x192c], R0 ;  /* 0x00192c0001007387 */ /* 0x001fe80000100800 */
[----:B--2---:R-:W-:Y:S04]  /*2bfa0*/  STL [R1+0x1328], R3 ;  /* 0x0013280301007387 */ /* 0x004fe80000100800 */
[----:B------:R-:W0:Y:S04]  /*2bfb0*/  LDS.U8 R3, [R2+UR5+0xc88] ;  /* 0x000c880502037984 */ /* 0x000e280008000000 */
[----:B------:R-:W1:Y:S04]  /*2bfc0*/  LDS.U8 R0, [R2+UR5+0xcc8] ;  /* 0x000cc80502007984 */ /* 0x000e680008000000 */
[----:B0-----:R-:W-:Y:S04]  /*2bfd0*/  STL [R1+0x13a8], R3 ;  /* 0x0013a80301007387 */ /* 0x001fe80000100800 */
[----:B-1----:R0:W-:Y:S04]  /*2bfe0*/  STL [R1+0x13a4], R0 ;  /* 0x0013a40001007387 */ /* 0x0021e80000100800 */
[----:B------:R-:W1:Y:S04]  /*2bff0*/  LDS.U8 R3, [R2+UR5+0xc08] ;  /* 0x000c080502037984 */ /* 0x000e680008000000 */
[----:B------:R-:W2:Y:S04]  /*2c000*/  LDS.U8 R2, [R2+UR5+0xc48] ;  /* 0x000c480502027984 */ /* 0x000ea80008000000 */
[----:B0-----:R-:W3:Y:S01]  /*2c010*/  LDL.LU R0, [R1+0x7d0] ;  /* 0x0007d00001007983 */ /* 0x001ee20000300800 */
[----:B------:R-:W0:Y:S01]  /*2c020*/  S2R R26, SR_TID.X ;  /* 0x00000000001a7919 */ /* 0x000e220000002100 */
[----:B------:R-:W4:Y:S02]  /*2c030*/  S2R R20, SR_TID.X ;  /* 0x0000000000147919 */ /* 0x000f240000002100 */
[----:B-1----:R-:W-:Y:S01]  /*2c040*/  STL [R1+0x1330], R3 ;  /* 0x0013300301007387 */ /* 0x002fe20000100800 */
[----:B0-----:R-:W-:-:S03]  /*2c050*/  SHF.R.U32.HI R17, RZ, 0x2, R26 ;  /* 0x00000002ff117819 */ /* 0x001fc6000001161a */
[----:B---3--:R-:W-:Y:S04]  /*2c060*/  STL [R1+0x2390], R0 ;  /* 0x0023900001007387 */ /* 0x008fe80000100800 */
[----:B--2---:R0:W-:Y:S04]  /*2c070*/  STL [R1+0x132c], R2 ;  /* 0x00132c0201007387 */ /* 0x0041e80000100800 */
[----:B------:R-:W2:Y:S04]  /*2c080*/  LDL.LU R14, [R1+0x7cc] ;  /* 0x0007cc00010e7983 */ /* 0x000ea80000300800 */
[----:B------:R-:W3:Y:S04]  /*2c090*/  LDL.LU R15, [R1+0x7a4] ;  /* 0x0007a400010f7983 */ /* 0x000ee80000300800 */
        /* <DEDUP_REMOVED lines=23> */
[----:B------:R-:W2:Y:S01]  /*2c210*/  LDL.LU R26, [R1+0x610] ;  /* 0x00061000011a7983 */ /* 0x000ea20000300800 */
[----:B------:R-:W-:-:S02]  /*2c220*/  SGXT.U32 R0, R17, 0x3 ;  /* 0x000000031100781a */ /* 0x000fc40000000000 */
[C---:B----4-:R-:W-:Y:S01]  /*2c230*/  LOP3.LUT R17, R20.reuse, 0x3f, RZ, 0xc0, !PT ;  /* 0x0000003f14117812 */ /* 0x050fe200078ec0ff */
[----:B------:R0:W-:Y:S02]  /*2c240*/  STL [R1+0x2380], R20 ;  /* 0x0023801401007387 */ /* 0x0001e40000100800 */
[----:B0-----:R-:W-:-:S05]  /*2c250*/  LOP3.LUT R20, R20, 0x3, RZ, 0xc0, !PT ;  /* 0x0000000314147812 */ /* 0x001fca00078ec0ff */
[----:B------:R-:W-:-:S05]  /*2c260*/  IMAD R20, R20, 0x110, RZ ;  /* 0x0000011014147824 */ /* 0x000fca00078e02ff */
[----:B------:R-:W-:-:S04]  /*2c270*/  LOP3.LUT R20, R20, R0, RZ, 0xfc, !PT ;  /* 0x0000000014147212 */ /* 0x000fc800078efcff */
[----:B------:R-:W-:-:S05]  /*2c280*/  LOP3.LUT R20, R20, 0x30, RZ, 0x3c, !PT ;  /* 0x0000003014147812 */ /* 0x000fca00078e3cff */
[----:B------:R-:W0:Y:S04]  /*2c290*/  LDS.U8 R0, [R20+UR5+0xc80] ;  /* 0x000c800514007984 */ /* 0x000e280008000000 */
[----:B------:R-:W1:Y:S01]  /*2c2a0*/  LDS.U8 R20, [R20+UR5+0xcc0] ;  /* 0x000cc00514147984 */ /* 0x000e620008000000 */
[----:B------:R-:W-:Y:S06]  /*2c2b0*/  BAR.SYNC.DEFER_BLOCKING 0x0 ;  /* 0x0000000000007b1d */ /* 0x000fec0000010000 */
[----:B0-----:R0:W-:Y:S04]  /*2c2c0*/  STL [R1+0x13b0], R0 ;  /* 0x0013b00001007387 */ /* 0x0011e80000100800 */
[----:B0-----:R-:W4:Y:S04]  /*2c2d0*/  LDL.LU R0, [R1+0x2390] ;  /* 0x0023900001007983 */ /* 0x001f280000300800 */
[----:B-1----:R0:W-:Y:S04]  /*2c2e0*/  STL [R1+0x13ac], R20 ;  /* 0x0013ac1401007387 */ /* 0x0021e80000100800 */
[----:B0-----:R-:W2:Y:S04]  /*2c2f0*/  LDL.LU R20, [R1+0x5d0] ;  /* 0x0005d00001147983 */ /* 0x001ea80000300800 */
[----:B--2---:R0:W-:Y:S04]  /*2c300*/  STL [R1+0x2384], R20 ;  /* 0x0023841401007387 */ /* 0x0041e80000100800 */
[----:B0-----:R-:W2:Y:S04]  /*2c310*/  LDL.LU R20, [R1+0x5ec] ;  /* 0x0005ec0001147983 */ /* 0x001ea80000300800 */
[----:B--2---:R0:W-:Y:S04]  /*2c320*/  STL [R1+0x2388], R20 ;  /* 0x0023881401007387 */ /* 0x0041e80000100800 */
[----:B0-----:R-:W2:Y:S04]  /*2c330*/  LDL.LU R20, [R1+0x5f0] ;  /* 0x0005f00001147983 */ /* 0x001ea80000300800 */
[----:B----4-:R-:W-:Y:S04]  /*2c340*/  STS.U8 [R17+UR5], R0 ;  /* 0x0000000011007988 */ /* 0x010fe80008000005 */
[----:B------:R-:W-:Y:S04]  /*2c350*/  STS.U8 [R17+UR5+0x40], R14 ;  /* 0x0000400e11007988 */ /* 0x000fe80008000005 */
[----:B---3--:R-:W-:Y:S04]  /*2c360*/  STS.U8 [R17+UR5+0x200], R15 ;  /* 0x0002000f11007988 */ /* 0x008fe80008000005 */
[----:B------:R-:W-:Y:S04]  /*2c370*/  STS.U8 [R17+UR5+0x240], R25 ;  /* 0x0002401911007988 */ /* 0x000fe80008000005 */
        /* <DEDUP_REMOVED lines=20> */
[----:B--2---:R0:W-:Y:S04]  /*2c4c0*/  STL [R1+0x238c], R20 ;  /* 0x00238c1401007387 */ /* 0x0041e80000100800 */
[----:B0-----:R-:W2:Y:S04]  /*2c4d0*/  LDL.LU R20, [R1+0x60c] ;  /* 0x00060c0001147983 */ /* 0x001ea80000300800 */
[----:B------:R-:W3:Y:S04]  /*2c4e0*/  LDL.LU R4, [R1+0x5cc] ;  /* 0x0005cc0001047983 */ /* 0x000ee80000300800 */
[----:B------:R-:W4:Y:S04]  /*2c4f0*/  LDL.LU R3, [R1+0x5b0] ;  /* 0x0005b00001037983 */ /* 0x000f280000300800 */
[----:B------:R0:W-:Y:S04]  /*2c500*/  STS.U8 [R17+UR5+0x1800], R6 ;  /* 0x0018000611007988 */ /* 0x0001e80008000005 */
[----:B------:R-:W3:Y:S04]  /*2c510*/  LDL.LU R5, [R1+0x5ac] ;  /* 0x0005ac0001057983 */ /* 0x000ee80000300800 */
[----:B------:R1:W-:Y:S04]  /*2c520*/  STS.U8 [R17+UR5+0x1840], R22 ;  /* 0x0018401611007988 */ /* 0x0003e80008000005 */
[----:B------:R1:W-:Y:S04]  /*2c530*/  STS.U8 [R17+UR5+0x1a00], R26 ;  /* 0x001a001a11007988 */ /* 0x0003e80008000005 */
[----:B0-----:R-:W3:Y:S04]  /*2c540*/  LDL.LU R6, [R1+0x590] ;  /* 0x0005900001067983 */ /* 0x001ee80000300800 */
[----:B-1----:R-:W3:Y:S04]  /*2c550*/  LDL.LU R22, [R1+0x58c] ;  /* 0x00058c0001167983 */ /* 0x002ee80000300800 */
        /* <DEDUP_REMOVED lines=22> */
[----:B--2---:R0:W-:Y:S04]  /*2c6c0*/  STS.U8 [R17+UR5+0x1a40], R20 ;  /* 0x001a401411007988 */ /* 0x0041e80008000005 */
[----:B0-----:R-:W2:Y:S04]  /*2c6d0*/  LDL.LU R20, [R1+0x238c] ;  /* 0x00238c0001147983 */ /* 0x001ea80000300800 */
[----:B--2---:R0:W-:Y:S04]  /*2c6e0*/  STS.U8 [R17+UR5+0x1c00], R20 ;  /* 0x001c001411007988 */ /* 0x0041e80008000005 */
[----:B0-----:R-:W2:Y:S04]  /*2c6f0*/  LDL.LU R20, [R1+0x2388] ;  /* 0x0023880001147983 */ /* 0x001ea80000300800 */
[----:B--2---:R0:W-:Y:S04]  /*2c700*/  STS.U8 [R17+UR5+0x1c40], R20 ;  /* 0x001c401411007988 */ /* 0x0041e80008000005 */
[----:B0-----:R-:W2:Y:S04]  /*2c710*/  LDL.LU R20, [R1+0x2384] ;  /* 0x0023840001147983 */ /* 0x001ea80000300800 */
[----:B--2---:R0:W-:Y:S04]  /*2c720*/  STS.U8 [R17+UR5+0x1e00], R20 ;  /* 0x001e001411007988 */ /* 0x0041e80008000005 */
[----:B---3--:R1:W-:Y:S04]  /*2c730*/  STS.U8 [R17+UR5+0x1e40], R4 ;  /* 0x001e400411007988 */ /* 0x0083e80008000005 */
[----:B----4-:R2:W-:Y:S04]  /*2c740*/  STS.U8 [R17+UR5+0x2000], R3 ;  /* 0x0020000311007988 */ /* 0x0105e80008000005 */
[----:B------:R3:W-:Y:S04]  /*2c750*/  STS.U8 [R17+UR5+0x2040], R5 ;  /* 0x0020400511007988 */ /* 0x0007e80008000005 */
[----:B------:R4:W-:Y:S04]  /*2c760*/  STS.U8 [R17+UR5+0x2200], R6 ;  /* 0x0022000611007988 */ /* 0x0009e80008000005 */
[----:B------:R2:W-:Y:S04]  /*2c770*/  STS.U8 [R17+UR5+0x2240], R22 ;  /* 0x0022401611007988 */ /* 0x0005e80008000005 */
[----:B0-----:R-:W4:Y:S04]  /*2c780*/  LDL.LU R20, [R1+0x2380] ;  /* 0x0023800001147983 */ /* 0x001f280000300800 */
[----:B-1----:R-:W4:Y:S04]  /*2c790*/  LDL.LU R4, [R1+0x237c] ;  /* 0x00237c0001047983 */ /* 0x002f280000300800 */
[----:B--2---:R-:W2:Y:S04]  /*2c7a0*/  LDL.LU R3, [R1+0x2378] ;  /* 0x0023780001037983 */ /* 0x004ea80000300800 */
[----:B---3--:R-:W3:Y:S04]  /*2c7b0*/  LDL.LU R5, [R1+0x2374] ;  /* 0x0023740001057983 */ /* 0x008ee80000300800 */
[----:B----4-:R-:W4:Y:S04]  /*2c7c0*/  LDL.LU R6, [R1+0x2370] ;  /* 0x0023700001067983 */ /* 0x010f280000300800 */
[----:B------:R-:W2:Y:S04]  /*2c7d0*/  LDL.LU R22, [R1+0x236c] ;  /* 0x00236c0001167983 */ /* 0x000ea80000300800 */
[----:B------:R0:W-:Y:S04]  /*2c7e0*/  STS.U8 [R17+UR5+0x2400], R26 ;  /* 0x0024001a11007988 */ /* 0x0001e80008000005 */
[----:B0-----:R-:W2:Y:S04]  /*2c7f0*/  LDL.LU R26, [R1+0x2368] ;  /* 0x00236800011a7983 */ /* 0x001ea80000300800 */
        /* <DEDUP_REMOVED lines=16> */
[----:B------:R0:W-:Y:S04]  /*2c900*/  STS.U8 [R17+UR5+0x3440], R9 ;  /* 0x0034400911007988 */ /* 0x0001e80008000005 */
[----:B------:R-:W-:Y:S04]  /*2c910*/  STS.U8 [R17+UR5+0x3600], R2 ;  /* 0x0036000211007988 */ /* 0x000fe80008000005 */
[----:B------:R-:W-:Y:S04]  /*2c920*/  STS.U8 [R17+UR5+0x3640], R8 ;  /* 0x0036400811007988 */ /* 0x000fe80008000005 */
[----:B------:R-:W-:Y:S04]  /*2c930*/  STS.U8 [R17+UR5+0x3800], R7 ;  /* 0x0038000711007988 */ /* 0x000fe80008000005 */
[----:B------:R-:W-:Y:S01]  /*2c940*/  STS.U8 [R17+UR5+0x3840], R18 ;  /* 0x0038401211007988 */ /* 0x000fe20008000005 */
[----:B0-----:R-:W-:-:S03]  /*2c950*/  LOP3.LUT R9, R17, 0x10, RZ, 0x3c, !PT ;  /* 0x0000001011097812 */ /* 0x001fc600078e3cff */
[----:B--2---:R-:W-:Y:S04]  /*2c960*/  STS.U8 [R17+UR5+0x3a00], R26 ;  /* 0x003a001a11007988 */ /* 0x004fe80008000005 */
[----:B------:R0:W-:Y:S04]  /*2c970*/  STS.U8 [R17+UR5+0x3a40], R22 ;  /* 0x003a401611007988 */ /* 0x0001e80008000005 */
        /* <DEDUP_REMOVED lines=16> */
[----:B----4-:R0:W-:Y:S04]  /*2ca80*/  STS.U8 [R17+UR5+0x3c00], R6 ;  /* 0x003c000611007988 */ /* 0x0101e80008000005 */
[----:B------:R-:W4:Y:S04]  /*2ca90*/  LDL.LU R28, [R1+0x668] ;  /* 0x00066800011c7983 */ /* 0x000f280000300800 */
[----:B------:R-:W2:Y:S04]  /*2caa0*/  LDL.LU R29, [R1+0x664] ;  /* 0x00066400011d7983 */ /* 0x000ea80000300800 */
[----:B------:R-:W2:Y:S04]  /*2cab0*/  LDL.LU R2, [R1+0x648] ;  /* 0x0006480001027983 */ /* 0x000ea80000300800 */
[----:B------:R-:W2:Y:S04]  /*2cac0*/  LDL.LU R8, [R1+0x644] ;  /* 0x0006440001087983 */ /* 0x000ea80000300800 */
[----:B------:R-:W2:Y:S04]  /*2cad0*/  LDL.LU R7, [R1+0x628] ;  /* 0x0006280001077983 */ /* 0x000ea80000300800 */
[----:B------:R-:W2:Y:S01]  /*2cae0*/  LDL.LU R18, [R1+0x624] ;  /* 0x0006240001127983 */ /* 0x000ea20000300800 */
[----:B0-----:R-:W-:-:S03]  /*2caf0*/  LOP3.LUT R6, R20, 0x3f, RZ, 0xc0, !PT ;  /* 0x0000003f14067812 */ /* 0x001fc600078ec0ff */
[----:B------:R-:W2:Y:S04]  /*2cb00*/  LDL.LU R20, [R1+0x608] ;  /* 0x0006080001147983 */ /* 0x000ea80000300800 */
[----:B---3--:R0:W-:Y:S04]  /*2cb10*/  STS.U8 [R6+UR5+0x3c40], R5 ;  /* 0x003c400506007988 */ /* 0x0081e80008000005 */
[----:B------:R-:W-:Y:S04]  /*2cb20*/  STS.U8 [R6+UR5+0x3e00], R3 ;  /* 0x003e000306007988 */ /* 0x000fe80008000005 */
[----:B------:R-:W-:Y:S04]  /*2cb30*/  STS.U8 [R6+UR5+0x3e40], R4 ;  /* 0x003e400406007988 */ /* 0x000fe80008000005 */
[----:B0-----:R-:W3:Y:S04]  /*2cb40*/  LDL.LU R5, [R1+0x798] ;  /* 0x0007980001057983 */ /* 0x001ee80000300800 */
[----:B------:R0:W-:Y:S04]  /*2cb50*/  STL [R1+0x2358], R17 ;  /* 0x0023581101007387 */ /* 0x0001e80000100800 */
[----:B0-----:R-:W2:Y:S04]  /*2cb60*/  LDL.LU R17, [R1+0x79c] ;  /* 0x00079c0001117983 */ /* 0x001ea80000300800 */
[----:B------:R-:W2:Y:S04]  /*2cb70*/  LDL.LU R3, [R1+0x7b8] ;  /* 0x0007b80001037983 */ /* 0x000ea80000300800 */
[----:B------:R-:W2:Y:S04]  /*2cb80*/  LDL.LU R4, [R1+0x7bc] ;  /* 0x0007bc0001047983 */ /* 0x000ea80000300800 */
[----:B------:R-:W-:Y:S04]  /*2cb90*/  STL [R1+0x2330], R6 ;  /* 0x0023300601007387 */ /* 0x000fe80000100800 */
[----:B--2---:R-:W-:Y:S04]  /*2cba0*/  STS.U8 [R9+UR5+0x80], R4 ;  /* 0x0000800409007988 */ /* 0x004fe80008000005 */
[----:B------:R-:W-:Y:S04]  /*2cbb0*/  STS.U8 [R9+UR5+0xc0], R3 ;  /* 0x0000c00309007988 */ /* 0x000fe80008000005 */
[----:B------:R0:W-:Y:S04]  /*2cbc0*/  STS.U8 [R9+UR5+0x280], R17 ;  /* 0x0002801109007988 */ /* 0x0001e80008000005 */
[----:B0-----:R-:W2:Y:S04]  /*2cbd0*/  LDL.LU R17, [R1+0x5c8] ;  /* 0x0005c80001117983 */ /* 0x001ea80000300800 */
[----:B--2---:R0:W-:Y:S04]  /*2cbe0*/  STL [R1+0x235c], R17 ;  /* 0x00235c1101007387 */ /* 0x0041e80000100800 */
[----:B0-----:R-:W2:Y:S04]  /*2cbf0*/  LDL.LU R17, [R1+0x5e4] ;  /* 0x0005e40001117983 */ /* 0x001ea80000300800 */
[----:B--2---:R0:W-:Y:S04]  /*2cc00*/  STL [R1+0x2360], R17 ;  /* 0x0023601101007387 */ /* 0x0041e80000100800 */
[----:B0-----:R-:W2:Y:S04]  /*2cc10*/  LDL.LU R17, [R1+0x5e8] ;  /* 0x0005e80001117983 */ /* 0x001ea80000300800 */
        /* <DEDUP_REMOVED lines=17> */
[----:B----4-:R-:W-:Y:S04]  /*2cd30*/  STS.U8 [R9+UR5+0x1480], R28 ;  /* 0x0014801c09007988 */ /* 0x010fe80008000005 */
        /* <DEDUP_REMOVED lines=9> */
[----:B------:R-:W3:Y:S04]  /*2cdd0*/  LDL.LU R7, [R1+0x5a4] ;  /* 0x0005a40001077983 */ /* 0x000ee80000300800 */
[----:B------:R0:W-:Y:S04]  /*2cde0*/  STS.U8 [R9+UR5+0x1a80], R20 ;  /* 0x001a801409007988 */ /* 0x0001e80008000005 */
[----:B------:R-:W3:Y:S04]  /*2cdf0*/  LDL.LU R18, [R1+0x588] ;  /* 0x0005880001127983 */ /* 0x000ee80000300800 */
        /* <DEDUP_REMOVED lines=42> */
[----:B------:R1:W-:Y:S04]  /*2d0a0*/  STS.U8 [R9+UR5+0x24c0], R4 ;  /* 0x0024c00409007988 */ /* 0x0003e80008000005 */
[----:B------:R0:W-:Y:S04]  /*2d0b0*/  STS.U8 [R9+UR5+0x2680], R3 ;  /* 0x0026800309007988 */ /* 0x0001e80008000005 */
[----:B------:R0:W-:Y:S04]  /*2d0c0*/  STS.U8 [R9+UR5+0x26c0], R5 ;  /* 0x0026c00509007988 */ /* 0x0001e80008000005 */
[----:B------:R1:W-:Y:S04]  /*2d0d0*/  STS.U8 [R9+UR5+0x2880], R22 ;  /* 0x0028801609007988 */ /* 0x0003e80008000005 */
[----:B------:R1:W-:Y:S04]  /*2d0e0*/  STS.U8 [R9+UR5+0x28c0], R26 ;  /* 0x0028c01a09007988 */ /* 0x0003e80008000005 */
[----:B0-----:R-:W3:Y:S04]  /*2d0f0*/  LDL.LU R6, [R1+0x76c] ;  /* 0x00076c0001067983 */ /* 0x001ee80000300800 */
[----:B-1----:R-:W3:Y:S04]  /*2d100*/  LDL.LU R4, [R1+0x768] ;  /* 0x0007680001047983 */ /* 0x002ee80000300800 */
[----:B------:R-:W3:Y:S04]  /*2d110*/  LDL.LU R3, [R1+0x740] ;  /* 0x0007400001037983 */ /* 0x000ee80000300800 */
[----:B------:R-:W3:Y:S04]  /*2d120*/  LDL.LU R5, [R1+0x73c] ;  /* 0x00073c0001057983 */ /* 0x000ee80000300800 */
[----:B------:R-:W3:Y:S04]  /*2d130*/  LDL.LU R22, [R1+0x720] ;  /* 0x0007200001167983 */ /* 0x000ee80000300800 */
[----:B------:R0:W-:Y:S04]  /*2d140*/  STS.U8 [R9+UR5+0x2a80], R0 ;  /* 0x002a800009007988 */ /* 0x0001e80008000005 */
[----:B------:R-:W3:Y:S04]  /*2d150*/  LDL.LU R26, [R1+0x71c] ;  /* 0x00071c00011a7983 */ /* 0x000ee80000300800 */
        /* <DEDUP_REMOVED lines=27> */
[----:B0-----:R-:W3:Y:S04]  /*2d310*/  LDL.LU R16, [R1+0x640] ;  /* 0x0006400001107983 */ /* 0x001ee80000300800 */
[----:B-1----:R-:W3:Y:S04]  /*2d320*/  LDL.LU R27, [R1+0x63c] ;  /* 0x00063c00011b7983 */ /* 0x002ee80000300800 */
[----:B------:R-:W3:Y:S04]  /*2d330*/  LDL.LU R28, [R1+0x620] ;  /* 0x00062000011c7983 */ /* 0x000ee80000300800 */
[----:B------:R-:W3:Y:S04]  /*2d340*/  LDL.LU R29, [R1+0x61c] ;  /* 0x00061c00011d7983 */ /* 0x000ee80000300800 */
[----:B--2---:R0:W-:Y:S04]  /*2d350*/  STS.U8 [R9+UR5+0x3a80], R20 ;  /* 0x003a801409007988 */ /* 0x0041e80008000005 */
[----:B----4-:R1:W-:Y:S04]  /*2d360*/  STS.U8 [R9+UR5+0x3ac0], R18 ;  /* 0x003ac01209007988 */ /* 0x0103e80008000005 */
[----:B---3--:R2:W-:Y:S04]  /*2d370*/  STS.U8 [R9+UR5+0x3c80], R7 ;  /* 0x003c800709007988 */ /* 0x0085e80008000005 */
[----:B------:R3:W-:Y:S04]  /*2d380*/  STS.U8 [R9+UR5+0x3cc0], R8 ;  /* 0x003cc00809007988 */ /* 0x0007e80008000005 */
[----:B------:R4:W-:Y:S04]  /*2d390*/  STS.U8 [R9+UR5+0x3e80], R2 ;  /* 0x003e800209007988 */ /* 0x0009e80008000005 */
[----:B0-----:R-:W3:Y:S04]  /*2d3a0*/  LDL.LU R20, [R1+0x790] ;  /* 0x0007900001147983 */ /* 0x001ee80000300800 */
[----:B-1----:R-:W3:Y:S04]  /*2d3b0*/  LDL.LU R18, [R1+0x794] ;  /* 0x0007940001127983 */ /* 0x002ee80000300800 */
[----:B--2---:R-:W2:Y:S04]  /*2d3c0*/  LDL.LU R7, [R1+0x7b0] ;  /* 0x0007b00001077983 */ /* 0x004ea80000300800 */
[----:B---3--:R-:W3:Y:S04]  /*2d3d0*/  LDL.LU R8, [R1+0x7b4] ;  /* 0x0007b40001087983 */ /* 0x008ee80000300800 */
[----:B----4-:R-:W4:Y:S01]  /*2d3e0*/  LDL.LU R9, [R1+0x2340] ;  /* 0x0023400001097983 */ /* 0x010f220000300800 */
[----:B------:R-:W0:Y:S01]  /*2d3f0*/  S2R R2, SR_TID.X ;  /* 0x0000000000027919 */ /* 0x000e220000002100 */
[----:B------:R-:W-:-:S02]  /*2d400*/  LOP3.LUT R17, R17, 0x20, RZ, 0x3c, !PT ;  /* 0x0000002011117812 */ /* 0x000fc400078e3cff */
[----:B0-----:R-:W-:-:S04]  /*2d410*/  LOP3.LUT R2, R2, 0x3f, RZ, 0xc0, !PT ;  /* 0x0000003f02027812 */ /* 0x001fc800078ec0ff */
[----:B------:R-:W-:-:S05]  /*2d420*/  LOP3.LUT R2, R2, 0x10, RZ, 0x3c, !PT ;  /* 0x0000001002027812 */ /* 0x000fca00078e3cff */
[----:B----4-:R-:W-:Y:S04]  /*2d430*/  STS.U8 [R2+UR5+0x3ec0], R9 ;  /* 0x003ec00902007988 */ /* 0x010fe80008000005 */
[----:B---3--:R-:W-:Y:S04]  /*2d440*/  STS.U8 [R17+UR5+0x100], R8 ;  /* 0x0001000811007988 */ /* 0x008fe80008000005 */
[----:B--2---:R-:W-:Y:S04]  /*2d450*/  STS.U8 [R17+UR5+0x140], R7 ;  /* 0x0001400711007988 */ /* 0x004fe80008000005 */
[----:B------:R-:W-:Y:S04]  /*2d460*/  STS.U8 [R17+UR5+0x300], R18 ;  /* 0x0003001211007988 */ /* 0x000fe80008000005 */
[----:B------:R-:W-:Y:S04]  /*2d470*/  STS.U8 [R17+UR5+0x340], R20 ;  /* 0x0003401411007988 */ /* 0x000fe80008000005 */
[----:B------:R0:W-:Y:S04]  /*2d480*/  STS.U8 [R17+UR5+0x500], R6 ;  /* 0x0005000611007988 */ /* 0x0001e80008000005 */
[----:B0-----:R-:W2:Y:S04]  /*2d490*/  LDL.LU R6, [R1+0x5dc] ;  /* 0x0005dc0001067983 */ /* 0x001ea80000300800 */
[----:B--2---:R0:W-:Y:S04]  /*2d4a0*/  STL [R1+0x2334], R6 ;  /* 0x0023340601007387 */ /* 0x0041e80000100800 */
[----:B0-----:R-:W2:Y:S04]  /*2d4b0*/  LDL.LU R6, [R1+0x5e0] ;  /* 0x0005e00001067983 */ /* 0x001ea80000300800 */
[----:B--2---:R0:W-:Y:S04]  /*2d4c0*/  STL [R1+0x2338], R6 ;  /* 0x0023380601007387 */ /* 0x0041e80000100800 */
        /* <DEDUP_REMOVED lines=50> */
[----:B------:R-:W3:Y:S04]  /*2d7f0*/  LDL.LU R28, [R1] ;  /* 0x00000000011c7983 */ /* 0x000ee80000300800 */
        /* <DEDUP_REMOVED lines=63> */
[----:B------:R1:W-:Y:S04]  /*2dbf0*/  STS.U8 [R17+UR5+0x3b00], R16 ;  /* 0x003b001011007988 */ /* 0x0003e80008000005 */
[----:B----4-:R2:W-:Y:S04]  /*2dc00*/  STS.U8 [R17+UR5+0x3b40], R10 ;  /* 0x003b400a11007988 */ /* 0x0105e80008000005 */
[----:B---3--:R3:W-:Y:S04]  /*2dc10*/  STS.U8 [R17+UR5+0x3d00], R13 ;  /* 0x003d000d11007988 */ /* 0x0087e80008000005 */
[----:B0-----:R-:W4:Y:S04]  /*2dc20*/  LDL.LU R29, [R1+0x784] ;  /* 0x00078400011d7983 */ /* 0x001f280000300800 */
[----:B-1----:R-:W4:Y:S04]  /*2dc30*/  LDL.LU R16, [R1+0x788] ;  /* 0x0007880001107983 */ /* 0x002f280000300800 */
[----:B--2---:R-:W2:Y:S04]  /*2dc40*/  LDL.LU R10, [R1+0x7ac] ;  /* 0x0007ac00010a7983 */ /* 0x004ea80000300800 */
[----:B---3--:R-:W3:Y:S01]  /*2dc50*/  LDL.LU R17, [R1+0x2314] ;  /* 0x0023140001117983 */ /* 0x008ee20000300800 */
[----:B------:R-:W-:-:S02]  /*2dc60*/  LOP3.LUT R13, R6, 0x20, RZ, 0x3c, !PT ;  /* 0x00000020060d7812 */ /* 0x000fc400078e3cff */
[----:B------:R-:W-:-:S03]  /*2dc70*/  LOP3.LUT R6, R6, 0x30, RZ, 0x3c, !PT ;  /* 0x0000003006067812 */ /* 0x000fc600078e3cff */
[----:B---3--:R-:W-:Y:S04]  /*2dc80*/  STS.U8 [R13+UR5+0x3d40], R17 ;  /* 0x003d40110d007988 */ /* 0x008fe80008000005 */
[----:B------:R-:W-:Y:S04]  /*2dc90*/  STS.U8 [R13+UR5+0x3f00], R23 ;  /* 0x003f00170d007988 */ /* 0x000fe80008000005 */
[----:B------:R-:W-:Y:S04]  /*2dca0*/  STS.U8 [R13+UR5+0x3f40], R24 ;  /* 0x003f40180d007988 */ /* 0x000fe80008000005 */
[----:B--2---:R-:W-:Y:S04]  /*2dcb0*/  STS.U8 [R6+UR5+0x180], R10 ;  /* 0x0001800a06007988 */ /* 0x004fe80008000005 */
[----:B------:R0:W-:Y:S04]  /*2dcc0*/  STS.U8 [R6+UR5+0x1c0], R28 ;  /* 0x0001c01c06007988 */ /* 0x0001e80008000005 */
[----:B0-----:R-:W2:Y:S04]  /*2dcd0*/  LDL.LU R28, [R1+0x618] ;  /* 0x00061800011c7983 */ /* 0x001ea80000300800 */
[----:B----4-:R-:W-:Y:S04]  /*2dce0*/  STS.U8 [R6+UR5+0x380], R16 ;  /* 0x0003801006007988 */ /* 0x010fe80008000005 */
        /* <DEDUP_REMOVED lines=10> */
[----:B------:R-:W-:Y:S04]  /*2dd90*/  STS.U8 [R6+UR5+0xdc0], R5 ;  /* 0x000dc00506007988 */ /* 0x000fe80008000005 */
[----:B------:R1:W-:Y:S04]  /*2dda0*/  STS.U8 [R6+UR5+0xf80], R26 ;  /* 0x000f801a06007988 */ /* 0x0003e80008000005 */
[----:B------:R-:W-:Y:S04]  /*2ddb0*/  STS.U8 [R6+UR5+0xfc0], R0 ;  /* 0x000fc00006007988 */ /* 0x000fe80008000005 */
[----:B------:R3:W-:Y:S04]  /*2ddc0*/  STS.U8 [R6+UR5+0x1180], R14 ;  /* 0x0011800e06007988 */ /* 0x0007e80008000005 */
[----:B------:R4:W-:Y:S04]  /*2ddd0*/  STS.U8 [R6+UR5+0x11c0], R15 ;  /* 0x0011c00f06007988 */ /* 0x0009e80008000005 */
[----:B0-----:R-:W2:Y:S04]  /*2dde0*/  LDL.LU R22, [R1+0x614] ;  /* 0x0006140001167983 */ /* 0x001ea80000300800 */
[----:B------:R0:W-:Y:S04]  /*2ddf0*/  STS.U8 [R6+UR5+0x1380], R25 ;  /* 0x0013801906007988 */ /* 0x0001e80008000005 */
[----:B------:R0:W-:Y:S04]  /*2de00*/  STS.U8 [R6+UR5+0x13c0], R21 ;  /* 0x0013c01506007988 */ /* 0x0001e80008000005 */
[----:B-1----:R-:W2:Y:S04]  /*2de10*/  LDL.LU R26, [R1+0x5f8] ;  /* 0x0005f800011a7983 */ /* 0x002ea80000300800 */
[----:B---3--:R-:W3:Y:S04]  /*2de20*/  LDL.LU R14, [R1+0x5f4] ;  /* 0x0005f400010e7983 */ /* 0x008ee80000300800 */
[----:B----4-:R-:W4:Y:S04]  /*2de30*/  LDL.LU R15, [R1+0x5d8] ;  /* 0x0005d800010f7983 */ /* 0x010f280000300800 */
[----:B------:R1:W-:Y:S04]  /*2de40*/  STS.U8 [R6+UR5+0x1580], R19 ;  /* 0x0015801306007988 */ /* 0x0003e80008000005 */
[----:B0-----:R-:W4:Y:S04]  /*2de50*/  LDL.LU R25, [R1+0x5d4] ;  /* 0x0005d40001197983 */ /* 0x001f280000300800 */
[----:B------:R-:W4:Y:S04]  /*2de60*/  LDL.LU R21, [R1+0x5b8] ;  /* 0x0005b80001157983 */ /* 0x000f280000300800 */
[----:B------:R0:W-:Y:S04]  /*2de70*/  STS.U8 [R6+UR5+0x15c0], R12 ;  /* 0x0015c00c06007988 */ /* 0x0001e80008000005 */
[----:B------:R0:W-:Y:S04]  /*2de80*/  STS.U8 [R6+UR5+0x1780], R11 ;  /* 0x0017800b06007988 */ /* 0x0001e80008000005 */
[----:B------:R0:W-:Y:S04]  /*2de90*/  STS.U8 [R6+UR5+0x17c0], R27 ;  /* 0x0017c01b06007988 */ /* 0x0001e80008000005 */
[----:B-1----:R-:W4:Y:S04]  /*2dea0*/  LDL.LU R19, [R1+0x5b4] ;  /* 0x0005b40001137983 */ /* 0x002f280000300800 */
[----:B------:R-:W4:Y:S04]  /*2deb0*/  LDL.LU R3, [R1+0x598] ;  /* 0x0005980001037983 */ /* 0x000f280000300800 */
[----:B0-----:R-:W4:Y:S04]  /*2dec0*/  LDL.LU R12, [R1+0x594] ;  /* 0x00059400010c7983 */ /* 0x001f280000300800 */
[----:B------:R-:W4:Y:S04]  /*2ded0*/  LDL.LU R11, [R1+0x528] ;  /* 0x00052800010b7983 */ /* 0x000f280000300800 */
[----:B------:R-:W4:Y:S04]  /*2dee0*/  LDL.LU R27, [R1+0x524] ;  /* 0x00052400011b7983 */ /* 0x000f280000300800 */
[----:B--2---:R0:W-:Y:S04]  /*2def0*/  STS.U8 [R6+UR5+0x1980], R28 ;  /* 0x0019801c06007988 */ /* 0x0041e80008000005 */
        /* <DEDUP_REMOVED lines=16> */
[----:B------:R0:W-:Y:S04]  /*2e000*/  STS.U8 [R6+UR5+0x19c0], R22 ;  /* 0x0019c01606007988 */ /* 0x0001e80008000005 */
[----:B------:R-:W2:Y:S04]  /*2e010*/  LDL.LU R5, [R1+0x38] ;  /* 0x0000380001057983 */ /* 0x000ea80000300800 */
[----:B------:R1:W-:Y:S04]  /*2e020*/  STS.U8 [R6+UR5+0x1b80], R26 ;  /* 0x001b801a06007988 */ /* 0x0003e80008000005 */
[----:B---3--:R3:W-:Y:S04]  /*2e030*/  STS.U8 [R6+UR5+0x1bc0], R14 ;  /* 0x001bc00e06007988 */ /* 0x0087e80008000005 */
[----:B----4-:R4:W-:Y:S04]  /*2e040*/  STS.U8 [R6+UR5+0x1d80], R15 ;  /* 0x001d800f06007988 */ /* 0x0109e80008000005 */
[----:B------:R1:W-:Y:S04]  /*2e050*/  STS.U8 [R6+UR5+0x1dc0], R25 ;  /* 0x001dc01906007988 */ /* 0x0003e80008000005 */
[----:B------:R3:W-:Y:S04]  /*2e060*/  STS.U8 [R6+UR5+0x1f80], R21 ;  /* 0x001f801506007988 */ /* 0x0007e80008000005 */
[----:B0-----:R-:W2:Y:S04]  /*2e070*/  LDL.LU R22, [R1+0x34] ;  /* 0x0000340001167983 */ /* 0x001ea80000300800 */
[----:B-1----:R-:W2:Y:S04]  /*2e080*/  LDL.LU R26, [R1+0x18] ;  /* 0x00001800011a7983 */ /* 0x002ea80000300800 */
[----:B---3--:R-:W3:Y:S04]  /*2e090*/  LDL.LU R14, [R1+0x2310] ;  /* 0x00231000010e7983 */ /* 0x008ee80000300800 */
[----:B----4-:R-:W3:Y:S04]  /*2e0a0*/  LDL.LU R15, [R1+0x230c] ;  /* 0x00230c00010f7983 */ /* 0x010ee80000300800 */
[----:B------:R-:W4:Y:S04]  /*2e0b0*/  LDL.LU R25, [R1+0x2308] ;  /* 0x0023080001197983 */ /* 0x000f280000300800 */
        /* <DEDUP_REMOVED lines=8> */
[----:B------:R-:W4:Y:S04]  /*2e140*/  LDL.LU R12, [R1+0x22fc] ;  /* 0x0022fc00010c7983 */ /* 0x000f280000300800 */
[----:B------:R-:W4:Y:S04]  /*2e150*/  LDL.LU R11, [R1+0x22f8] ;  /* 0x0022f800010b7983 */ /* 0x000f280000300800 */
[----:B------:R-:W4:Y:S04]  /*2e160*/  LDL.LU R27, [R1+0x22f4] ;  /* 0x0022f400011b7983 */ /* 0x000f280000300800 */
[----:B--2---:R0:W-:Y:S04]  /*2e170*/  STS.U8 [R6+UR5+0x2580], R28 ;  /* 0x0025801c06007988 */ /* 0x0041e80008000005 */
[----:B------:R-:W-:Y:S04]  /*2e180*/  STS.U8 [R6+UR5+0x25c0], R24 ;  /* 0x0025c01806007988 */ /* 0x000fe80008000005 */
[----:B------:R-:W-:Y:S04]  /*2e190*/  STS.U8 [R6+UR5+0x2780], R23 ;  /* 0x0027801706007988 */ /* 0x000fe80008000005 */
[----:B------:R-:W-:Y:S04]  /*2e1a0*/  STS.U8 [R6+UR5+0x27c0], R17 ;  /* 0x0027c01106007988 */ /* 0x000fe80008000005 */
[----:B------:R1:W-:Y:S04]  /*2e1b0*/  STS.U8 [R6+UR5+0x2980], R0 ;  /* 0x0029800006007988 */ /* 0x0003e80008000005 */
[----:B0-----:R-:W2:Y:S04]  /*2e1c0*/  LDL.LU R28, [R1+0x22f0] ;  /* 0x0022f000011c7983 */ /* 0x001ea80000300800 */
[----:B-1----:R-:W4:Y:S04]  /*2e1d0*/  LDL.LU R0, [R1+0x7c8] ;  /* 0x0007c80001007983 */ /* 0x002f280000300800 */
[----:B------:R-:W-:Y:S04]  /*2e1e0*/  STS.U8 [R6+UR5+0x29c0], R13 ;  /* 0x0029c00d06007988 */ /* 0x000fe80008000005 */
[----:B------:R-:W-:Y:S04]  /*2e1f0*/  STS.U8 [R6+UR5+0x2b80], R10 ;  /* 0x002b800a06007988 */ /* 0x000fe80008000005 */
[----:B------:R0:W-:Y:S04]  /*2e200*/  STS.U8 [R6+UR5+0x2bc0], R16 ;  /* 0x002bc01006007988 */ /* 0x0001e80008000005 */
[----:B0-----:R-:W4:Y:S04]  /*2e210*/  LDL R16, [R1+0x424] ;  /* 0x0004240001107983 */ /* 0x001f280000100800 */
[----:B------:R-:W-:Y:S04]  /*2e220*/  STS.U8 [R6+UR5+0x2d80], R29 ;  /* 0x002d801d06007988 */ /* 0x000fe80008000005 */
[----:B------:R-:W-:Y:S04]  /*2e230*/  STS.U8 [R6+UR5+0x2dc0], R9 ;  /* 0x002dc00906007988 */ /* 0x000fe80008000005 */
[----:B------:R-:W-:Y:S04]  /*2e240*/  STS.U8 [R6+UR5+0x2f80], R2 ;  /* 0x002f800206007988 */ /* 0x000fe80008000005 */
[----:B------:R-:W-:Y:S04]  /*2e250*/  STS.U8 [R6+UR5+0x2fc0], R8 ;  /* 0x002fc00806007988 */ /* 0x000fe80008000005 */
[----:B------:R-:W-:Y:S04]  /*2e260*/  STS.U8 [R6+UR5+0x3180], R7 ;  /* 0x0031800706007988 */ /* 0x000fe80008000005 */
[----:B------:R0:W-:Y:S04]  /*2e270*/  STS.U8 [R6+UR5+0x31c0], R18 ;  /* 0x0031c01206007988 */ /* 0x0001e80008000005 */
[----:B------:R1:W-:Y:S04]  /*2e280*/  STS.U8 [R6+UR5+0x3380], R20 ;  /* 0x0033801406007988 */ /* 0x0003e80008000005 */
[----:B------:R0:W-:Y:S04]  /*2e290*/  STS.U8 [R6+UR5+0x33c0], R4 ;  /* 0x0033c00406007988 */ /* 0x0001e80008000005 */
[----:B------:R0:W-:Y:S04]  /*2e2a0*/  STS.U8 [R6+UR5+0x3580], R5 ;  /* 0x0035800506007988 */ /* 0x0001e80008000005 */
[----:B------:R1:W-:Y:S04]  /*2e2b0*/  STS.U8 [R6+UR5+0x35c0], R22 ;  /* 0x0035c01606007988 */ /* 0x0003e80008000005 */
[----:B------:R1:W-:Y:S04]  /*2e2c0*/  STS.U8 [R6+UR5+0x3780], R26 ;  /* 0x0037801a06007988 */ /* 0x0003e80008000005 */
[----:B0-----:R-:W4:Y:S04]  /*2e2d0*/  LDL.LU R18, [R1+0x500] ;  /* 0x0005000001127983 */ /* 0x001f280000300800 */
[----:B---3--:R-:W-:Y:S04]  /*2e2e0*/  STS.U8 [R6+UR5+0x37c0], R3 ;  /* 0x0037c00306007988 */ /* 0x008fe80008000005 */
[----:B-1----:R-:W3:Y:S04]  /*2e2f0*/  LDL.LU R20, [R1+0x4fc] ;  /* 0x0004fc0001147983 */ /* 0x002ee80000300800 */
[----:B------:R-:W3:Y:S04]  /*2e300*/  LDL.LU R4, [R1+0x510] ;  /* 0x0005100001047983 */ /* 0x000ee80000300800 */
[----:B------:R-:W3:Y:S04]  /*2e310*/  LDL.LU R5, [R1+0x508] ;  /* 0x0005080001057983 */ /* 0x000ee80000300800 */
[----:B------:R-:W3:Y:S04]  /*2e320*/  LDL.LU R22, [R1+0x51c] ;  /* 0x00051c0001167983 */ /* 0x000ee80000300800 */
[----:B------:R-:W3:Y:S04]  /*2e330*/  LDL.LU R26, [R1+0x518] ;  /* 0x00051800011a7983 */ /* 0x000ee80000300800 */
[----:B------:R-:W-:Y:S04]  /*2e340*/  STL.64 [R1+0x22e8], R14 ;  /* 0x0022e80e01007387 */ /* 0x000fe80000100a00 */
[----:B--2---:R-:W-:Y:S04]  /*2e350*/  STS.U8 [R6+UR5+0x3980], R28 ;  /* 0x0039801c06007988 */ /* 0x004fe80008000005 */
[----:B----4-:R-:W-:Y:S04]  /*2e360*/  STS.U8 [R6+UR5+0x39c0], R27 ;  /* 0x0039c01b06007988 */ /* 0x010fe80008000005 */
[----:B------:R-:W-:Y:S04]  /*2e370*/  STS.U8 [R6+UR5+0x3b80], R11 ;  /* 0x003b800b06007988 */ /* 0x000fe80008000005 */
[----:B------:R-:W-:Y:S04]  /*2e380*/  STS.U8 [R6+UR5+0x3bc0], R12 ;  /* 0x003bc00c06007988 */ /* 0x000fe80008000005 */
[----:B------:R-:W-:Y:S04]  /*2e390*/  STS.U8 [R6+UR5+0x3d80], R19 ;  /* 0x003d801306007988 */ /* 0x000fe80008000005 */
[----:B------:R-:W-:Y:S04]  /*2e3a0*/  STS.U8 [R6+UR5+0x3dc0], R21 ;  /* 0x003dc01506007988 */ /* 0x000fe80008000005 */
[----:B------:R-:W-:Y:S04]  /*2e3b0*/  STS.U8 [R6+UR5+0x3f80], R25 ;  /* 0x003f801906007988 */ /* 0x000fe80008000005 */
[----:B------:R-:W-:Y:S01]  /*2e3c0*/  STS.U8 [R6+UR5+0x3fc0], R0 ;  /* 0x003fc00006007988 */ /* 0x000fe20008000005 */
[----:B------:R-:W-:Y:S06]  /*2e3d0*/  BAR.SYNC.DEFER_BLOCKING 0x0 ;  /* 0x0000000000007b1d */ /* 0x000fec0000010000 */
[----:B------:R-:W0:Y:S04]  /*2e3e0*/  LDSM.16.M88.4 R8, [R16] ;  /* 0x000000001008783b */ /* 0x000e280000000200 */
[----:B------:R-:W1:Y:S04]  /*2e3f0*/  LDSM.16.M88.4 R12, [R16+0x400] ;  /* 0x00040000100c783b */ /* 0x000e680000000200 */
[----:B0-----:R0:W-:Y:S04]  /*2e400*/  STL.64 [R1+0x430], R8 ;  /* 0x0004300801007387 */ /* 0x0011e80000100a00 */
[----:B------:R-:W-:Y:S01]  /*2e410*/  STL.64 [R1+0x438], R10 ;  /* 0x0004380a01007387 */ /* 0x000fe20000100a00 */
[----:B------:R-:W-:-:S02]  /*2e420*/  IMAD.MOV.U32 R7, RZ, RZ, R8 ;  /* 0x000000ffff077224 */ /* 0x000fc400078e0008 */
[----:B------:R-:W-:Y:S01]  /*2e430*/  IMAD.MOV.U32 R6, RZ, RZ, R9 ;  /* 0x000000ffff067224 */ /* 0x000fe200078e0009 */
[----:B-1----:R-:W-:Y:S04]  /*2e440*/  STL.64 [R1+0x440], R12 ;  /* 0x0004400c01007387 */ /* 0x002fe80000100a00 */
[----:B------:R-:W-:Y:S01]  /*2e450*/  STL.64 [R1+0x448], R14 ;  /* 0x0004480e01007387 */ /* 0x000fe20000100a00 */
[----:B0-----:R-:W-:Y:S02]  /*2e460*/  IMAD.MOV.U32 R9, RZ, RZ, R12 ;  /* 0x000000ffff097224 */ /* 0x001fe400078e000c */
[----:B------:R-:W-:Y:S02]  /*2e470*/  IMAD.MOV.U32 R8, RZ, RZ, R13 ;  /* 0x000000ffff087224 */ /* 0x000fe400078e000d */
[----:B------:R-:W0:Y:S04]  /*2e480*/  LDSM.16.M88.4 R12, [R16+0x800] ;  /* 0x00080000100c783b */ /* 0x000e280000000200 */
[----:B0-----:R-:W-:Y:S04]  /*2e490*/  STL.64 [R1+0x450], R12 ;  /* 0x0004500c01007387 */ /* 0x001fe80000100a00 */
[----:B------:R0:W-:Y:S04]  /*2e4a0*/  STL.64 [R1+0x458], R14 ;  /* 0x0004580e01007387 */ /* 0x0001e80000100a00 */
[----:B0-----:R-:W2:Y:S01]  /*2e4b0*/  LDL.LU.64 R14, [R1+0x22e8] ;  /* 0x0022e800010e7983 */ /* 0x001ea20000300a00 */
[----:B------:R-:W-:-:S02]  /*2e4c0*/  IMAD.MOV.U32 R11, RZ, RZ, R12 ;  /* 0x000000ffff0b7224 */ /* 0x000fc400078e000c */
[----:B------:R-:W-:-:S05]  /*2e4d0*/  IMAD.MOV.U32 R10, RZ, RZ, R13 ;  /* 0x000000ffff0a7224 */ /* 0x000fca00078e000d */
[----:B------:R-:W-:Y:S04]  /*2e4e0*/  STL.64 [R1+0x22e0], R10 ;  /* 0x0022e00a01007387 */ /* 0x000fe80000100a00 */
[----:B------:R-:W-:Y:S04]  /*2e4f0*/  STL.64 [R1+0x22d8], R8 ;  /* 0x0022d80801007387 */ /* 0x000fe80000100a00 */
[----:B------:R-:W0:Y:S04]  /*2e500*/  LDSM.16.M88.4 R8, [R16+0xc00] ;  /* 0x000c00001008783b */ /* 0x000e280000000200 */
[----:B0-----:R-:W-:Y:S01]  /*2e510*/  STL.64 [R1+0x460], R8 ;  /* 0x0004600801007387 */ /* 0x001fe20000100a00 */
[----:B------:R-:W-:-:S03]  /*2e520*/  IMAD.MOV.U32 R17, RZ, RZ, R8 ;  /* 0x000000ffff117224 */ /* 0x000fc600078e0008 */
[----:B------:R-:W-:Y:S01]  /*2e530*/  STL.64 [R1+0x468], R10 ;  /* 0x0004680a01007387 */ /* 0x000fe20000100a00 */
[----:B------:R-:W-:-:S03]  /*2e540*/  IMAD.MOV.U32 R0, RZ, RZ, R9 ;  /* 0x000000ffff007224 */ /* 0x000fc600078e0009 */
[----:B------:R-:W0:Y:S04]  /*2e550*/  LDSM.16.M88.4 R8, [R16+0x1000] ;  /* 0x001000001008783b */ /* 0x000e280000000200 */
[----:B0-----:R-:W-:Y:S01]  /*2e560*/  STL.64 [R1+0x470], R8 ;  /* 0x0004700801007387 */ /* 0x001fe20000100a00 */
[----:B------:R-:W-:-:S03]  /*2e570*/  IMAD.MOV.U32 R3, RZ, RZ, R8 ;  /* 0x000000ffff037224 */ /* 0x000fc600078e0008 */
[----:B------:R-:W-:Y:S01]  /*2e580*/  STL.64 [R1+0x478], R10 ;  /* 0x0004780a01007387 */ /* 0x000fe20000100a00 */
[----:B------:R-:W-:-:S03]  /*2e590*/  IMAD.MOV.U32 R2, RZ, RZ, R9 ;  /* 0x000000ffff027224 */ /* 0x000fc600078e0009 */
[----:B------:R-:W0:Y:S01]  /*2e5a0*/  LDSM.16.M88.4 R8, [R16+0x1400] ;  /* 0x001400001008783b */ /* 0x000e220000000200 */
[----:B---3--:R-:W-:Y:S01]  /*2e5b0*/  IMAD R13, R20, 0x100, R18 ;  /* 0x00000100140d7824 */ /* 0x008fe200078e0212 */
[----:B------:R-:W-:Y:S02]  /*2e5c0*/  F2FP.F16.E4M3.UNPACK_B R20, R7 ;  /* 0x00000007ff14723e */ /* 0x000fe400020006ff */
[----:B0-----:R-:W-:Y:S04]  /*2e5d0*/  STL.64 [R1+0x480], R8 ;  /* 0x0004800801007387 */ /* 0x001fe80000100a00 */
[----:B------:R-:W-:Y:S04]  /*2e5e0*/  STL.64 [R1+0x488], R10 ;  /* 0x0004880a01007387 */ /* 0x000fe80000100a00 */
[----:B------:R-:W3:Y:S01]  /*2e5f0*/  LDL.LU.64 R24, [R1+0x70] ;  /* 0x0000700001187983 */ /* 0x000ee20000300a00 */
[----:B------:R-:W-:Y:S01]  /*2e600*/  F2FP.F16.E4M3.UNPACK_B R21, R6 ;  /* 0x00000006ff15723e */ /* 0x000fe200020006ff */
[----:B--2---:R-:W-:-:S02]  /*2e610*/  IMAD R12, R14, 0x100, R15 ;  /* 0x000001000e0c7824 */ /* 0x004fc400078e020f */
[----:B------:R-:W-:Y:S02]  /*2e620*/  IMAD R14, R5, 0x100, R4 ;  /* 0x00000100050e7824 */ /* 0x000fe400078e0204 */
[----:B------:R-:W-:Y:S02]  /*2e630*/  IMAD.MOV.U32 R5, RZ, RZ, R8 ;  /* 0x000000ffff057224 */ /* 0x000fe400078e0008 */
[----:B------:R-:W-:Y:S02]  /*2e640*/  IMAD.MOV.U32 R4, RZ, RZ, R9 ;  /* 0x000000ffff047224 */ /* 0x000fe400078e0009 */
[----:B------:R-:W0:Y:S01]  /*2e650*/  LDSM.16.M88.4 R8, [R16+0x1800] ;  /* 0x001800001008783b */ /* 0x000e220000000200 */
[----:B------:R-:W-:-:S03]  /*2e660*/  IMAD R15, R26, 0x100, R22 ;  /* 0x000001001a0f7824 */ /* 0x000fc600078e0216 */
[----:B------:R-:W3:Y:S04]  /*2e670*/  LDL.LU.64 R26, [R1+0x78] ;  /* 0x00007800011a7983 */ /* 0x000ee80000300a00 */
[----:B------:R-:W-:Y:S01]  /*2e680*/  STL [R1+0x18], R20 ;  /* 0x0000181401007387 */ /* 0x000fe20000100800 */
[----:B0-----:R-:W-:-:S03]  /*2e690*/  IMAD.MOV.U32 R7, RZ, RZ, R8 ;  /* 0x000000ffff077224 */ /* 0x001fc600078e0008 */
[----:B------:R-:W-:Y:S01]  /*2e6a0*/  STL.64 [R1+0x490], R8 ;  /* 0x0004900801007387 */ /* 0x000fe20000100a00 */
[----:B------:R-:W-:-:S03]  /*2e6b0*/  IMAD.MOV.U32 R6, RZ, RZ, R9 ;  /* 0x000000ffff067224 */ /* 0x000fc600078e0009 */
[----:B------:R0:W-:Y:S04]  /*2e6c0*/  STL.64 [R1+0x498], R10 ;  /* 0x0004980a01007387 */ /* 0x0001e80000100a00 */
[----:B0-----:R-:W2:Y:S04]  /*2e6d0*/  LDL.LU.64 R10, [R1+0x22e0] ;  /* 0x0022e000010a7983 */ /* 0x001ea80000300a00 */
[----:B------:R-:W4:Y:S04]  /*2e6e0*/  LDL.LU.64 R8, [R1+0x22d8] ;  /* 0x0022d80001087983 */ /* 0x000f280000300a00 */
[----:B------:R-:W-:Y:S04]  /*2e6f0*/  STL [R1+0x1c], R21 ;  /* 0x00001c1501007387 */ /* 0x000fe80000100800 */
[----:B------:R-:W-:Y:S04]  /*2e700*/  STL.64 [R1+0x22c0], R6 ;  /* 0x0022c00601007387 */ /* 0x000fe80000100a00 */
[----:B------:R0:W-:Y:S04]  /*2e710*/  STL.64 [R1+0x22b8], R4 ;  /* 0x0022b80401007387 */ /* 0x0001e80000100a00 */
[----:B0-----:R-:W2:Y:S04]  /*2e720*/  LDL.LU.64 R4, [R1+0x560] ;  /* 0x0005600001047983 */ /* 0x001ea80000300a00 */
[----:B------:R-:W2:Y:S01]  /*2e730*/  LDL.LU.64 R6, [R1+0x568] ;  /* 0x0005680001067983 */ /* 0x000ea20000300a00 */
[----:B------:R-:W-:-:S02]  /*2e740*/  F2FP.F16.E4M3.UNPACK_B R12, R12 ;  /* 0x0000000cff0c723e */ /* 0x000fc400020006ff */
[----:B------:R-:W-:Y:S02]  /*2e750*/  F2FP.F16.E4M3.UNPACK_B R13, R13 ;  /* 0x0000000dff0d723e */ /* 0x000fe400020006ff */
[----:B------:R-:W-:Y:S02]  /*2e760*/  F2FP.F16.E4M3.UNPACK_B R14, R14 ;  /* 0x0000000eff0e723e */ /* 0x000fe400020006ff */
[----:B------:R-:W-:Y:S02]  /*2e770*/  F2FP.F16.E4M3.UNPACK_B R15, R15 ;  /* 0x0000000fff0f723e */ /* 0x000fe400020006ff */
[----:B----4-:R-:W-:-:S05]  /*2e780*/  F2FP.F16.E4M3.UNPACK_B R18, R9 ;  /* 0x00000009ff12723e */ /* 0x010fca00020006ff */
[----:B--2---:R-:W-:Y:S01]  /*2e790*/  HMMA.16816.F32 R4, R12, R20, R4 ;  /* 0x000000140c04723c */ /* 0x004fe20000001804 */
[----:B------:R-:W2:-:S15]  /*2e7a0*/  LDL.LU.64 R20, [R1+0x90] ;  /* 0x0000900001147983 */ /* 0x000e9e0000300a00 */
[----:B------:R-:W-:-:S03]  /*2e7b0*/  NOP ;  /* 0x0000000000007918 */ /* 0x000fc60000000000 */
[----:B------:R-:W-:Y:S04]  /*2e7c0*/  STL.64 [R1+0x50], R4 ;  /* 0x0000500401007387 */ /* 0x000fe80000100a00 */
[----:B------:R-:W-:Y:S04]  /*2e7d0*/  STL.64 [R1+0x58], R6 ;  /* 0x0000580601007387 */ /* 0x000fe80000100a00 */
[----:B------:R-:W-:Y:S04]  /*2e7e0*/  STL [R1+0x10], R18 ;  /* 0x0000101201007387 */ /* 0x000fe80000100800 */
[----:B------:R-:W4:Y:S04]  /*2e7f0*/  LDL.LU.64 R22, [R1+0x98] ;  /* 0x0000980001167983 */ /* 0x000f280000300a00 */
[----:B------:R-:W0:Y:S01]  /*2e800*/  LDSM.16.M88.4 R4, [R16+0x1c00] ;  /* 0x001c00001004783b */ /* 0x000e220000000200 */
[----:B------:R-:W-:Y:S01]  /*2e810*/  F2FP.F16.E4M3.UNPACK_B R19, R8 ;  /* 0x00000008ff13723e */ /* 0x000fe200020006ff */
[----:B0-----:R-:W-:-:S02]  /*2e820*/  IMAD.MOV.U32 R9, RZ, RZ, R4 ;  /* 0x000000ffff097224 */ /* 0x001fc400078e0004 */
[----:B------:R-:W-:Y:S01]  /*2e830*/  IMAD.MOV.U32 R8, RZ, RZ, R5 ;  /* 0x000000ffff087224 */ /* 0x000fe200078e0005 */
[----:B----4-:R-:W-:Y:S04]  /*2e840*/  STL.64 [R1+0x22d0], R22 ;  /* 0x0022d01601007387 */ /* 0x010fe80000100a00 */
[----:B------:R-:W-:Y:S04]  /*2e850*/  STL [R1+0x14], R19 ;  /* 0x0000141301007387 */ /* 0x000fe80000100800 */
[----:B--2---:R3:W-:Y:S02]  /*2e860*/  STL.64 [R1+0x22c8], R20 ;  /* 0x0022c81401007387 */ /* 0x0047e40000100a00 */
[----:B---3--:R-:W-:Y:S02]  /*2e870*/  HMMA.16816.F32 R20, R12, R18, R24 ;  /* 0x000000120c14723c */ /* 0x008fe40000001818 */
[----:B------:R0:W-:Y:S04]  /*2e880*/  STL.64 [R1+0x4a0], R4 ;  /* 0x0004a00401007387 */ /* 0x0001e80000100a00 */
[----:B------:R-:W-:Y:S04]  /*2e890*/  STL.64 [R1+0x4a8], R6 ;  /* 0x0004a80601007387 */ /* 0x000fe80000100a00 */
[----:B------:R-:W2:Y:S09]  /*2e8a0*/  LDL.LU.64 R24, [R1+0xb0] ;  /* 0x0000b00001187983 */ /* 0x000eb20000300a00 */
[----:B------:R-:W-:Y:S04]  /*2e8b0*/  STL.64 [R1+0x70], R20 ;  /* 0x0000701401007387 */ /* 0x000fe80000100a00 */
[----:B------:R-:W-:Y:S04]  /*2e8c0*/  STL.64 [R1+0x78], R22 ;  /* 0x0000781601007387 */ /* 0x000fe80000100a00 */
[----:B------:R-:W1:Y:S01]  /*2e8d0*/  LDSM.16.M88.4 R20, [R16+0x2000] ;  /* 0x002000001014783b */ /* 0x000e620000000200 */
[----:B0-----:R-:W-:-:S02]  /*2e8e0*/  F2FP.F16.E4M3.UNPACK_B R4, R11 ;  /* 0x0000000bff04723e */ /* 0x001fc400020006ff */
[----:B------:R-:W-:-:S03]  /*2e8f0*/  F2FP.F16.E4M3.UNPACK_B R5, R10 ;  /* 0x0000000aff05723e */ /* 0x000fc600020006ff */
[----:B------:R-:W-:Y:S04]  /*2e900*/  STL [R1+0x8], R4 ;  /* 0x0000080401007387 */ /* 0x000fe80000100800 */
[----:B------:R-:W2:Y:S04]  /*2e910*/  LDL.LU.64 R26, [R1+0xb8] ;  /* 0x0000b800011a7983 */ /* 0x000ea80000300a00 */
[----:B-1----:R-:W-:Y:S04]  /*2e920*/  STL.64 [R1+0x4b0], R20 ;  /* 0x0004b01401007387 */ /* 0x002fe80000100a00 */
[----:B------:R0:W-:Y:S01]  /*2e930*/  STL.64 [R1+0x4b8], R22 ;  /* 0x0004b81601007387 */ /* 0x0001e20000100a00 */
[----:B------:R-:W-:-:S02]  /*2e940*/  IMAD.MOV.U32 R11, RZ, RZ, R20 ;  /* 0x000000ffff0b7224 */ /* 0x000fc400078e0014 */
[----:B------:R-:W-:Y:S01]  /*2e950*/  IMAD.MOV.U32 R10, RZ, RZ, R21 ;  /* 0x000000ffff0a7224 */ /* 0x000fe200078e0015 */
[----:B0-----:R-:W3:Y:S04]  /*2e960*/  LDL.LU.64 R22, [R1+0x22d0] ;  /* 0x0022d00001167983 */ /* 0x001ee80000300a00 */
[----:B------:R-:W3:Y:S04]  /*2e970*/  LDL.LU.64 R20, [R1+0x22c8] ;  /* 0x0022c80001147983 */ /* 0x000ee80000300a00 */
[----:B------:R-:W-:Y:S04]  /*2e980*/  STL [R1+0xc], R5 ;  /* 0x00000c0501007387 */ /* 0x000fe80000100800 */
[----:B------:R-:W-:Y:S04]  /*2e990*/  STL.64 [R1+0x22b0], R10 ;  /* 0x0022b00a01007387 */ /* 0x000fe80000100a00 */
[----:B------:R0:W-:Y:S04]  /*2e9a0*/  STL.64 [R1+0x22a8], R8 ;  /* 0x0022a80801007387 */ /* 0x0001e80000100a00 */
[----:B0-----:R-:W4:Y:S04]  /*2e9b0*/  LDL.LU.64 R8, [R1+0xd0] ;  /* 0x0000d00001087983 */ /* 0x001f280000300a00 */
[----:B------:R-:W4:Y:S01]  /*2e9c0*/  LDL.LU.64 R10, [R1+0xd8] ;  /* 0x0000d800010a7983 */ /* 0x000f220000300a00 */
[----:B------:R-:W-:-:S02]  /*2e9d0*/  F2FP.F16.E4M3.UNPACK_B R18, R17 ;  /* 0x00000011ff12723e */ /* 0x000fc400020006ff */
[----:B------:R-:W-:Y:S01]  /*2e9e0*/  F2FP.F16.E4M3.UNPACK_B R19, R0 ;  /* 0x00000000ff13723e */ /* 0x000fe200020006ff */
[----:B---3--:R-:W-:Y:S01]  /*2e9f0*/  HMMA.16816.F32 R4, R12, R4, R20 ;  /* 0x000000040c04723c */ /* 0x008fe20000001814 */
[----:B------:R-:W3:-:S15]  /*2ea00*/  LDL.LU.64 R20, [R1+0xf0] ;  /* 0x0000f00001147983 */ /* 0x000ede0000300a00 */
[----:B------:R-:W-:-:S03]  /*2ea10*/  NOP ;  /* 0x0000000000007918 */ /* 0x000fc60000000000 */
[----:B------:R-:W-:Y:S04]  /*2ea20*/  STL.64 [R1+0x90], R4 ;  /* 0x0000900401007387 */ /* 0x000fe80000100a00 */
[----:B------:R-:W-:Y:S04]  /*2ea30*/  STL.64 [R1+0x98], R6 ;  /* 0x0000980601007387 */ /* 0x000fe80000100a00 */
[----:B------:R-:W0:Y:S04]  /*2ea40*/  LDSM.16.M88.4 R4, [R16+0x2400] ;  /* 0x002400001004783b */ /* 0x000e280000000200 */
[----:B------:R-:W-:Y:S04]  /*2ea50*/  STL [R1], R18 ;  /* 0x0000001201007387 */ /* 0x000fe80000100800 */
[----:B------:R-:W3:Y:S04]  /*2ea60*/  LDL.LU.64 R22, [R1+0xf8] ;  /* 0x0000f80001167983 */ /* 0x000ee80000300a00 */
[----:B0-----:R-:W-:Y:S04]  /*2ea70*/  STL.64 [R1+0x4c0], R4 ;  /* 0x0004c00401007387 */ /* 0x001fe80000100a00 */
[----:B------:R0:W-:Y:S01]  /*2ea80*/  STL.64 [R1+0x4c8], R6 ;  /* 0x0004c80601007387 */ /* 0x0001e20000100a00 */
[----:B------:R-:W-:-:S02]  /*2ea90*/  IMAD.MOV.U32 R0, RZ, RZ, R4 ;  /* 0x000000ffff007224 */ /* 0x000fc400078e0004 */
[----:B------:R-:W-:Y:S01]  /*2eaa0*/  IMAD.MOV.U32 R17, RZ, RZ, R5 ;  /* 0x000000ffff117224 */ /* 0x000fe200078e0005 */
[----:B0-----:R-:W3:Y:S04]  /*2eab0*/  LDL.LU.64 R6, [R1+0x22c0] ;  /* 0x0022c00001067983 */ /* 0x001ee80000300a00 */
[----:B------:R-:W3:Y:S01]  /*2eac0*/  LDL.LU.64 R4, [R1+0x22b8] ;  /* 0x0022b80001047983 */ /* 0x000ee20000300a00 */
[----:B--2---:R-:W-:Y:S03]  /*2ead0*/  HMMA.16816.F32 R24, R12, R18, R24 ;  /* 0x000000120c18723c */ /* 0x004fe60000001818 */
[----:B------:R-:W-:-:S15]  /*2eae0*/  STL [R1+0x4], R19 ;  /* 0x0000041301007387 */ /* 0x000fde0000100800 */
[----:B------:R-:W-:Y:S01]  /*2eaf0*/  NOP ;  /* 0x0000000000007918 */ /* 0x000fe20000000000 */
[----:B------:R-:W-:Y:S04]  /*2eb00*/  STL.64 [R1+0xb0], R24 ;  /* 0x0000b01801007387 */ /* 0x000fe80000100a00 */
[----:B------:R-:W-:Y:S04]  /*2eb10*/  STL.64 [R1+0xb8], R26 ;  /* 0x0000b81a01007387 */ /* 0x000fe80000100a00 */
[----:B------:R-:W0:Y:S01]  /*2eb20*/  LDSM.16.M88.4 R24, [R16+0x2800] ;  /* 0x002800001018783b */ /* 0x000e220000000200 */
[----:B------:R-:W-:Y:S02]  /*2eb30*/  F2FP.F16.E4M3.UNPACK_B R28, R3 ;  /* 0x00000003ff1c723e */ /* 0x000fe400020006ff */
[----:B------:R-:W-:-:S07]  /*2eb40*/  F2FP.F16.E4M3.UNPACK_B R29, R2 ;  /* 0x00000002ff1d723e */ /* 0x000fce00020006ff */
[----:B----4-:R-:W-:Y:S01]  /*2eb50*/  HMMA.16816.F32 R8, R12, R28, R8 ;  /* 0x0000001c0c08723c */ /* 0x010fe20000001808 */
[----:B0-----:R-:W-:Y:S04]  /*2eb60*/  STL.64 [R1+0x4d0], R24 ;  /* 0x0004d01801007387 */ /* 0x001fe80000100a00 */
[----:B------:R-:W-:-:S14]  /*2eb70*/  STL.64 [R1+0x4d8], R26 ;  /* 0x0004d81a01007387 */ /* 0x000fdc0000100a00 */
[----:B------:R-:W-:Y:S04]  /*2eb80*/  STL.64 [R1+0xd0], R8 ;  /* 0x0000d00801007387 */ /* 0x000fe80000100a00 */
[----:B------:R-:W-:Y:S04]  /*2eb90*/  STL.64 [R1+0xd8], R10 ;  /* 0x0000d80a01007387 */ /* 0x000fe80000100a00 */
[----:B------:R-:W0:Y:S04]  /*2eba0*/  LDSM.16.M88.4 R8, [R16+0x2c00] ;  /* 0x002c00001008783b */ /* 0x000e280000000200 */
[----:B0-----:R-:W-:Y:S04]  /*2ebb0*/  STL.64 [R1+0x4e0], R8 ;  /* 0x0004e00801007387 */ /* 0x001fe80000100a00 */
[----:B------:R0:W-:Y:S04]  /*2ebc0*/  STL.64 [R1+0x4e8], R10 ;  /* 0x0004e80a01007387 */ /* 0x0001e80000100a00 */
[----:B0-----:R-:W2:Y:S01]  /*2ebd0*/  LDL.LU.64 R10, [R1+0x22b0] ;  /* 0x0022b000010a7983 */ /* 0x001ea20000300a00 */
[----:B------:R-:W-:-:S02]  /*2ebe0*/  IMAD.MOV.U32 R2, RZ, RZ, R24 ;  /* 0x000000ffff027224 */ /* 0x000fc400078e0018 */
[----:B------:R-:W-:Y:S01]  /*2ebf0*/  IMAD.MOV.U32 R3, RZ, RZ, R25 ;  /* 0x000000ffff037224 */ /* 0x000fe200078e0019 */
[----:B---3--:R-:W-:Y:S02]  /*2ec00*/  F2FP.F16.E4M3.UNPACK_B R26, R5 ;  /* 0x00000005ff1a723e */ /* 0x008fe400020006ff */
[----:B------:R-:W-:-:S07]  /*2ec10*/  F2FP.F16.E4M3.UNPACK_B R27, R4 ;  /* 0x00000004ff1b723e */ /* 0x000fce00020006ff */
[----:B------:R-:W-:Y:S01]  /*2ec20*/  HMMA.16816.F32 R20, R12, R26, R20 ;  /* 0x0000001a0c14723c */ /* 0x000fe20000001814 */
[----:B------:R-:W-:Y:S02]  /*2ec30*/  IMAD.MOV.U32 R4, RZ, RZ, R8 ;  /* 0x000000ffff047224 */ /* 0x000fe400078e0008 */
[----:B------:R-:W-:Y:S02]  /*2ec40*/  IMAD.MOV.U32 R5, RZ, RZ, R9 ;  /* 0x000000ffff057224 */ /* 0x000fe400078e0009 */
[----:B------:R-:W3:-:S14]  /*2ec50*/  LDL.LU.64 R8, [R1+0x22a8] ;  /* 0x0022a80001087983 */ /* 0x000edc0000300a00 */
[----:B------:R-:W-:Y:S04]  /*2ec60*/  STL.64 [R1+0xf0], R20 ;  /* 0x0000f01401007387 */ /* 0x000fe80000100a00 */
[----:B------:R-:W-:Y:S04]  /*2ec70*/  STL.64 [R1+0xf8], R22 ;  /* 0x0000f81601007387 */ /* 0x000fe80000100a00 */
[----:B------:R-:W0:Y:S01]  /*2ec80*/  LDSM.16.M88.4 R20, [R16+0x3000] ;  /* 0x003000001014783b */ /* 0x000e220000000200 */
[----:B------:R-:W-:Y:S02]  /*2ec90*/  F2FP.F16.E4M3.UNPACK_B R24, R7 ;  /* 0x00000007ff18723e */ /* 0x000fe400020006ff */
[----:B------:R-:W-:Y:S01]  /*2eca0*/  F2FP.F16.E4M3.UNPACK_B R25, R6 ;  /* 0x00000006ff19723e */ /* 0x000fe200020006ff */
[----:B0-----:R-:W-:-:S02]  /*2ecb0*/  IMAD.MOV.U32 R6, RZ, RZ, R20 ;  /* 0x000000ffff067224 */ /* 0x001fc400078e0014 */
[----:B------:R-:W-:Y:S01]  /*2ecc0*/  IMAD.MOV.U32 R7, RZ, RZ, R21 ;  /* 0x000000ffff077224 */ /* 0x000fe200078e0015 */
[----:B------:R-:W-:Y:S04]  /*2ecd0*/  STL.64 [R1+0x4f0], R20 ;  /* 0x0004f01401007387 */ /* 0x000fe80000100a00 */
[----:B------:R-:W-:Y:S04]  /*2ece0*/  STL.64 [R1+0x4f8], R22 ;  /* 0x0004f81601007387 */ /* 0x000fe80000100a00 */
[----:B------:R-:W-:Y:S04]  /*2ecf0*/  STL.64 [R1+0x2290], R6 ;  /* 0x0022900601007387 */ /* 0x000fe80000100a00 */
[----:B------:R0:W-:Y:S04]  /*2ed00*/  STL.64 [R1+0x2288], R4 ;  /* 0x0022880401007387 */ /* 0x0001e80000100a00 */
[----:B0-----:R-:W4:Y:S04]  /*2ed10*/  LDL.LU.64 R4, [R1+0x150] ;  /* 0x0001500001047983 */ /* 0x001f280000300a00 */
[----:B------:R-:W2:Y:S04]  /*2ed20*/  LDL.LU.64 R6, [R1+0x158] ;  /* 0x0001580001067983 */ /* 0x000ea80000300a00 */
[----:B--2---:R-:W-:Y:S04]  /*2ed30*/  STL.64 [R1+0x22a0], R6 ;  /* 0x0022a00601007387 */ /* 0x004fe80000100a00 */
[----:B----4-:R0:W-:Y:S04]  /*2ed40*/  STL.64 [R1+0x2298], R4 ;  /* 0x0022980401007387 */ /* 0x0101e80000100a00 */
[----:B0-----:R-:W2:Y:S04]  /*2ed50*/  LDL.LU.64 R4, [R1+0x110] ;  /* 0x0001100001047983 */ /* 0x001ea80000300a00 */
[----:B------:R-:W2:Y:S04]  /*2ed60*/  LDL.LU.64 R6, [R1+0x118] ;  /* 0x0001180001067983 */ /* 0x000ea80000300a00 */
[----:B------:R-:W-:Y:S04]  /*2ed70*/  STL.64 [R1+0x21f8], R26 ;  /* 0x0021f81a01007387 */ /* 0x000fe80000100a00 */
[----:B------:R0:W-:Y:S01]  /*2ed80*/  STL.64 [R1+0x21f0], R24 ;  /* 0x0021f01801007387 */ /* 0x0001e20000100a00 */
[----:B---3--:R-:W-:-:S02]  /*2ed90*/  F2FP.F16.E4M3.UNPACK_B R22, R9 ;  /* 0x00000009ff16723e */ /* 0x008fc400020006ff */
[----:B------:R-:W-:Y:S01]  /*2eda0*/  F2FP.F16.E4M3.UNPACK_B R23, R8 ;  /* 0x00000008ff17723e */ /* 0x000fe200020006ff */
[----:B--2---:R-:W-:-:S15]  /*2edb0*/  HMMA.16816.F32 R4, R12, R24, R4 ;  /* 0x000000180c04723c */ /* 0x004fde0000001804 */
[----:B------:R-:W-:-:S04]  /*2edc0*/  NOP ;  /* 0x0000000000007918 */ /* 0x000fc80000000000 */
[----:B------:R-:W-:Y:S04]  /*2edd0*/  STL.64 [R1+0x110], R4 ;  /* 0x0001100401007387 */ /* 0x000fe80000100a00 */
[----:B------:R-:W-:Y:S04]  /*2ede0*/  STL.64 [R1+0x118], R6 ;  /* 0x0001180601007387 */ /* 0x000fe80000100a00 */
[----:B0-----:R-:W2:Y:S04]  /*2edf0*/  LDL.LU.64 R24, [R1+0x130] ;  /* 0x0001300001187983 */ /* 0x001ea80000300a00 */
[----:B------:R-:W2:Y:S04]  /*2ee00*/  LDL.LU.64 R26, [R1+0x138] ;  /* 0x00013800011a7983 */ /* 0x000ea80000300a00 */
[----:B------:R-:W0:Y:S04]  /*2ee10*/  LDSM.16.M88.4 R4, [R16+0x3400] ;  /* 0x003400001004783b */ /* 0x000e280000000200 */
[----:B0-----:R-:W-:Y:S04]  /*2ee20*/  STL.64 [R1+0x500], R4 ;  /* 0x0005000401007387 */ /* 0x001fe80000100a00 */
[----:B------:R0:W-:Y:S01]  /*2ee30*/  STL.64 [R1+0x508], R6 ;  /* 0x0005080601007387 */ /* 0x0001e20000100a00 */
[----:B------:R-:W-:-:S02]  /*2ee40*/  IMAD.MOV.U32 R8, RZ, RZ, R4 ;  /* 0x000000ffff087224 */ /* 0x000fc400078e0004 */
[----:B------:R-:W-:Y:S01]  /*2ee50*/  IMAD.MOV.U32 R9, RZ, RZ, R5 ;  /* 0x000000ffff097224 */ /* 0x000fe200078e0005 */
[----:B0-----:R-:W3:Y:S04]  /*2ee60*/  LDL.LU.64 R6, [R1+0x22a0] ;  /* 0x0022a00001067983 */ /* 0x001ee80000300a00 */
[----:B------:R-:W3:Y:S01]  /*2ee70*/  LDL.LU.64 R4, [R1+0x2298] ;  /* 0x0022980001047983 */ /* 0x000ee20000300a00 */
[----:B------:R-:W-:Y:S02]  /*2ee80*/  F2FP.F16.E4M3.UNPACK_B R20, R11 ;  /* 0x0000000bff14723e */ /* 0x000fe400020006ff */
[----:B------:R-:W-:Y:S01]  /*2ee90*/  F2FP.F16.E4M3.UNPACK_B R21, R10 ;  /* 0x0000000aff15723e */ /* 0x000fe200020006ff */
[----:B--2---:R-:W-:-:S15]  /*2eea0*/  HMMA.16816.F32 R24, R12, R22, R24 ;  /* 0x000000160c18723c */ /* 0x004fde0000001818 */
[----:B------:R-:W-:-:S04]  /*2eeb0*/  NOP ;  /* 0x0000000000007918 */ /* 0x000fc80000000000 */
[----:B------:R-:W-:Y:S04]  /*2eec0*/  STL.64 [R1+0x130], R24 ;  /* 0x0001301801007387 */ /* 0x000fe80000100a00 */
[----:B------:R-:W-:Y:S04]  /*2eed0*/  STL.64 [R1+0x138], R26 ;  /* 0x0001381a01007387 */ /* 0x000fe80000100a00 */
[----:B------:R-:W0:Y:S04]  /*2eee0*/  LDSM.16.M88.4 R24, [R16+0x3800] ;  /* 0x003800001018783b */ /* 0x000e280000000200 */
[----:B0-----:R-:W-:Y:S01]  /*2eef0*/  STL.64 [R1+0x510], R24 ;  /* 0x0005101801007387 */ /* 0x001fe20000100a00 */
[----:B------:R-:W-:-:S03]  /*2ef00*/  IMAD.MOV.U32 R10, RZ, RZ, R24 ;  /* 0x000000ffff0a7224 */ /* 0x000fc600078e0018 */
[----:B------:R3:W-:Y:S01]  /*2ef10*/  STL.64 [R1+0x518], R26 ;  /* 0x0005181a01007387 */ /* 0x0007e20000100a00 */
[----:B------:R-:W-:Y:S02]  /*2ef20*/  IMAD.MOV.U32 R11, RZ, RZ, R25 ;  /* 0x000000ffff0b7224 */ /* 0x000fe400078e0019 */
[----:B---3--:R-:W-:Y:S01]  /*2ef30*/  HMMA.16816.F32 R24, R12, R20, R4 ;  /* 0x000000140c18723c */ /* 0x008fe20000001804 */
[----:B------:R-:W2:Y:S04]  /*2ef40*/  LDL.LU.64 R4, [R1+0x170] ;  /* 0x0001700001047983 */ /* 0x000ea80000300a00 */
[----:B------:R-:W2:-:S14]  /*2ef50*/  LDL.LU.64 R6, [R1+0x178] ;  /* 0x0001780001067983 */ /* 0x000e9c0000300a00 */
[----:B------:R0:W-:Y:S04]  /*2ef60*/  STL.64 [R1+0x150], R24 ;  /* 0x0001501801007387 */ /* 0x0001e80000100a00 */
[----:B------:R1:W-:Y:S04]  /*2ef70*/  STL.64 [R1+0x158], R26 ;  /* 0x0001581a01007387 */ /* 0x0003e80000100a00 */
[----:B0-----:R-:W3:Y:S04]  /*2ef80*/  LDL.LU R24, [R1+0x7d4] ;  /* 0x0007d40001187983 */ /* 0x001ee80000300800 */
[----:B------:R-:W3:Y:S04]  /*2ef90*/  LDL.LU R25, [R1+0x7e0] ;  /* 0x0007e00001197983 */ /* 0x000ee80000300800 */
[----:B-1----:R-:W4:Y:S04]  /*2efa0*/  LDL.LU R26, [R1+0x7dc] ;  /* 0x0007dc00011a7983 */ /* 0x002f280000300800 */
[----:B------:R-:W4:Y:S01]  /*2efb0*/  LDL.LU R27, [R1+0x7e8] ;  /* 0x0007e800011b7983 */ /* 0x000f220000300800 */
[----:B------:R-:W-:-:S02]  /*2efc0*/  F2FP.F16.E4M3.UNPACK_B R18, R0 ;  /* 0x00000000ff12723e */ /* 0x000fc400020006ff */
[----:B------:R-:W-:Y:S02]  /*2efd0*/  F2FP.F16.E4M3.UNPACK_B R19, R17 ;  /* 0x00000011ff13723e */ /* 0x000fe400020006ff */
[----:B------:R-:W-:Y:S02]  /*2efe0*/  F2FP.F16.E4M3.UNPACK_B R2, R2 ;  /* 0x00000002ff02723e */ /* 0x000fe400020006ff */
[----:B------:R-:W-:Y:S01]  /*2eff0*/  F2FP.F16.E4M3.UNPACK_B R3, R3 ;  /* 0x00000003ff03723e */ /* 0x000fe200020006ff */
[----:B----4-:R-:W-:Y:S04]  /*2f000*/  STL.64 [R1+0x2260], R26 ;  /* 0x0022601a01007387 */ /* 0x010fe80000100a00 */
[----:B---3--:R0:W-:Y:S04]  /*2f010*/  STL.64 [R1+0x2258], R24 ;  /* 0x0022581801007387 */ /* 0x0081e80000100a00 */
[----:B0-----:R-:W3:Y:S04]  /*2f020*/  LDL.LU.64 R24, [R1+0x190] ;  /* 0x0001900001187983 */ /* 0x001ee80000300a00 */
[----:B------:R-:W3:Y:S04]  /*2f030*/  LDL.LU.64 R26, [R1+0x198] ;  /* 0x00019800011a7983 */ /* 0x000ee80000300a00 */
[----:B------:R-:W4:Y:S04]  /*2f040*/  LDL.LU R0, [R1+0x7e4] ;  /* 0x0007e40001007983 */ /* 0x000f280000300800 */
[----:B------:R-:W-:Y:S04]  /*2f050*/  STL.64 [R1+0x21e0], R22 ;  /* 0x0021e01601007387 */ /* 0x000fe80000100a00 */
[----:B------:R-:W-:Y:S04]  /*2f060*/  STL.64 [R1+0x21d8], R20 ;  /* 0x0021d81401007387 */ /* 0x000fe80000100a00 */
[----:B------:R-:W0:Y:S01]  /*2f070*/  LDSM.16.M88.4 R20, [R16+0x3c00] ;  /* 0x003c00001014783b */ /* 0x000e220000000200 */
[----:B--2---:R-:W-:Y:S03]  /*2f080*/  HMMA.16816.F32 R4, R12, R18, R4 ;  /* 0x000000120c04723c */ /* 0x004fe60000001804 */
[----:B0-----:R0:W-:Y:S01]  /*2f090*/  STL.64 [R1+0x520], R20 ;  /* 0x0005201401007387 */ /* 0x0011e20000100a00 */
[----:B------:R-:W-:-:S03]  /*2f0a0*/  IMAD.MOV.U32 R16, RZ, RZ, R20 ;  /* 0x000000ffff107224 */ /* 0x000fc600078e0014 */
[----:B------:R1:W-:Y:S01]  /*2f0b0*/  STL.64 [R1+0x528], R22 ;  /* 0x0005281601007387 */ /* 0x0003e20000100a00 */
[----:B------:R-:W-:-:S03]  /*2f0c0*/  IMAD.MOV.U32 R17, RZ, RZ, R21 ;  /* 0x000000ffff117224 */ /* 0x000fc600078e0015 */
[----:B0-----:R-:W2:Y:S04]  /*2f0d0*/  LDL.LU.64 R20, [R1+0x1b0] ;  /* 0x0001b00001147983 */ /* 0x001ea80000300a00 */
[----:B-1----:R-:W2:Y:S04]  /*2f0e0*/  LDL.LU.64 R22, [R1+0x1b8] ;  /* 0x0001b80001167983 */ /* 0x002ea80000300a00 */
[----:B------:R-:W-:Y:S04]  /*2f0f0*/  STL.64 [R1+0x170], R4 ;  /* 0x0001700401007387 */ /* 0x000fe80000100a00 */
[----:B------:R0:W-:Y:S04]  /*2f100*/  STL.64 [R1+0x178], R6 ;  /* 0x0001780601007387 */ /* 0x0001e80000100a00 */
[----:B0-----:R-:W2:Y:S04]  /*2f110*/  LDL.LU.64 R6, [R1+0x2290] ;  /* 0x0022900001067983 */ /* 0x001ea80000300a00 */
[----:B------:R-:W2:Y:S04]  /*2f120*/  LDL.LU.64 R4, [R1+0x2288] ;  /* 0x0022880001047983 */ /* 0x000ea80000300a00 */
[----:B------:R-:W-:Y:S04]  /*2f130*/  STL.64 [R1+0x2270], R18 ;  /* 0x0022701201007387 */ /* 0x000fe80000100a00 */
[----:B------:R0:W-:Y:S04]  /*2f140*/  STL.64 [R1+0x2268], R16 ;  /* 0x0022681001007387 */ /* 0x0001e80000100a00 */
[----:B0-----:R-:W2:Y:S01]  /*2f150*/  LDL.LU.64 R16, [R1+0x220] ;  /* 0x0002200001107983 */ /* 0x001ea20000300a00 */
[----:B---3--:R-:W-:-:S15]  /*2f160*/  HMMA.16816.F32 R24, R12, R2, R24 ;  /* 0x000000020c18723c */ /* 0x008fde0000001818 */
[----:B------:R-:W-:-:S04]  /*2f170*/  NOP ;  /* 0x0000000000007918 */ /* 0x000fc80000000000 */
[----:B------:R-:W-:Y:S04]  /*2f180*/  STL.64 [R1+0x190], R24 ;  /* 0x0001901801007387 */ /* 0x000fe80000100a00 */
[----:B------:R-:W-:Y:S04]  /*2f190*/  STL.64 [R1+0x198], R26 ;  /* 0x0001981a01007387 */ /* 0x000fe80000100a00 */
[----:B------:R-:W3:Y:S04]  /*2f1a0*/  LDL.LU.64 R18, [R1+0x228] ;  /* 0x0002280001127983 */ /* 0x000ee80000300a00 */
[----:B---3--:R-:W-:Y:S04]  /*2f1b0*/  STL.64 [R1+0x2280], R18 ;  /* 0x0022801201007387 */ /* 0x008fe80000100a00 */
[----:B--2---:R0:W-:Y:S04]  /*2f1c0*/  STL.64 [R1+0x2278], R16 ;  /* 0x0022781001007387 */ /* 0x0041e80000100a00 */
[----:B0-----:R-:W2:Y:S04]  /*2f1d0*/  LDL.LU.64 R16, [R1+0x1d0] ;  /* 0x0001d00001107983 */ /* 0x001ea80000300a00 */
[----:B------:R-:W2:Y:S01]  /*2f1e0*/  LDL.LU.64 R18, [R1+0x1d8] ;  /* 0x0001d80001127983 */ /* 0x000ea20000300a00 */
[----:B------:R-:W-:-:S02]  /*2f1f0*/  F2FP.F16.E4M3.UNPACK_B R4, R4 ;  /* 0x00000004ff04723e */ /* 0x000fc400020006ff */
[----:B------:R-:W-:Y:S02]  /*2f200*/  F2FP.F16.E4M3.UNPACK_B R5, R5 ;  /* 0x00000005ff05723e */ /* 0x000fe400020006ff */
[----:B------:R-:W-:Y:S02]  /*2f210*/  F2FP.F16.E4M3.UNPACK_B R6, R6 ;  /* 0x00000006ff06723e */ /* 0x000fe400020006ff */
[----:B------:R-:W-:Y:S01]  /*2f220*/  F2FP.F16.E4M3.UNPACK_B R7, R7 ;  /* 0x00000007ff07723e */ /* 0x000fe200020006ff */
[----:B------:R-:W3:Y:S04]  /*2f230*/  LDL.LU.64 R24, [R1+0x410] ;  /* 0x0004100001187983 */ /* 0x000ee80000300a00 */
[----:B------:R-:W3:Y:S01]  /*2f240*/  LDL.LU.64 R26, [R1+0x418] ;  /* 0x00041800011a7983 */ /* 0x000ee20000300a00 */
[----:B------:R-:W-:-:S15]  /*2f250*/  HMMA.16816.F32 R20, R12, R4, R20 ;  /* 0x000000040c14723c */ /* 0x000fde0000001814 */
[----:B------:R-:W-:-:S04]  /*2f260*/  NOP ;  /* 0x0000000000007918 */ /* 0x000fc80000000000 */
[----:B------:R0:W-:Y:S04]  /*2f270*/  STL.64 [R1+0x1b0], R20 ;  /* 0x0001b01401007387 */ /* 0x0001e80000100a00 */
[----:B------:R1:W-:Y:S04]  /*2f280*/  STL.64 [R1+0x1b8], R22 ;  /* 0x0001b81601007387 */ /* 0x0003e80000100a00 */
[----:B0-----:R-:W3:Y:S04]  /*2f290*/  LDL.LU.64 R20, [R1+0x210] ;  /* 0x0002100001147983 */ /* 0x001ee80000300a00 */
[----:B-1----:R-:W3:Y:S01]  /*2f2a0*/  LDL.LU.64 R22, [R1+0x218] ;  /* 0x0002180001167983 */ /* 0x002ee20000300a00 */
[----:B--2---:R-:W-:-:S15]  /*2f2b0*/  HMMA.16816.F32 R16, R12, R6, R16 ;  /* 0x000000060c10723c */ /* 0x004fde0000001810 */
[----:B------:R-:W-:-:S04]  /*2f2c0*/  NOP ;  /* 0x0000000000007918 */ /* 0x000fc80000000000 */
[----:B------:R-:W-:Y:S04]  /*2f2d0*/  STL.64 [R1+0x1d0], R16 ;  /* 0x0001d01001007387 */ /* 0x000fe80000100a00 */
[----:B------:R0:W-:Y:S04]  /*2f2e0*/  STL.64 [R1+0x1d8], R18 ;  /* 0x0001d81201007387 */ /* 0x0001e80000100a00 */
[----:B0-----:R-:W2:Y:S04]  /*2f2f0*/  LDL.LU.64 R18, [R1+0x2280] ;  /* 0x0022800001127983 */ /* 0x001ea80000300a00 */
[----:B------:R-:W2:Y:S01]  /*2f300*/  LDL.LU.64 R16, [R1+0x2278] ;  /* 0x0022780001107983 */ /* 0x000ea20000300a00 */
[----:B------:R-:W-:-:S02]  /*2f310*/  F2FP.F16.E4M3.UNPACK_B R8, R8 ;  /* 0x00000008ff08723e */ /* 0x000fc400020006ff */
[----:B------:R-:W-:Y:S01]  /*2f320*/  F2FP.F16.E4M3.UNPACK_B R9, R9 ;  /* 0x00000009ff09723e */ /* 0x000fe200020006ff */
[----:B------:R0:W-:Y:S01]  /*2f330*/  STL.64 [R1+0x21b0], R6 ;  /* 0x0021b00601007387 */ /* 0x0001e20000100a00 */
[----:B------:R-:W-:Y:S02]  /*2f340*/  F2FP.F16.E4M3.UNPACK_B R10, R10 ;  /* 0x0000000aff0a723e */ /* 0x000fe400020006ff */
[----:B------:R-:W-:Y:S01]  /*2f350*/  F2FP.F16.E4M3.UNPACK_B R11, R11 ;  /* 0x0000000bff0b723e */ /* 0x000fe200020006ff */
[----:B0-----:R-:W4:Y:S04]  /*2f360*/  LDL.LU R6, [R1+0x7c0] ;  /* 0x0007c00001067983 */ /* 0x001f280000300800 */
[----:B------:R-:W4:Y:S04]  /*2f370*/  LDL.LU R7, [R1+0x7d8] ;  /* 0x0007d80001077983 */ /* 0x000f280000300800 */
[----:B------:R0:W-:Y:S01]  /*2f380*/  STL.64 [R1+0x21a8], R4 ;  /* 0x0021a80401007387 */ /* 0x0001e20000100a00 */
[C---:B---3--:R-:W-:Y:S03]  /*2f390*/  HMMA.16816.F32 R24, R12.reuse, R10, R24 ;  /* 0x0000000a0c18723c */ /* 0x048fe60000001818 */
[----:B0-----:R-:W4:Y:S05]  /*2f3a0*/  LDL.LU R5, [R1+0x7c4] ;  /* 0x0007c40001057983 */ /* 0x001f2a0000300800 */
[----:B--2---:R-:W-:-:S15]  /*2f3b0*/  HMMA.16816.F32 R16, R12, R8, R16 ;  /* 0x000000080c10723c */ /* 0x004fde0000001810 */
[----:B------:R-:W-:-:S04]  /*2f3c0*/  NOP ;  /* 0x0000000000007918 */ /* 0x000fc80000000000 */
[----:B------:R-:W-:Y:S04]  /*2f3d0*/  STL.64 [R1+0x220], R16 ;  /* 0x0002201001007387 */ /* 0x000fe80000100a00 */
[----:B------:R0:W-:Y:S04]  /*2f3e0*/  STL.64 [R1+0x228], R18 ;  /* 0x0002281201007387 */ /* 0x0001e80000100a00 */
[----:B0-----:R-:W2:Y:S04]  /*2f3f0*/  LDL.LU.64 R18, [R1+0x2270] ;  /* 0x0022700001127983 */ /* 0x001ea80000300a00 */
[----:B------:R-:W3:Y:S04]  /*2f400*/  LDL.LU.64 R16, [R1+0x2268] ;  /* 0x0022680001107983 */ /* 0x000ee80000300a00 */
[----:B------:R-:W-:Y:S04]  /*2f410*/  STL.64 [R1+0x410], R24 ;  /* 0x0004101801007387 */ /* 0x000fe80000100a00 */
[----:B------:R0:W-:Y:S04]  /*2f420*/  STL.64 [R1+0x418], R26 ;  /* 0x0004181a01007387 */ /* 0x0001e80000100a00 */
[----:B0-----:R-:W2:Y:S04]  /*2f430*/  LDL.LU.64 R26, [R1+0x2260] ;  /* 0x00226000011a7983 */ /* 0x001ea80000300a00 */
[----:B------:R-:W2:Y:S04]  /*2f440*/  LDL.LU.64 R24, [R1+0x2258] ;  /* 0x0022580001187983 */ /* 0x000ea80000300a00 */
[----:B------:R-:W-:Y:S04]  /*2f450*/  STL.64 [R1+0x21a0], R10 ;  /* 0x0021a00a01007387 */ /* 0x000fe80000100a00 */
[----:B------:R0:W-:Y:S01]  /*2f460*/  STL.64 [R1+0x2198], R8 ;  /* 0x0021980801007387 */ /* 0x0001e20000100a00 */
[----:B----4-:R-:W-:Y:S01]  /*2f470*/  IMAD R6, R6, 0x100, R5 ;  /* 0x0000010006067824 */ /* 0x010fe200078e0205 */
[----:B---3--:R-:W-:-:S02]  /*2f480*/  F2FP.F16.E4M3.UNPACK_B R16, R16 ;  /* 0x00000010ff10723e */ /* 0x008fc400020006ff */
[----:B------:R-:W-:-:S07]  /*2f490*/  F2FP.F16.E4M3.UNPACK_B R17, R17 ;  /* 0x00000011ff11723e */ /* 0x000fce00020006ff */
[----:B0-----:R-:W-:Y:S01]  /*2f4a0*/  HMMA.16816.F32 R8, R12, R16, R20 ;  /* 0x000000100c08723c */ /* 0x001fe20000001814 */
[----:B------:R-:W-:Y:S04]  /*2f4b0*/  STL [R1+0x2184], R16 ;  /* 0x0021841001007387 */ /* 0x000fe80000100800 */
[----:B------:R-:W-:Y:S01]  /*2f4c0*/  STL [R1+0x2180], R17 ;  /* 0x0021801101007387 */ /* 0x000fe20000100800 */
[----:B------:R-:W-:Y:S01]  /*2f4d0*/  F2FP.F16.E4M3.UNPACK_B R12, R6 ;  /* 0x00000006ff0c723e */ /* 0x000fe200020006ff */
[----:B--2---:R-:W-:Y:S02]  /*2f4e0*/  IMAD R5, R24, 0x100, R7 ;  /* 0x0000010018057824 */ /* 0x004fe400078e0207 */
[----:B------:R-:W-:Y:S02]  /*2f4f0*/  IMAD R4, R26, 0x100, R25 ;  /* 0x000001001a047824 */ /* 0x000fe400078e0219 */
[----:B------:R-:W-:-:S08]  /*2f500*/  IMAD R0, R0, 0x100, R27 ;  /* 0x0000010000007824 */ /* 0x000fd000078e021b */
[----:B------:R-:W-:Y:S04]  /*2f510*/  STL.64 [R1+0x210], R8 ;  /* 0x0002100801007387 */ /* 0x000fe80000100a00 */
[----:B------:R-:W-:Y:S04]  /*2f520*/  STL.64 [R1+0x218], R10 ;  /* 0x0002180a01007387 */ /* 0x000fe80000100a00 */
[----:B------:R-:W-:Y:S04]  /*2f530*/  STL.64 [R1+0x21e8], R18 ;  /* 0x0021e81201007387 */ /* 0x000fe80000100a00 */
[----:B------:R-:W2:Y:S04]  /*2f540*/  LDL.64 R6, [R1+0x18] ;  /* 0x0000180001067983 */ /* 0x000ea80000100a00 */
[----:B------:R-:W3:Y:S04]  /*2f550*/  LDL.LU.64 R24, [R1+0x3c0] ;  /* 0x0003c00001187983 */ /* 0x000ee80000300a00 */
[----:B------:R-:W4:Y:S04]  /*2f560*/  LDL.LU.64 R26, [R1+0x3c8] ;  /* 0x0003c800011a7983 */ /* 0x000f280000300a00 */
[----:B----4-:R0:W-:Y:S04]  /*2f570*/  STL.64 [R1+0x2208], R26 ;  /* 0x0022081a01007387 */ /* 0x0101e80000100a00 */
[----:B0-----:R-:W4:Y:S04]  /*2f580*/  LDL R26, [R1] ;  /* 0x00000000011a7983 */ /* 0x001f280000100800 */
[----:B------:R-:W4:Y:S04]  /*2f590*/  LDL R27, [R1+0x4] ;  /* 0x00000400011b7983 */ /* 0x000f280000100800 */
[----:B---3--:R0:W-:Y:S04]  /*2f5a0*/  STL.64 [R1+0x2200], R24 ;  /* 0x0022001801007387 */ /* 0x0081e80000100a00 */
[----:B0-----:R-:W3:Y:S04]  /*2f5b0*/  LDL R24, [R1+0x8] ;  /* 0x0000080001187983 */ /* 0x001ee80000100800 */
[----:B------:R-:W3:Y:S04]  /*2f5c0*/  LDL R25, [R1+0xc] ;  /* 0x00000c0001197983 */ /* 0x000ee80000100800 */
[----:B----4-:R0:W-:Y:S04]  /*2f5d0*/  STL.64 [R1+0x2220], R26 ;  /* 0x0022201a01007387 */ /* 0x0101e80000100a00 */
[----:B0-----:R-:W4:Y:S04]  /*2f5e0*/  LDL.64 R26, [R1+0x10] ;  /* 0x00001000011a7983 */ /* 0x001f280000100a00 */
[----:B----4-:R-:W-:Y:S04]  /*2f5f0*/  STL.64 [R1+0x2250], R26 ;  /* 0x0022501a01007387 */ /* 0x010fe80000100a00 */
[----:B---3--:R0:W-:Y:S04]  /*2f600*/  STL.64 [R1+0x2248], R24 ;  /* 0x0022481801007387 */ /* 0x0081e80000100a00 */
[----:B0-----:R-:W2:Y:S04]  /*2f610*/  LDL.LU.64 R24, [R1+0x400] ;  /* 0x0004000001187983 */ /* 0x001ea80000300a00 */
[----:B------:R-:W2:Y:S04]  /*2f620*/  LDL.LU.64 R26, [R1+0x408] ;  /* 0x00040800011a7983 */ /* 0x000ea80000300a00 */
[----:B------:R-:W3:Y:S04]  /*2f630*/  LDL.LU.64 R16, [R1+0x3b0] ;  /* 0x0003b00001107983 */ /* 0x000ee80000300a00 */
[----:B------:R-:W4:Y:S04]  /*2f640*/  LDL.LU.64 R18, [R1+0x3b8] ;  /* 0x0003b80001127983 */ /* 0x000f280000300a00 */
[----:B----4-:R-:W-:Y:S04]  /*2f650*/  STL.64 [R1+0x2218], R18 ;  /* 0x0022181201007387 */ /* 0x010fe80000100a00 */
[----:B---3--:R0:W-:Y:S04]  /*2f660*/  STL.64 [R1+0x2210], R16 ;  /* 0x0022101001007387 */ /* 0x0081e80000100a00 */
[----:B0-----:R-:W3:Y:S04]  /*2f670*/  LDL.LU.64 R16, [R1+0x3d0] ;  /* 0x0003d00001107983 */ /* 0x001ee80000300a00 */
[----:B------:R-:W4:Y:S01]  /*2f680*/  LDL.LU.64 R18, [R1+0x3d8] ;  /* 0x0003d80001127983 */ /* 0x000f220000300a00 */
[----:B------:R-:W-:-:S02]  /*2f690*/  F2FP.F16.E4M3.UNPACK_B R13, R5 ;  /* 0x00000005ff0d723e */ /* 0x000fc400020006ff */
[----:B------:R-:W-:Y:S02]  /*2f6a0*/  F2FP.F16.E4M3.UNPACK_B R14, R4 ;  /* 0x00000004ff0e723e */ /* 0x000fe400020006ff */
[----:B------:R-:W-:Y:S01]  /*2f6b0*/  F2FP.F16.E4M3.UNPACK_B R15, R0 ;  /* 0x00000000ff0f723e */ /* 0x000fe200020006ff */
[----:B----4-:R-:W-:Y:S04]  /*2f6c0*/  STL.64 [R1+0x2230], R18 ;  /* 0x0022301201007387 */ /* 0x010fe80000100a00 */
[----:B---3--:R0:W-:Y:S04]  /*2f6d0*/  STL.64 [R1+0x2228], R16 ;  /* 0x0022281001007387 */ /* 0x0081e80000100a00 */
[----:B0-----:R-:W3:Y:S04]  /*2f6e0*/  LDL.LU.64 R16, [R1+0x3e0] ;  /* 0x0003e00001107983 */ /* 0x001ee80000300a00 */
[----:B------:R-:W4:Y:S01]  /*2f6f0*/  LDL.LU.64 R18, [R1+0x3e8] ;  /* 0x0003e80001127983 */ /* 0x000f220000300a00 */
[C---:B--2---:R-:W-:Y:S03]  /*2f700*/  HMMA.16816.F32 R24, R12.reuse, R6, R24 ;  /* 0x000000060c18723c */ /* 0x044fe60000001818 */
[----:B----4-:R-:W-:Y:S04]  /*2f710*/  STL.64 [R1+0x2240], R18 ;  /* 0x0022401201007387 */ /* 0x010fe80000100a00 */
[----:B---3--:R0:W-:Y:S04]  /*2f720*/  STL.64 [R1+0x2238], R16 ;  /* 0x0022381001007387 */ /* 0x0081e80000100a00 */
[----:B0-----:R-:W2:Y:S04]  /*2f730*/  LDL.LU.64 R16, [R1+0x3f0] ;  /* 0x0003f00001107983 */ /* 0x001ea80000300a00 */
[----:B------:R-:W2:Y:S04]  /*2f740*/  LDL.LU.64 R18, [R1+0x3f8] ;  /* 0x0003f80001127983 */ /* 0x000ea80000300a00 */
[----:B------:R-:W3:Y:S04]  /*2f750*/  LDL.LU.64 R20, [R1+0x3a0] ;  /* 0x0003a00001147983 */ /* 0x000ee80000300a00 */
[----:B------:R-:W3:Y:S04]  /*2f760*/  LDL.LU.64 R22, [R1+0x3a8] ;  /* 0x0003a80001167983 */ /* 0x000ee80000300a00 */
[----:B------:R-:W4:Y:S04]  /*2f770*/  LDL.LU.64 R8, [R1+0x390] ;  /* 0x0003900001087983 */ /* 0x000f280000300a00 */
[----:B------:R-:W4:Y:S04]  /*2f780*/  LDL.LU.64 R10, [R1+0x398] ;  /* 0x00039800010a7983 */ /* 0x000f280000300a00 */
[----:B------:R-:W-:Y:S04]  /*2f790*/  STL.64 [R1+0x400], R24 ;  /* 0x0004001801007387 */ /* 0x000fe80000100a00 */
[----:B------:R0:W-:Y:S04]  /*2f7a0*/  STL.64 [R1+0x408], R26 ;  /* 0x0004081a01007387 */ /* 0x0001e80000100a00 */
[----:B0-----:R-:W2:Y:S04]  /*2f7b0*/  LDL.LU.64 R26, [R1+0x2250] ;  /* 0x00225000011a7983 */ /* 0x001ea80000300a00 */
[----:B------:R-:W3:Y:S01]  /*2f7c0*/  LDL.LU.64 R24, [R1+0x2248] ;  /* 0x0022480001187983 */ /* 0x000ee20000300a00 */
[----:B--2---:R-:W-:-:S15]  /*2f7d0*/  HMMA.16816.F32 R16, R12, R26, R16 ;  /* 0x0000001a0c10723c */ /* 0x004fde0000001810 */
[----:B------:R-:W-:-:S04]  /*2f7e0*/  NOP ;  /* 0x0000000000007918 */ /* 0x000fc80000000000 */
[----:B------:R-:W-:Y:S04]  /*2f7f0*/  STL.64 [R1+0x3f0], R16 ;  /* 0x0003f01001007387 */ /* 0x000fe80000100a00 */
[----:B------:R0:W-:Y:S04]  /*2f800*/  STL.64 [R1+0x3f8], R18 ;  /* 0x0003f81201007387 */ /* 0x0001e80000100a00 */
[----:B0-----:R-:W3:Y:S04]  /*2f810*/  LDL.LU.64 R18, [R1+0x2240] ;  /* 0x0022400001127983 */ /* 0x001ee80000300a00 */
[----:B------:R-:W3:Y:S01]  /*2f820*/  LDL.LU.64 R16, [R1+0x2238] ;  /* 0x0022380001107983 */ /* 0x000ee20000300a00 */
[----:B------:R-:W-:-:S02]  /*2f830*/  IMAD.MOV.U32 R5, RZ, RZ, R6 ;  /* 0x000000ffff057224 */ /* 0x000fc400078e0006 */
[----:B------:R-:W-:Y:S02]  /*2f840*/  IMAD.MOV.U32 R6, RZ, RZ, R26 ;  /* 0x000000ffff067224 */ /* 0x000fe400078e001a */
[----:B------:R-:W-:Y:S02]  /*2f850*/  IMAD.MOV.U32 R0, RZ, RZ, R27 ;  /* 0x000000ffff007224 */ /* 0x000fe400078e001b */
[----:B---3--:R-:W-:Y:S01]  /*2f860*/  HMMA.16816.F32 R24, R12, R24, R16 ;  /* 0x000000180c18723c */ /* 0x008fe20000001810 */
[----:B------:R-:W2:Y:S04]  /*2f870*/  LDL.LU.64 R18, [R1+0x2230] ;  /* 0x0022300001127983 */ /* 0x000ea80000300a00 */
[----:B------:R-:W2:-:S14]  /*2f880*/  LDL.LU.64 R16, [R1+0x2228] ;  /* 0x0022280001107983 */ /* 0x000e9c0000300a00 */
[----:B------:R-:W-:Y:S04]  /*2f890*/  STL.64 [R1+0x3e0], R24 ;  /* 0x0003e01801007387 */ /* 0x000fe80000100a00 */
[----:B------:R0:W-:Y:S04]  /*2f8a0*/  STL.64 [R1+0x3e8], R26 ;  /* 0x0003e81a01007387 */ /* 0x0001e80000100a00 */
[----:B0-----:R-:W2:Y:S02]  /*2f8b0*/  LDL.LU.64 R26, [R1+0x2220] ;  /* 0x00222000011a7983 */ /* 0x001ea40000300a00 */
[----:B--2---:R-:W-:Y:S02]  /*2f8c0*/  HMMA.16816.F32 R24, R12, R26, R16 ;  /* 0x0000001a0c18723c */ /* 0x004fe40000001810 */
[----:B------:R-:W2:Y:S04]  /*2f8d0*/  LDL.LU.64 R18, [R1+0x2218] ;  /* 0x0022180001127983 */ /* 0x000ea80000300a00 */
[----:B------:R-:W2:-:S13]  /*2f8e0*/  LDL.LU.64 R16, [R1+0x2210] ;  /* 0x0022100001107983 */ /* 0x000e9a0000300a00 */
[----:B------:R-:W-:Y:S04]  /*2f8f0*/  STL.64 [R1+0x3d0], R24 ;  /* 0x0003d01801007387 */ /* 0x000fe80000100a00 */
[----:B------:R0:W-:Y:S04]  /*2f900*/  STL.64 [R1+0x3d8], R26 ;  /* 0x0003d81a01007387 */ /* 0x0001e80000100a00 */
[----:B0-----:R-:W3:Y:S04]  /*2f910*/  LDL.LU.64 R26, [R1+0x2208] ;  /* 0x00220800011a7983 */ /* 0x001ee80000300a00 */
[----:B------:R-:W3:Y:S02]  /*2f920*/  LDL.LU.64 R24, [R1+0x2200] ;  /* 0x0022000001187983 */ /* 0x000ee40000300a00 */
[----:B---3--:R-:W-:-:S15]  /*2f930*/  HMMA.16816.F32 R24, R12, R28, R24 ;  /* 0x0000001c0c18723c */ /* 0x008fde0000001818 */
[----:B------:R-:W-:-:S04]  /*2f940*/  NOP ;  /* 0x0000000000007918 */ /* 0x000fc80000000000 */
[----:B------:R-:W-:Y:S04]  /*2f950*/  STL.64 [R1+0x3c0], R24 ;  /* 0x0003c01801007387 */ /* 0x000fe80000100a00 */
[----:B------:R0:W-:Y:S04]  /*2f960*/  STL.64 [R1+0x3c8], R26 ;  /* 0x0003c81a01007387 */ /* 0x0001e80000100a00 */
[----:B0-----:R-:W2:Y:S04]  /*2f970*/  LDL.LU.64 R26, [R1+0x21f8] ;  /* 0x0021f800011a7983 */ /* 0x001ea80000300a00 */
[----:B------:R-:W3:Y:S04]  /*2f980*/  LDL.LU.64 R24, [R1+0x21f0] ;  /* 0x0021f00001187983 */ /* 0x000ee80000300a00 */
[----:B------:R-:W-:Y:S01]  /*2f990*/  STL.64 [R1+0x2150], R28 ;  /* 0x0021501c01007387 */ /* 0x000fe20000100a00 */
[C---:B--2---:R-:W-:Y:S08]  /*2f9a0*/  HMMA.16816.F32 R16, R12.reuse, R26, R16 ;  /* 0x0000001a0c10723c */ /* 0x044ff00000001810 */
[C---:B---3--:R-:W-:Y:S11]  /*2f9b0*/  HMMA.16816.F32 R20, R12.reuse, R24, R20 ;  /* 0x000000180c14723c */ /* 0x048ff60000001814 */
[----:B------:R-:W-:Y:S04]  /*2f9c0*/  STL.64 [R1+0x3b0], R16 ;  /* 0x0003b01001007387 */ /* 0x000fe80000100a00 */
[----:B------:R0:W-:Y:S04]  /*2f9d0*/  STL.64 [R1+0x3b8], R18 ;  /* 0x0003b81201007387 */ /* 0x0001e80000100a00 */
[----:B0-----:R-:W2:Y:S04]  /*2f9e0*/  LDL.LU.64 R18, [R1+0x21e8] ;  /* 0x0021e80001127983 */ /* 0x001ea80000300a00 */
[----:B------:R-:W-:Y:S04]  /*2f9f0*/  STL.64 [R1+0x3a0], R20 ;  /* 0x0003a01401007387 */ /* 0x000fe80000100a00 */
[----:B------:R0:W-:Y:S04]  /*2fa00*/  STL.64 [R1+0x3a8], R22 ;  /* 0x0003a81601007387 */ /* 0x0001e80000100a00 */
[----:B0-----:R-:W4:Y:S04]  /*2fa10*/  LDL.LU.64 R22, [R1+0x21e0] ;  /* 0x0021e00001167983 */ /* 0x001f280000300a00 */
[----:B------:R-:W3:Y:S04]  /*2fa20*/  LDL.LU.64 R20, [R1+0x21d8] ;  /* 0x0021d80001147983 */ /* 0x000ee80000300a00 */
[----:B------:R0:W-:Y:S04]  /*2fa30*/  STL.64 [R1+0x2148], R26 ;  /* 0x0021481a01007387 */ /* 0x0001e80000100a00 */
[----:B------:R1:W-:Y:S04]  /*2fa40*/  STL.64 [R1+0x2140], R24 ;  /* 0x0021401801007387 */ /* 0x0003e80000100a00 */
[----:B------:R-:W2:Y:S04]  /*2fa50*/  LDL.LU R28, [R1+0x7fc] ;  /* 0x0007fc00011c7983 */ /* 0x000ea80000300800 */
[----:B------:R-:W2:Y:S01]  /*2fa60*/  LDL.LU R29, [R1+0x7f8] ;  /* 0x0007f800011d7983 */ /* 0x000ea20000300800 */
[----:B----4-:R-:W-:-:S15]  /*2fa70*/  HMMA.16816.F32 R8, R12, R22, R8 ;  /* 0x000000160c08723c */ /* 0x010fde0000001808 */
[----:B------:R-:W-:-:S04]  /*2fa80*/  NOP ;  /* 0x0000000000007918 */ /* 0x000fc80000000000 */
[----:B------:R-:W-:Y:S04]  /*2fa90*/  STL.64 [R1+0x390], R8 ;  /* 0x0003900801007387 */ /* 0x000fe80000100a00 */
[----:B------:R-:W-:Y:S04]  /*2faa0*/  STL.64 [R1+0x398], R10 ;  /* 0x0003980a01007387 */ /* 0x000fe80000100a00 */
[----:B------:R-:W4:Y:S04]  /*2fab0*/  LDL.LU R16, [R1+0x804] ;  /* 0x0008040001107983 */ /* 0x000f280000300800 */
[----:B------:R-:W4:Y:S04]  /*2fac0*/  LDL.LU R17, [R1+0x80c] ;  /* 0x00080c0001117983 */ /* 0x000f280000300800 */
[----:B--2---:R-:W-:Y:S01]  /*2fad0*/  STL.64 [R1+0x21d0], R18 ;  /* 0x0021d01201007387 */ /* 0x004fe20000100a00 */
[----:B------:R-:W-:-:S02]  /*2fae0*/  IMAD.MOV.U32 R4, RZ, RZ, R7 ;  /* 0x000000ffff047224 */ /* 0x000fc400078e0007 */
[----:B0-----:R-:W-:Y:S02]  /*2faf0*/  IMAD.MOV.U32 R27, RZ, RZ, R0 ;  /* 0x000000ffff1b7224 */ /* 0x001fe400078e0000 */
[----:B-1----:R-:W-:Y:S02]  /*2fb00*/  IMAD.MOV.U32 R24, RZ, RZ, R5 ;  /* 0x000000ffff187224 */ /* 0x002fe400078e0005 */
[----:B------:R-:W-:Y:S02]  /*2fb10*/  IMAD.MOV.U32 R26, RZ, RZ, R6 ;  /* 0x000000ffff1a7224 */ /* 0x000fe400078e0006 */
[----:B------:R-:W-:Y:S01]  /*2fb20*/  IMAD.MOV.U32 R25, RZ, RZ, R4 ;  /* 0x000000ffff197224 */ /* 0x000fe200078e0004 */
[----:B----4-:R0:W-:Y:S04]  /*2fb30*/  STL.64 [R1+0x21c8], R16 ;  /* 0x0021c81001007387 */ /* 0x0101e80000100a00 */
[----:B0-----:R-:W3:Y:S04]  /*2fb40*/  LDL.LU.64 R16, [R1+0x380] ;  /* 0x0003800001107983 */ /* 0x001ee80000300a00 */
[----:B------:R-:W3:Y:S04]  /*2fb50*/  LDL.LU.64 R18, [R1+0x388] ;  /* 0x0003880001127983 */ /* 0x000ee80000300a00 */
[----:B------:R-:W2:Y:S04]  /*2fb60*/  LDL.LU R0, [R1+0x808] ;  /* 0x0008080001007983 */ /* 0x000ea80000300800 */
[----:B------:R-:W4:Y:S04]  /*2fb70*/  LDL.LU.64 R4, [R1+0x360] ;  /* 0x0003600001047983 */ /* 0x000f280000300a00 */
[----:B------:R-:W2:Y:S01]  /*2fb80*/  LDL.LU.64 R6, [R1+0x368] ;  /* 0x0003680001067983 */ /* 0x000ea20000300a00 */
[C---:B---3--:R-:W-:Y:S03]  /*2fb90*/  HMMA.16816.F32 R16, R12.reuse, R20, R16 ;  /* 0x000000140c10723c */ /* 0x048fe60000001810 */
[----:B--2---:R-:W-:Y:S04]  /*2fba0*/  STL.64 [R1+0x21c0], R6 ;  /* 0x0021c00601007387 */ /* 0x004fe80000100a00 */
[----:B----4-:R0:W-:Y:S04]  /*2fbb0*/  STL.64 [R1+0x21b8], R4 ;  /* 0x0021b80401007387 */ /* 0x0101e80000100a00 */
[----:B0-----:R-:W2:Y:S04]  /*2fbc0*/  LDL.LU.64 R4, [R1+0x370] ;  /* 0x0003700001047983 */ /* 0x001ea80000300a00 */
[----:B------:R-:W2:Y:S04]  /*2fbd0*/  LDL.LU.64 R6, [R1+0x378] ;  /* 0x0003780001067983 */ /* 0x000ea80000300a00 */
[----:B------:R-:W3:Y:S04]  /*2fbe0*/  LDL.LU.64 R8, [R1+0x350] ;  /* 0x0003500001087983 */ /* 0x000ee80000300a00 */
[----:B------:R-:W3:Y:S04]  /*2fbf0*/  LDL.LU.64 R10, [R1+0x358] ;  /* 0x00035800010a7983 */ /* 0x000ee80000300a00 */
[----:B------:R-:W-:Y:S04]  /*2fc00*/  STL.64 [R1+0x2178], R26 ;  /* 0x0021781a01007387 */ /* 0x000fe80000100a00 */
[----:B------:R0:W-:Y:S04]  /*2fc10*/  STL.64 [R1+0x2170], R24 ;  /* 0x0021701801007387 */ /* 0x0001e80000100a00 */
[----:B0-----:R-:W4:Y:S04]  /*2fc20*/  LDL.LU.64 R24, [R1+0x340] ;  /* 0x0003400001187983 */ /* 0x001f280000300a00 */
[----:B------:R-:W4:Y:S04]  /*2fc30*/  LDL.LU.64 R26, [R1+0x348] ;  /* 0x00034800011a7983 */ /* 0x000f280000300a00 */
[----:B------:R-:W-:Y:S04]  /*2fc40*/  STL.64 [R1+0x380], R16 ;  /* 0x0003801001007387 */ /* 0x000fe80000100a00 */
[----:B------:R0:W-:Y:S04]  /*2fc50*/  STL.64 [R1+0x388], R18 ;  /* 0x0003881201007387 */ /* 0x0001e80000100a00 */
[----:B0-----:R-:W2:Y:S04]  /*2fc60*/  LDL.LU.64 R18, [R1+0x21d0] ;  /* 0x0021d00001127983 */ /* 0x001ea80000300a00 */
[----:B------:R-:W3:Y:S04]  /*2fc70*/  LDL.LU.64 R16, [R1+0x21c8] ;  /* 0x0021c80001107983 */ /* 0x000ee80000300a00 */
[----:B------:R-:W-:Y:S04]  /*2fc80*/  STL.64 [R1+0x2128], R22 ;  /* 0x0021281601007387 */ /* 0x000fe80000100a00 */
[----:B------:R0:W-:Y:S04]  /*2fc90*/  STL.64 [R1+0x2120], R20 ;  /* 0x0021201401007387 */ /* 0x0001e80000100a00 */
[----:B0-----:R-:W3:Y:S04]  /*2fca0*/  LDL.LU.64 R20, [R1+0x320] ;  /* 0x0003200001147983 */ /* 0x001ee80000300a00 */
[----:B------:R-:W3:Y:S01]  /*2fcb0*/  LDL.LU.64 R22, [R1+0x328] ;  /* 0x0003280001167983 */ /* 0x000ee20000300a00 */
[C---:B--2---:R-:W-:Y:S03]  /*2fcc0*/  HMMA.16816.F32 R4, R12.reuse, R18, R4 ;  /* 0x000000120c04723c */ /* 0x044fe60000001804 */
[----:B---3--:R-:W-:Y:S04]  /*2fcd0*/  STL.64 [R1+0x2190], R22 ;  /* 0x0021901601007387 */ /* 0x008fe80000100a00 */
[----:B------:R0:W-:Y:S04]  /*2fce0*/  STL.64 [R1+0x2188], R20 ;  /* 0x0021881401007387 */ /* 0x0001e80000100a00 */
[----:B0-----:R-:W2:Y:S04]  /*2fcf0*/  LDL.LU.64 R20, [R1+0x330] ;  /* 0x0003300001147983 */ /* 0x001ea80000300a00 */
[----:B------:R-:W2:Y:S04]  /*2fd00*/  LDL.LU.64 R22, [R1+0x338] ;  /* 0x0003380001167983 */ /* 0x000ea80000300a00 */
        /* <DEDUP_REMOVED lines=8> */
[----:B0-----:R-:W4:Y:S04]  /*2fd90*/  LDL.LU.64 R6, [R1+0x21b0] ;  /* 0x0021b00001067983 */ /* 0x001f280000300a00 */
[----:B------:R-:W3:Y:S04]  /*2fda0*/  LDL.LU.64 R4, [R1+0x21a8] ;  /* 0x0021a80001047983 */ /* 0x000ee80000300a00 */
[----:B------:R0:W-:Y:S04]  /*2fdb0*/  STL [R1+0x216c], R3 ;  /* 0x00216c0301007387 */ /* 0x0001e80000100800 */
[----:B0-----:R-:W2:Y:S01]  /*2fdc0*/  LDL.LU R3, [R1+0x7f0] ;  /* 0x0007f00001037983 */ /* 0x001ea20000300800 */
[----:B---3--:R-:W-:-:S15]  /*2fdd0*/  HMMA.16816.F32 R8, R12, R4, R8 ;  /* 0x000000040c08723c */ /* 0x008fde0000001808 */
[----:B------:R-:W-:-:S04]  /*2fde0*/  NOP ;  /* 0x0000000000007918 */ /* 0x000fc80000000000 */
[----:B------:R-:W-:Y:S04]  /*2fdf0*/  STL.64 [R1+0x350], R8 ;  /* 0x0003500801007387 */ /* 0x000fe80000100a00 */
[----:B------:R0:W-:Y:S04]  /*2fe00*/  STL.64 [R1+0x358], R10 ;  /* 0x0003580a01007387 */ /* 0x0001e80000100a00 */
[----:B0-----:R-:W3:Y:S04]  /*2fe10*/  LDL.LU.64 R10, [R1+0x21a0] ;  /* 0x0021a000010a7983 */ /* 0x001ee80000300a00 */
[----:B------:R-:W2:Y:S01]  /*2fe20*/  LDL.LU.64 R8, [R1+0x2198] ;  /* 0x0021980001087983 */ /* 0x000ea20000300a00 */
[----:B----4-:R-:W-:-:S15]  /*2fe30*/  HMMA.16816.F32 R24, R12, R6, R24 ;  /* 0x000000060c18723c */ /* 0x010fde0000001818 */
[----:B------:R-:W-:-:S04]  /*2fe40*/  NOP ;  /* 0x0000000000007918 */ /* 0x000fc80000000000 */
[----:B------:R0:W-:Y:S04]  /*2fe50*/  STL.64 [R1+0x340], R24 ;  /* 0x0003401801007387 */ /* 0x0001e80000100a00 */
[----:B------:R1:W-:Y:S04]  /*2fe60*/  STL.64 [R1+0x348], R26 ;  /* 0x0003481a01007387 */ /* 0x0003e80000100a00 */
[----:B0-----:R-:W4:Y:S04]  /*2fe70*/  LDL.LU.64 R24, [R1+0x200] ;  /* 0x0002000001187983 */ /* 0x001f280000300a00 */
[----:B-1----:R-:W4:Y:S04]  /*2fe80*/  LDL.LU.64 R26, [R1+0x208] ;  /* 0x00020800011a7983 */ /* 0x002f280000300a00 */
[----:B------:R0:W-:Y:S04]  /*2fe90*/  STL.64 [R1+0x20f8], R6 ;  /* 0x0020f80601007387 */ /* 0x0001e80000100a00 */
[----:B0-----:R-:W3:Y:S04]  /*2fea0*/  LDL.LU R7, [R1+0x7f4] ;  /* 0x0007f40001077983 */ /* 0x001ee80000300800 */
[----:B------:R0:W-:Y:S04]  /*2feb0*/  STL.64 [R1+0x20f0], R4 ;  /* 0x0020f00401007387 */ /* 0x0001e80000100a00 */
[----:B0-----:R-:W4:Y:S01]  /*2fec0*/  LDL.LU R4, [R1+0x800] ;  /* 0x0008000001047983 */ /* 0x001f220000300800 */
[----:B--2---:R-:W-:-:S15]  /*2fed0*/  HMMA.16816.F32 R20, R12, R8, R20 ;  /* 0x000000080c14723c */ /* 0x004fde0000001814 */
[----:B------:R-:W-:-:S04]  /*2fee0*/  NOP ;  /* 0x0000000000007918 */ /* 0x000fc80000000000 */
[----:B------:R-:W-:Y:S04]  /*2fef0*/  STL.64 [R1+0x330], R20 ;  /* 0x0003301401007387 */ /* 0x000fe80000100a00 */
[----:B------:R0:W-:Y:S04]  /*2ff00*/  STL.64 [R1+0x338], R22 ;  /* 0x0003381601007387 */ /* 0x0001e80000100a00 */
[----:B0-----:R-:W2:Y:S04]  /*2ff10*/  LDL.LU.64 R22, [R1+0x2190] ;  /* 0x0021900001167983 */ /* 0x001ea80000300a00 */
[----:B------:R-:W2:Y:S04]  /*2ff20*/  LDL.LU.64 R20, [R1+0x2188] ;  /* 0x0021880001147983 */ /* 0x000ea80000300a00 */
[----:B------:R-:W-:Y:S04]  /*2ff30*/  STL [R1+0x20e4], R8 ;  /* 0x0020e40801007387 */ /* 0x000fe80000100800 */
[----:B------:R-:W-:Y:S01]  /*2ff40*/  STL [R1+0x20e0], R9 ;  /* 0x0020e00901007387 */ /* 0x000fe20000100800 */
[----:B------:R-:W-:-:S02]  /*2ff50*/  IMAD R5, R29, 0x100, R28 ;  /* 0x000001001d057824 */ /* 0x000fc400078e021c */
[----:B------:R-:W-:Y:S02]  /*2ff60*/  IMAD R0, R0, 0x100, R17 ;  /* 0x0000010000007824 */ /* 0x000fe400078e0211 */
[----:B---3--:R-:W-:Y:S02]  /*2ff70*/  IMAD R3, R3, 0x100, R7 ;  /* 0x0000010003037824 */ /* 0x008fe400078e0207 */
[----:B----4-:R-:W-:Y:S01]  /*2ff80*/  IMAD R4, R4, 0x100, R16 ;  /* 0x0000010004047824 */ /* 0x010fe200078e0210 */
[----:B--2---:R-:W-:-:S15]  /*2ff90*/  HMMA.16816.F32 R20, R12, R10, R20 ;  /* 0x0000000a0c14723c */ /* 0x004fde0000001814 */
[----:B------:R-:W-:-:S04]  /*2ffa0*/  NOP ;  /* 0x0000000000007918 */ /* 0x000fc80000000000 */
[----:B------:R0:W-:Y:S04]  /*2ffb0*/  STL.64 [R1+0x320], R20 ;  /* 0x0003201401007387 */ /* 0x0001e80000100a00 */
[----:B------:R1:W-:Y:S04]  /*2ffc0*/  STL.64 [R1+0x328], R22 ;  /* 0x0003281601007387 */ /* 0x0003e80000100a00 */
[----:B0-----:R-:W2:Y:S04]  /*2ffd0*/  LDL.LU.64 R20, [R1+0x300] ;  /* 0x0003000001147983 */ /* 0x001ea80000300a00 */
[----:B-1----:R-:W2:Y:S04]  /*2ffe0*/  LDL.LU.64 R22, [R1+0x308] ;  /* 0x0003080001167983 */ /* 0x002ea80000300a00 */
[----:B------:R-:W-:Y:S04]  /*2fff0*/  STL [R1+0x20e8], R11 ;  /* 0x0020e80b01007387 */ /* 0x000fe80000100800 */
[----:B------:R0:W-:Y:S04]  /*30000*/  STL [R1+0x2168], R10 ;  /* 0x0021680a01007387 */ /* 0x0001e80000100800 */
[----:B------:R-:W3:Y:S04]  /*30010*/  LDL.LU.64 R8, [R1+0x310] ;  /* 0x0003100001087983 */ /* 0x000ee80000300a00 */
[----:B0-----:R-:W3:Y:S04]  /*30020*/  LDL.LU.64 R10, [R1+0x318] ;  /* 0x00031800010a7983 */ /* 0x001ee80000300a00 */
[----:B------:R-:W4:Y:S04]  /*30030*/  LDL.LU.64 R6, [R1+0x8] ;  /* 0x0000080001067983 */ /* 0x000f280000300a00 */
[----:B------:R-:W2:Y:S04]  /*30040*/  LDL.LU.64 R28, [R1] ;  /* 0x00000000011c7983 */ /* 0x000ea80000300a00 */
[----:B------:R-:W2:Y:S04]  /*30050*/  LDL.LU R16, [R1+0x2184] ;  /* 0x0021840001107983 */ /* 0x000ea80000300800 */
[----:B------:R-:W2:Y:S02]  /*30060*/  LDL.LU R17, [R1+0x2180] ;  /* 0x0021800001117983 */ /* 0x000ea40000300800 */
[----:B--2---:R-:W-:Y:S02]  /*30070*/  HMMA.16816.F32 R12, R12, R16, R24 ;  /* 0x000000100c0c723c */ /* 0x004fe40000001818 */
[----:B------:R-:W2:Y:S04]  /*30080*/  LDL.LU.64 R26, [R1+0x2178] ;  /* 0x00217800011a7983 */ /* 0x000ea80000300a00 */
[----:B------:R-:W3:Y:S04]  /*30090*/  LDL.LU.64 R24, [R1+0x2170] ;  /* 0x0021700001187983 */ /* 0x000ee80000300a00 */
[----:B------:R-:W-:Y:S04]  /*300a0*/  STL.64 [R1+0x2108], R18 ;  /* 0x0021081201007387 */ /* 0x000fe80000100a00 */
[----:B------:R-:W-:Y:S05]  /*300b0*/  STL.64 [R1+0x2100], R16 ;  /* 0x0021001001007387 */ /* 0x000fea0000100a00 */
[----:B------:R0:W-:Y:S04]  /*300c0*/  STL.64 [R1+0x200], R12 ;  /* 0x0002000c01007387 */ /* 0x0001e80000100a00 */
[----:B------:R1:W-:Y:S01]  /*300d0*/  STL.64 [R1+0x208], R14 ;  /* 0x0002080e01007387 */ /* 0x0003e20000100a00 */
[----:B0-----:R-:W-:-:S02]  /*300e0*/  F2FP.F16.E4M3.UNPACK_B R12, R3 ;  /* 0x00000003ff0c723e */ /* 0x001fc400020006ff */
[----:B------:R-:W-:Y:S02]  /*300f0*/  F2FP.F16.E4M3.UNPACK_B R13, R5 ;  /* 0x00000005ff0d723e */ /* 0x000fe400020006ff */
[----:B-1----:R-:W-:Y:S02]  /*30100*/  F2FP.F16.E4M3.UNPACK_B R14, R4 ;  /* 0x00000004ff0e723e */ /* 0x002fe400020006ff */
[----:B------:R-:W-:Y:S01]  /*30110*/  F2FP.F16.E4M3.UNPACK_B R15, R0 ;  /* 0x00000000ff0f723e */ /* 0x000fe200020006ff */
[----:B------:R-:W4:Y:S06]  /*30120*/  LDL.LU R3, [R1+0x216c] ;  /* 0x00216c0001037983 */ /* 0x000f2c0000300800 */
[C---:B---3--:R-:W-:Y:S08]  /*30130*/  HMMA.16816.F32 R8, R12.reuse, R24, R8 ;  /* 0x000000180c08723c */ /* 0x048ff00000001808 */
[C---:B--2---:R-:W-:Y:S11]  /*30140*/  HMMA.16816.F32 R16, R12.reuse, R26, R20 ;  /* 0x0000001a0c10723c */ /* 0x044ff60000001814 */
[----:B------:R0:W-:Y:S04]  /*30150*/  STL.64 [R1+0x310], R8 ;  /* 0x0003100801007387 */ /* 0x0001e80000100a00 */
[----:B------:R1:W-:Y:S04]  /*30160*/  STL.64 [R1+0x318], R10 ;  /* 0x0003180a01007387 */ /* 0x0003e80000100a00 */
[----:B0-----:R-:W4:Y:S04]  /*30170*/  LDL.LU.64 R8, [R1+0x2f0] ;  /* 0x0002f00001087983 */ /* 0x001f280000300a00 */
[----:B-1----:R-:W4:Y:S04]  /*30180*/  LDL.LU.64 R10, [R1+0x2f8] ;  /* 0x0002f800010a7983 */ /* 0x002f280000300a00 */
[----:B------:R-:W-:Y:S04]  /*30190*/  STL.64 [R1+0x300], R16 ;  /* 0x0003001001007387 */ /* 0x000fe80000100a00 */
[----:B------:R-:W-:Y:S04]  /*301a0*/  STL.64 [R1+0x308], R18 ;  /* 0x0003081201007387 */ /* 0x000fe80000100a00 */
[----:B------:R-:W2:Y:S04]  /*301b0*/  LDL.LU.64 R24, [R1+0x2d0] ;  /* 0x0002d00001187983 */ /* 0x000ea80000300a00 */
[----:B------:R-:W3:Y:S04]  /*301c0*/  LDL.LU.64 R26, [R1+0x2d8] ;  /* 0x0002d800011a7983 */ /* 0x000ee80000300a00 */
[----:B---3--:R-:W-:Y:S04]  /*301d0*/  STL.64 [R1+0x2160], R26 ;  /* 0x0021601a01007387 */ /* 0x008fe80000100a00 */
[----:B--2---:R0:W-:Y:S04]  /*301e0*/  STL.64 [R1+0x2158], R24 ;  /* 0x0021581801007387 */ /* 0x0041e80000100a00 */
[----:B0-----:R-:W2:Y:S04]  /*301f0*/  LDL.LU.64 R24, [R1+0x2e0] ;  /* 0x0002e00001187983 */ /* 0x001ea80000300a00 */
[----:B------:R-:W2:Y:S04]  /*30200*/  LDL.LU.64 R26, [R1+0x2e8] ;  /* 0x0002e800011a7983 */ /* 0x000ea80000300a00 */
[----:B------:R-:W3:Y:S04]  /*30210*/  LDL.LU.64 R20, [R1+0x2b0] ;  /* 0x0002b00001147983 */ /* 0x000ee80000300a00 */
[----:B------:R-:W2:Y:S01]  /*30220*/  LDL.LU.64 R22, [R1+0x2b8] ;  /* 0x0002b80001167983 */ /* 0x000ea20000300a00 */
[C---:B----4-:R-:W-:Y:S03]  /*30230*/  HMMA.16816.F32 R8, R12.reuse, R6, R8 ;  /* 0x000000060c08723c */ /* 0x050fe60000001808 */
[----:B--2---:R-:W-:Y:S04]  /*30240*/  STL.64 [R1+0x2138], R22 ;  /* 0x0021381601007387 */ /* 0x004fe80000100a00 */
[----:B---3--:R0:W-:Y:S04]  /*30250*/  STL.64 [R1+0x2130], R20 ;  /* 0x0021301401007387 */ /* 0x0081e80000100a00 */
[----:B0-----:R-:W2:Y:S04]  /*30260*/  LDL.LU.64 R20, [R1+0x2c0] ;  /* 0x0002c00001147983 */ /* 0x001ea80000300a00 */
[----:B------:R-:W2:Y:S04]  /*30270*/  LDL.LU.64 R22, [R1+0x2c8] ;  /* 0x0002c80001167983 */ /* 0x000ea80000300a00 */
[----:B------:R-:W3:Y:S04]  /*30280*/  LDL.LU.64 R16, [R1+0x290] ;  /* 0x0002900001107983 */ /* 0x000ee80000300a00 */
[----:B------:R-:W4:Y:S01]  /*30290*/  LDL.LU.64 R18, [R1+0x298] ;  /* 0x0002980001127983 */ /* 0x000f220000300a00 */
[----:B------:R-:W-:Y:S01]  /*302a0*/  HMMA.16816.F32 R24, R12, R28, R24 ;  /* 0x0000001c0c18723c */ /* 0x000fe20000001818 */
[----:B------:R-:W-:-:S02]  /*302b0*/  IMAD.MOV.U32 R0, RZ, RZ, R7 ;  /* 0x000000ffff007224 */ /* 0x000fc400078e0007 */
[----:B----4-:R-:W-:Y:S04]  /*302c0*/  STL.64 [R1+0x2118], R18 ;  /* 0x0021181201007387 */ /* 0x010fe80000100a00 */
[----:B---3--:R0:W-:Y:S04]  /*302d0*/  STL.64 [R1+0x2110], R16 ;  /* 0x0021101001007387 */ /* 0x0081e80000100a00 */
[----:B0-----:R-:W3:Y:S04]  /*302e0*/  LDL.LU.64 R16, [R1+0x2a0] ;  /* 0x0002a00001107983 */ /* 0x001ee80000300a00 */
[----:B------:R-:W3:Y:S04]  /*302f0*/  LDL.LU.64 R18, [R1+0x2a8] ;  /* 0x0002a80001127983 */ /* 0x000ee80000300a00 */
[----:B------:R0:W-:Y:S04]  /*30300*/  STL.64 [R1+0x2f0], R8 ;  /* 0x0002f00801007387 */ /* 0x0001e80000100a00 */
[----:B------:R1:W-:Y:S01]  /*30310*/  STL.64 [R1+0x2f8], R10 ;  /* 0x0002f80a01007387 */ /* 0x0003e20000100a00 */
[----:B0-----:R-:W-:-:S03]  /*30320*/  IMAD.MOV.U32 R9, RZ, RZ, R6 ;  /* 0x000000ffff097224 */ /* 0x001fc600078e0006 */
[----:B-1----:R-:W4:Y:S04]  /*30330*/  LDL.LU R10, [R1+0x2168] ;  /* 0x00216800010a7983 */ /* 0x002f280000300800 */
[----:B------:R-:W2:Y:S04]  /*30340*/  LDL.LU.64 R4, [R1+0x280] ;  /* 0x0002800001047983 */ /* 0x000ea80000300a00 */
[----:B------:R-:W2:Y:S04]  /*30350*/  LDL.LU.64 R6, [R1+0x288] ;  /* 0x0002880001067983 */ /* 0x000ea80000300a00 */
[----:B------:R-:W-:Y:S04]  /*30360*/  STL.64 [R1+0x2e0], R24 ;  /* 0x0002e01801007387 */ /* 0x000fe80000100a00 */
[----:B------:R0:W-:Y:S01]  /*30370*/  STL.64 [R1+0x2e8], R26 ;  /* 0x0002e81a01007387 */ /* 0x0001e20000100a00 */
[----:B------:R-:W-:-:S02]  /*30380*/  IMAD.MOV.U32 R11, RZ, RZ, R28 ;  /* 0x000000ffff0b7224 */ /* 0x000fc400078e001c */
[----:B------:R-:W-:Y:S01]  /*30390*/  IMAD.MOV.U32 R8, RZ, RZ, R29 ;  /* 0x000000ffff087224 */ /* 0x000fe200078e001d */
[----:B0-----:R-:W2:Y:S04]  /*303a0*/  LDL.LU.64 R26, [R1+0x2160] ;  /* 0x00216000011a7983 */ /* 0x001ea80000300a00 */
[----:B------:R-:W2:Y:S04]  /*303b0*/  LDL.LU.64 R24, [R1+0x2158] ;  /* 0x0021580001187983 */ /* 0x000ea80000300a00 */
[----:B------:R-:W2:Y:S02]  /*303c0*/  LDL.LU.64 R28, [R1+0x2150] ;  /* 0x00215000011c7983 */ /* 0x000ea40000300a00 */
[----:B--2---:R-:W-:-:S15]  /*303d0*/  HMMA.16816.F32 R24, R12, R28, R24 ;  /* 0x0000001c0c18723c */ /* 0x004fde0000001818 */
[----:B------:R-:W-:-:S04]  /*303e0*/  NOP ;  /* 0x0000000000007918 */ /* 0x000fc80000000000 */
        /* <DEDUP_REMOVED lines=40> */
[----:B0-----:R-:W2:Y:S04]  /*30670*/  LDL.LU.64 R6, [R1+0x20f8] ;  /* 0x0020f80001067983 */ /* 0x001ea80000300a00 */
[----:B------:R-:W2:Y:S04]  /*30680*/  LDL.LU.64 R4, [R1+0x20f0] ;  /* 0x0020f00001047983 */ /* 0x000ea80000300a00 */
[----:B------:R-:W-:Y:S04]  /*30690*/  STL.64 [R1+0x20d8], R18 ;  /* 0x0020d81201007387 */ /* 0x000fe80000100a00 */
[----:B---3--:R0:W-:Y:S04]  /*306a0*/  STL.64 [R1+0x20d0], R16 ;  /* 0x0020d01001007387 */ /* 0x0081e80000100a00 */
[----:B0-----:R-:W3:Y:S04]  /*306b0*/  LDL.LU.64 R16, [R1+0x270] ;  /* 0x0002700001107983 */ /* 0x001ee80000300a00 */
[----:B------:R-:W3:Y:S02]  /*306c0*/  LDL.LU.64 R18, [R1+0x278] ;  /* 0x0002780001127983 */ /* 0x000ee40000300a00 */
[C---:B---3--:R-:W-:Y:S08]  /*306d0*/  HMMA.16816.F32 R16, R12.reuse, R2, R16 ;  /* 0x000000020c10723c */ /* 0x048ff00000001810 */
[C---:B--2---:R-:W-:Y:S11]  /*306e0*/  HMMA.16816.F32 R20, R12.reuse, R4, R20 ;  /* 0x000000040c14723c */ /* 0x044ff60000001814 */
[----:B------:R-:W-:Y:S04]  /*306f0*/  STL.64 [R1+0x270], R16 ;  /* 0x0002701001007387 */ /* 0x000fe80000100a00 */
[----:B------:R0:W-:Y:S02]  /*30700*/  STL.64 [R1+0x278], R18 ;  /* 0x0002781201007387 */ /* 0x0001e40000100a00 */
[----:B0-----:R-:W-:Y:S02]  /*30710*/  HMMA.16816.F32 R16, R12, R6, R24 ;  /* 0x000000060c10723c */ /* 0x001fe40000001818 */
[----:B------:R-:W-:Y:S01]  /*30720*/  STL.64 [R1+0x260], R20 ;  /* 0x0002601401007387 */ /* 0x000fe20000100a00 */
[----:B------:R-:W-:-:S03]  /*30730*/  IMAD.MOV.U32 R26, RZ, RZ, R11 ;  /* 0x000000ffff1a7224 */ /* 0x000fc600078e000b */
[----:B------:R-:W-:Y:S04]  /*30740*/  STL.64 [R1+0x268], R22 ;  /* 0x0002681601007387 */ /* 0x000fe80000100a00 */
[----:B------:R-:W4:Y:S01]  /*30750*/  LDL.LU R11, [R1+0x20e8] ;  /* 0x0020e800010b7983 */ /* 0x000f220000300800 */
[----:B------:R-:W-:Y:S02]  /*30760*/  IMAD.MOV.U32 R27, RZ, RZ, R8 ;  /* 0x000000ffff1b7224 */ /* 0x000fe400078e0008 */
[----:B------:R-:W-:Y:S02]  /*30770*/  IMAD.MOV.U32 R24, RZ, RZ, R9 ;  /* 0x000000ffff187224 */ /* 0x000fe400078e0009 */
[----:B------:R-:W-:-:S04]  /*30780*/  IMAD.MOV.U32 R25, RZ, RZ, R0 ;  /* 0x000000ffff197224 */ /* 0x000fc800078e0000 */
[----:B------:R0:W-:Y:S04]  /*30790*/  STL.64 [R1+0x250], R16 ;  /* 0x0002501001007387 */ /* 0x0001e80000100a00 */
[----:B------:R1:W-:Y:S04]  /*307a0*/  STL.64 [R1+0x258], R18 ;  /* 0x0002581201007387 */ /* 0x0003e80000100a00 */
[----:B------:R-:W2:Y:S04]  /*307b0*/  LDL.LU R8, [R1+0x20e4] ;  /* 0x0020e40001087983 */ /* 0x000ea80000300800 */
[----:B------:R-:W2:Y:S04]  /*307c0*/  LDL.LU R9, [R1+0x20e0] ;  /* 0x0020e00001097983 */ /* 0x000ea80000300800 */
[----:B0-----:R-:W4:Y:S04]  /*307d0*/  LDL.LU.64 R16, [R1+0x230] ;  /* 0x0002300001107983 */ /* 0x001f280000300a00 */
[----:B-1----:R-:W4:Y:S04]  /*307e0*/  LDL.LU.64 R18, [R1+0x238] ;  /* 0x0002380001127983 */ /* 0x002f280000300a00 */
[----:B------:R-:W3:Y:S04]  /*307f0*/  LDL.LU.64 R20, [R1+0x1f0] ;  /* 0x0001f00001147983 */ /* 0x000ee80000300a00 */
[----:B------:R-:W3:Y:S04]  /*30800*/  LDL.LU.64 R22, [R1+0x1f8] ;  /* 0x0001f80001167983 */ /* 0x000ee80000300a00 */
[----:B------:R-:W-:Y:S04]  /*30810*/  STL.64 [R1+0x2088], R26 ;  /* 0x0020881a01007387 */ /* 0x000fe80000100a00 */
[----:B------:R0:W-:Y:S04]  /*30820*/  STL.64 [R1+0x20a0], R24 ;  /* 0x0020a01801007387 */ /* 0x0001e80000100a00 */
[----:B0-----:R-:W2:Y:S04]  /*30830*/  LDL.LU.64 R24, [R1+0x240] ;  /* 0x0002400001187983 */ /* 0x001ea80000300a00 */
[----:B------:R-:W2:Y:S04]  /*30840*/  LDL.LU.64 R26, [R1+0x248] ;  /* 0x00024800011a7983 */ /* 0x000ea80000300a00 */
[----:B------:R0:W-:Y:S04]  /*30850*/  STL.64 [R1+0x2030], R6 ;  /* 0x0020300601007387 */ /* 0x0001e80000100a00 */
[----:B0-----:R-:W3:Y:S04]  /*30860*/  LDL.LU R6, [R1+0x82c] ;  /* 0x00082c0001067983 */ /* 0x001ee80000300800 */
[----:B------:R-:W3:Y:S04]  /*30870*/  LDL.LU R7, [R1+0x828] ;  /* 0x0008280001077983 */ /* 0x000ee80000300800 */
[----:B------:R0:W-:Y:S04]  /*30880*/  STL.64 [R1+0x2028], R4 ;  /* 0x0020280401007387 */ /* 0x0001e80000100a00 */
[----:B0-----:R-:W3:Y:S04]  /*30890*/  LDL.LU R5, [R1+0x810] ;  /* 0x0008100001057983 */ /* 0x001ee80000300800 */
[----:B------:R-:W3:Y:S01]  /*308a0*/  LDL.LU R4, [R1+0x818] ;  /* 0x0008180001047983 */ /* 0x000ee20000300800 */
[----:B--2---:R-:W-:-:S15]  /*308b0*/  HMMA.16816.F32 R24, R12, R8, R24 ;  /* 0x000000080c18723c */ /* 0x004fde0000001818 */
[----:B------:R-:W-:-:S04]  /*308c0*/  NOP ;  /* 0x0000000000007918 */ /* 0x000fc80000000000 */
[----:B------:R-:W-:Y:S04]  /*308d0*/  STL.64 [R1+0x240], R24 ;  /* 0x0002401801007387 */ /* 0x000fe80000100a00 */
[----:B------:R0:W-:Y:S01]  /*308e0*/  STL [R1+0x248], R26 ;  /* 0x0002481a01007387 */ /* 0x0001e20000100800 */
[----:B------:R-:W-:-:S03]  /*308f0*/  IMAD.MOV.U32 R0, RZ, RZ, R27 ;  /* 0x000000ffff007224 */ /* 0x000fc600078e001b */
[----:B0-----:R-:W2:Y:S04]  /*30900*/  LDL.LU R26, [R1+0x10] ;  /* 0x00001000011a7983 */ /* 0x001ea80000300800 */
[----:B------:R-:W2:Y:S01]  /*30910*/  LDL.LU R27, [R1+0x14] ;  /* 0x00001400011b7983 */ /* 0x000ea20000300800 */
[----:B----4-:R-:W-:Y:S03]  /*30920*/  HMMA.16816.F32 R16, R12, R10, R16 ;  /* 0x0000000a0c10723c */ /* 0x010fe60000001810 */
[----:B--2---:R0:W-:Y:S04]  /*30930*/  STL.64 [R1+0x20b8], R26 ;  /* 0x0020b81a01007387 */ /* 0x0041e80000100a00 */
[----:B0-----:R-:W2:Y:S04]  /*30940*/  LDL.LU R26, [R1+0x824] ;  /* 0x00082400011a7983 */ /* 0x001ea80000300800 */
[----:B------:R-:W2:Y:S04]  /*30950*/  LDL.LU R27, [R1+0x820] ;  /* 0x00082000011b7983 */ /* 0x000ea80000300800 */
[----:B------:R0:W-:Y:S04]  /*30960*/  STL [R1+0x1db8], R0 ;  /* 0x001db80001007387 */ /* 0x0001e80000100800 */
[----:B0-----:R-:W4:Y:S04]  /*30970*/  LDL.LU R0, [R1+0x81c] ;  /* 0x00081c0001007983 */ /* 0x001f280000300800 */
[----:B------:R-:W-:Y:S04]  /*30980*/  STL.64 [R1+0x230], R16 ;  /* 0x0002301001007387 */ /* 0x000fe80000100a00 */
[----:B------:R0:W-:Y:S04]  /*30990*/  STL.64 [R1+0x238], R18 ;  /* 0x0002381201007387 */ /* 0x0001e80000100a00 */
[----:B0-----:R-:W2:Y:S04]  /*309a0*/  LDL.LU.64 R18, [R1+0x20d8] ;  /* 0x0020d80001127983 */ /* 0x001ea80000300a00 */
[----:B------:R-:W2:Y:S04]  /*309b0*/  LDL.LU.64 R16, [R1+0x20d0] ;  /* 0x0020d00001107983 */ /* 0x000ea80000300a00 */
[----:B------:R-:W2:Y:S04]  /*309c0*/  LDL.LU R24, [R1+0x18] ;  /* 0x0000180001187983 */ /* 0x000ea80000300800 */
[----:B------:R-:W2:Y:S04]  /*309d0*/  LDL.LU R25, [R1+0x1c] ;  /* 0x00001c0001197983 */ /* 0x000ea80000300800 */
[----:B------:R0:W-:Y:S04]  /*309e0*/  STL.64 [R1+0x2010], R10 ;  /* 0x0020100a01007387 */ /* 0x0001e80000100a00 */
[----:B0-----:R-:W3:Y:S04]  /*309f0*/  LDL.LU R11, [R1+0x814] ;  /* 0x00081400010b7983 */ /* 0x001ee80000300800 */
[----:B------:R2:W-:Y:S01]  /*30a00*/  STL.64 [R1+0x2008], R8 ;  /* 0x0020080801007387 */ /* 0x0005e20000100a00 */
[----:B---3--:R-:W-:-:S02]  /*30a10*/  IMAD R5, R5, 0x100, R11 ;  /* 0x0000010005057824 */ /* 0x008fc400078e020b */
[----:B--2---:R-:W-:-:S15]  /*30a20*/  HMMA.16816.F32 R8, R12, R16, R20 ;  /* 0x000000100c08723c */ /* 0x004fde0000001814 */
[----:B------:R-:W-:-:S04]  /*30a30*/  NOP ;  /* 0x0000000000007918 */ /* 0x000fc80000000000 */
[----:B------:R-:W-:Y:S04]  /*30a40*/  STL.64 [R1+0x1f0], R8 ;  /* 0x0001f00801007387 */ /* 0x000fe80000100a00 */
[----:B------:R-:W-:Y:S04]  /*30a50*/  STL [R1+0x1f8], R10 ;  /* 0x0001f80a01007387 */ /* 0x000fe80000100800 */
[----:B------:R-:W2:Y:S04]  /*30a60*/  LDL.LU.64 R20, [R1+0x180] ;  /* 0x0001800001147983 */ /* 0x000ea80000300a00 */
[----:B------:R-:W3:Y:S04]  /*30a70*/  LDL.LU.64 R22, [R1+0x188] ;  /* 0x0001880001167983 */ /* 0x000ee80000300a00 */
[----:B---3--:R-:W-:Y:S04]  /*30a80*/  STL.64 [R1+0x2098], R22 ;  /* 0x0020981601007387 */ /* 0x008fe80000100a00 */
[----:B--2---:R0:W-:Y:S04]  /*30a90*/  STL.64 [R1+0x2090], R20 ;  /* 0x0020901401007387 */ /* 0x0041e80000100a00 */
[----:B0-----:R-:W2:Y:S04]  /*30aa0*/  LDL.LU.64 R20, [R1+0x1a0] ;  /* 0x0001a00001147983 */ /* 0x001ea80000300a00 */
[----:B------:R-:W3:Y:S04]  /*30ab0*/  LDL.LU.64 R22, [R1+0x1a8] ;  /* 0x0001a80001167983 */ /* 0x000ee80000300a00 */
[----:B---3--:R-:W-:Y:S04]  /*30ac0*/  STL.64 [R1+0x20b0], R22 ;  /* 0x0020b01601007387 */ /* 0x008fe80000100a00 */
[----:B--2---:R0:W-:Y:S04]  /*30ad0*/  STL.64 [R1+0x20a8], R20 ;  /* 0x0020a81401007387 */ /* 0x0041e80000100a00 */
[----:B0-----:R-:W2:Y:S04]  /*30ae0*/  LDL.LU.64 R20, [R1+0x1c0] ;  /* 0x0001c00001147983 */ /* 0x001ea80000300a00 */
[----:B------:R-:W3:Y:S01]  /*30af0*/  LDL.LU.64 R22, [R1+0x1c8] ;  /* 0x0001c80001167983 */ /* 0x000ee20000300a00 */
[----:B----4-:R-:W-:-:S02]  /*30b00*/  IMAD R4, R4, 0x100, R0 ;  /* 0x0000010004047824 */ /* 0x010fc400078e0200 */
[----:B------:R-:W-:Y:S02]  /*30b10*/  IMAD R27, R27, 0x100, R26 ;  /* 0x000001001b1b7824 */ /* 0x000fe400078e021a */
[----:B------:R-:W-:Y:S02]  /*30b20*/  IMAD.MOV.U32 R14, RZ, RZ, R5 ;  /* 0x000000ffff0e7224 */ /* 0x000fe400078e0005 */
[----:B------:R-:W-:Y:S02]  /*30b30*/  IMAD R26, R7, 0x100, R6 ;  /* 0x00000100071a7824 */ /* 0x000fe400078e0206 */
[----:B------:R-:W-:Y:S01]  /*30b40*/  IMAD.MOV.U32 R15, RZ, RZ, R4 ;  /* 0x000000ffff0f7224 */ /* 0x000fe200078e0004 */
        /* <DEDUP_REMOVED lines=8> */
[----:B------:R-:W-:Y:S01]  /*30bd0*/  IMAD.MOV.U32 R0, RZ, RZ, R11 ;  /* 0x000000ffff007224 */ /* 0x000fe200078e000b */
[----:B------:R-:W3:Y:S04]  /*30be0*/  LDL.LU.64 R8, [R1+0x140] ;  /* 0x0001400001087983 */ /* 0x000ee80000300a00 */
[----:B------:R-:W3:Y:S04]  /*30bf0*/  LDL.LU.64 R10, [R1+0x148] ;  /* 0x00014800010a7983 */ /* 0x000ee80000300a00 */
[----:B------:R-:W4:Y:S04]  /*30c00*/  LDL.LU.64 R4, [R1+0x120] ;  /* 0x0001200001047983 */ /* 0x000f280000300a00 */
[----:B------:R-:W4:Y:S04]  /*30c10*/  LDL.LU.64 R6, [R1+0x128] ;  /* 0x0001280001067983 */ /* 0x000f280000300a00 */
[----:B------:R-:W-:Y:S04]  /*30c20*/  STL.64 [R1+0x2050], R18 ;  /* 0x0020501201007387 */ /* 0x000fe80000100a00 */
[----:B------:R0:W-:Y:S04]  /*30c30*/  STL.64 [R1+0x2048], R16 ;  /* 0x0020481001007387 */ /* 0x0001e80000100a00 */
[----:B0-----:R-:W3:Y:S04]  /*30c40*/  LDL.LU.64 R16, [R1+0x160] ;  /* 0x0001600001107983 */ /* 0x001ee80000300a00 */
[----:B------:R-:W3:Y:S04]  /*30c50*/  LDL.LU.64 R18, [R1+0x168] ;  /* 0x0001680001127983 */ /* 0x000ee80000300a00 */
[----:B------:R0:W-:Y:S04]  /*30c60*/  STL [R1+0x1e28], R0 ;  /* 0x001e280001007387 */ /* 0x0001e80000100800 */
[----:B0-----:R-:W3:Y:S01]  /*30c70*/  LDL.LU R0, [R1+0x444] ;  /* 0x0004440001007983 */ /* 0x001ee20000300800 */
[----:B--2---:R-:W-:Y:S03]  /*30c80*/  HMMA.16816.F32 R24, R12, R24, R20 ;  /* 0x000000180c18723c */ /* 0x004fe60000001814 */
[----:B------:R-:W2:Y:S04]  /*30c90*/  LDL.LU.64 R22, [R1+0x20c8] ;  /* 0x0020c80001167983 */ /* 0x000ea80000300a00 */
[----:B------:R-:W2:-:S12]  /*30ca0*/  LDL.LU.64 R20, [R1+0x20c0] ;  /* 0x0020c00001147983 */ /* 0x000e980000300a00 */
[----:B------:R-:W-:Y:S04]  /*30cb0*/  STL.64 [R1+0x1e0], R24 ;  /* 0x0001e01801007387 */ /* 0x000fe80000100a00 */
[----:B------:R0:W-:Y:S04]  /*30cc0*/  STL.64 [R1+0x1e8], R26 ;  /* 0x0001e81a01007387 */ /* 0x0001e80000100a00 */
[----:B0-----:R-:W2:Y:S02]  /*30cd0*/  LDL.LU.64 R26, [R1+0x20b8] ;  /* 0x0020b800011a7983 */ /* 0x001ea40000300a00 */
[----:B--2---:R-:W-:Y:S02]  /*30ce0*/  HMMA.16816.F32 R24, R12, R26, R20 ;  /* 0x0000001a0c18723c */ /* 0x004fe40000001814 */
[----:B------:R-:W2:Y:S04]  /*30cf0*/  LDL.LU.64 R22, [R1+0x20b0] ;  /* 0x0020b00001167983 */ /* 0x000ea80000300a00 */
[----:B------:R-:W2:-:S13]  /*30d00*/  LDL.LU.64 R20, [R1+0x20a8] ;  /* 0x0020a80001147983 */ /* 0x000e9a0000300a00 */
[----:B------:R0:W-:Y:S04]  /*30d10*/  STL.64 [R1+0x1c0], R24 ;  /* 0x0001c01801007387 */ /* 0x0001e80000100a00 */
[----:B------:R2:W-:Y:S04]  /*30d20*/  STL.64 [R1+0x1c8], R26 ;  /* 0x0001c81a01007387 */ /* 0x0005e80000100a00 */
[----:B0-----:R-:W2:Y:S02]  /*30d30*/  LDL.LU.64 R24, [R1+0x20a0] ;  /* 0x0020a00001187983 */ /* 0x001ea40000300a00 */
[----:B--2---:R-:W-:Y:S02]  /*30d40*/  HMMA.16816.F32 R24, R12, R24, R20 ;  /* 0x000000180c18723c */ /* 0x004fe40000001814 */
[----:B------:R-:W2:Y:S04]  /*30d50*/  LDL.LU.64 R22, [R1+0x2098] ;  /* 0x0020980001167983 */ /* 0x000ea80000300a00 */
[----:B------:R-:W2:-:S13]  /*30d60*/  LDL.LU.64 R20, [R1+0x2090] ;  /* 0x0020900001147983 */ /* 0x000e9a0000300a00 */
        /* <DEDUP_REMOVED lines=8> */
[----:B0-----:R-:W2:Y:S04]  /*30df0*/  LDL.LU.64 R26, [R1+0x2070] ;  /* 0x00207000011a7983 */ /* 0x001ea80000300a00 */
[----:B------:R-:W4:Y:S01]  /*30e00*/  LDL.LU.64 R24, [R1+0x2068] ;  /* 0x0020680001187983 */ /* 0x000f220000300a00 */
[----:B---3--:R-:W-:Y:S03]  /*30e10*/  HMMA.16816.F32 R16, R12, R28, R16 ;  /* 0x0000001c0c10723c */ /* 0x008fe60000001810 */
[----:B------:R-:W3:Y:S04]  /*30e20*/  LDL.LU R28, [R1+0x434] ;  /* 0x00043400011c7983 */ /* 0x000ee80000300800 */
[----:B------:R-:W3:-:S12]  /*30e30*/  LDL.LU R29, [R1+0x440] ;  /* 0x00044000011d7983 */ /* 0x000ed80000300800 */
[----:B------:R0:W-:Y:S04]  /*30e40*/  STL.64 [R1+0x160], R16 ;  /* 0x0001601001007387 */ /* 0x0001e80000100a00 */
[----:B------:R1:W-:Y:S01]  /*30e50*/  STL.64 [R1+0x168], R18 ;  /* 0x0001681201007387 */ /* 0x0003e20000100a00 */
[C---:B--2---:R-:W-:Y:S08]  /*30e60*/  HMMA.16816.F32 R8, R12.reuse, R26, R8 ;  /* 0x0000001a0c08723c */ /* 0x044ff00000001808 */
[C---:B----4-:R-:W-:Y:S01]  /*30e70*/  HMMA.16816.F32 R4, R12.reuse, R24, R4 ;  /* 0x000000180c04723c */ /* 0x050fe20000001804 */
[----:B------:R-:W2:Y:S10]  /*30e80*/  LDL.LU R24, [R1+0x50] ;  /* 0x0000500001187983 */ /* 0x000eb40000300800 */
[----:B------:R-:W-:Y:S04]  /*30e90*/  STL.64 [R1+0x140], R8 ;  /* 0x0001400801007387 */ /* 0x000fe80000100a00 */
[----:B------:R-:W-:Y:S04]  /*30ea0*/  STL.64 [R1+0x148], R10 ;  /* 0x0001480a01007387 */ /* 0x000fe80000100a00 */
[----:B------:R-:W-:Y:S04]  /*30eb0*/  STL.64 [R1+0x120], R4 ;  /* 0x0001200401007387 */ /* 0x000fe80000100a00 */
[----:B------:R-:W-:Y:S04]  /*30ec0*/  STL.64 [R1+0x128], R6 ;  /* 0x0001280601007387 */ /* 0x000fe80000100a00 */
[----:B------:R-:W2:Y:S04]  /*30ed0*/  LDL.LU R25, [R1+0x54] ;  /* 0x0000540001197983 */ /* 0x000ea80000300800 */
[----:B------:R-:W4:Y:S04]  /*30ee0*/  LDL.LU R26, [R1+0x58] ;  /* 0x00005800011a7983 */ /* 0x000f280000300800 */
[----:B------:R-:W4:Y:S04]  /*30ef0*/  LDL.LU R27, [R1+0x5c] ;  /* 0x00005c00011b7983 */ /* 0x000f280000300800 */
[----:B0-----:R-:W2:Y:S04]  /*30f00*/  LDL.LU.64 R16, [R1+0xe0] ;  /* 0x0000e00001107983 */ /* 0x001ea80000300a00 */
[----:B-1----:R-:W2:Y:S04]  /*30f10*/  LDL.LU.64 R18, [R1+0xe8] ;  /* 0x0000e80001127983 */ /* 0x002ea80000300a00 */
[----:B--2---:R-:W-:Y:S04]  /*30f20*/  STL.64 [R1+0x2060], R18 ;  /* 0x0020601201007387 */ /* 0x004fe80000100a00 */
[----:B------:R0:W-:Y:S04]  /*30f30*/  STL.64 [R1+0x2058], R16 ;  /* 0x0020581001007387 */ /* 0x0001e80000100a00 */
[----:B0-----:R-:W2:Y:S04]  /*30f40*/  LDL.LU.64 R16, [R1+0x100] ;  /* 0x0001000001107983 */ /* 0x001ea80000300a00 */
[----:B------:R-:W2:Y:S04]  /*30f50*/  LDL.LU.64 R18, [R1+0x108] ;  /* 0x0001080001127983 */ /* 0x000ea80000300a00 */
[----:B------:R-:W2:Y:S04]  /*30f60*/  LDL.LU.64 R4, [R1+0xa0] ;  /* 0x0000a00001047983 */ /* 0x000ea80000300a00 */
[----:B------:R-:W2:Y:S04]  /*30f70*/  LDL.LU.64 R6, [R1+0xa8] ;  /* 0x0000a80001067983 */ /* 0x000ea80000300a00 */
[----:B--2---:R-:W-:Y:S04]  /*30f80*/  STL.64 [R1+0x2040], R6 ;  /* 0x0020400601007387 */ /* 0x004fe80000100a00 */
[----:B------:R0:W-:Y:S04]  /*30f90*/  STL.64 [R1+0x2038], R4 ;  /* 0x0020380401007387 */ /* 0x0001e80000100a00 */
[----:B0-----:R-:W2:Y:S04]  /*30fa0*/  LDL.LU.64 R4, [R1+0xc0] ;  /* 0x0000c00001047983 */ /* 0x001ea80000300a00 */
[----:B------:R-:W2:Y:S04]  /*30fb0*/  LDL.LU.64 R6, [R1+0xc8] ;  /* 0x0000c80001067983 */ /* 0x000ea80000300a00 */
[----:B------:R-:W2:Y:S04]  /*30fc0*/  LDL.LU.64 R8, [R1+0x570] ;  /* 0x0005700001087983 */ /* 0x000ea80000300a00 */
[----:B------:R-:W2:Y:S01]  /*30fd0*/  LDL.LU.64 R10, [R1+0x578] ;  /* 0x00057800010a7983 */ /* 0x000ea20000300a00 */
[C---:B------:R-:W-:Y:S03]  /*30fe0*/  HMMA.16816.F32 R16, R12.reuse, R22, R16 ;  /* 0x000000160c10723c */ /* 0x040fe60000001810 */
[----:B--2---:R-:W-:Y:S04]  /*30ff0*/  STL.64 [R1+0x2020], R10 ;  /* 0x0020200a01007387 */ /* 0x004fe80000100a00 */
[----:B------:R0:W-:Y:S04]  /*31000*/  STL.64 [R1+0x2018], R8 ;  /* 0x0020180801007387 */ /* 0x0001e80000100a00 */
[----:B0-----:R-:W2:Y:S04]  /*31010*/  LDL.LU.64 R8, [R1+0x80] ;  /* 0x0000800001087983 */ /* 0x001ea80000300a00 */
[----:B------:R-:W2:Y:S04]  /*31020*/  LDL.LU.64 R10, [R1+0x88] ;  /* 0x00008800010a7983 */ /* 0x000ea80000300a00 */
[----:B----4-:R-:W-:Y:S04]  /*31030*/  STL.64 [R1+0x1ff0], R26 ;  /* 0x001ff01a01007387 */ /* 0x010fe80000100a00 */
        /* <DEDUP_REMOVED lines=8> */
[----:B------:R0:W-:Y:S04]  /*310c0*/  STL.64 [R1+0x108], R18 ;  /* 0x0001081201007387 */ /* 0x0001e80000100a00 */
[----:B0-----:R-:W4:Y:S04]  /*310d0*/  LDL.LU.64 R18, [R1+0x2060] ;  /* 0x0020600001127983 */ /* 0x001f280000300a00 */
[----:B------:R-:W4:Y:S04]  /*310e0*/  LDL.LU.64 R16, [R1+0x2058] ;  /* 0x0020580001107983 */ /* 0x000f280000300a00 */
[----:B------:R-:W2:Y:S04]  /*310f0*/  LDL.LU R22, [R1+0x848] ;  /* 0x0008480001167983 */ /* 0x000ea80000300800 */
[----:B------:R-:W2:Y:S01]  /*31100*/  LDL.LU R23, [R1+0x430] ;  /* 0x0004300001177983 */ /* 0x000ea20000300800 */
[----:B----4-:R-:W-:-:S15]  /*31110*/  HMMA.16816.F32 R16, R12, R20, R16 ;  /* 0x000000140c10723c */ /* 0x010fde0000001810 */
[----:B------:R-:W-:-:S04]  /*31120*/  NOP ;  /* 0x0000000000007918 */ /* 0x000fc80000000000 */
[----:B------:R-:W-:Y:S04]  /*31130*/  STL.64 [R1+0xe0], R16 ;  /* 0x0000e01001007387 */ /* 0x000fe80000100a00 */
[----:B------:R0:W-:Y:S04]  /*31140*/  STL.64 [R1+0xe8], R18 ;  /* 0x0000e81201007387 */ /* 0x0001e80000100a00 */
[----:B0-----:R-:W4:Y:S04]  /*31150*/  LDL.LU.64 R18, [R1+0x2050] ;  /* 0x0020500001127983 */ /* 0x001f280000300a00 */
[----:B------:R-:W2:Y:S04]  /*31160*/  LDL.LU.64 R16, [R1+0x2048] ;  /* 0x0020480001107983 */ /* 0x000ea80000300a00 */
[----:B------:R-:W2:Y:S04]  /*31170*/  LDL.LU R20, [R1+0x840] ;  /* 0x0008400001147983 */ /* 0x000ea80000300800 */
[----:B------:R-:W2:Y:S01]  /*31180*/  LDL.LU R21, [R1+0x84c] ;  /* 0x00084c0001157983 */ /* 0x000ea20000300800 */
[----:B----4-:R-:W-:-:S15]  /*31190*/  HMMA.16816.F32 R4, R12, R18, R4 ;  /* 0x000000120c04723c */ /* 0x010fde0000001804 */
[----:B------:R-:W-:-:S04]  /*311a0*/  NOP ;  /* 0x0000000000007918 */ /* 0x000fc80000000000 */
        /* <DEDUP_REMOVED lines=12> */
[----:B------:R-:W3:Y:S04]  /*31270*/  LDL.LU R2, [R1+0x830] ;  /* 0x0008300001027983 */ /* 0x000ee80000300800 */
[----:B------:R-:W3:Y:S01]  /*31280*/  LDL.LU R3, [R1+0x83c] ;  /* 0x00083c0001037983 */ /* 0x000ee20000300800 */
[----:B--2---:R-:W-:-:S15]  /*31290*/  HMMA.16816.F32 R8, R12, R4, R8 ;  /* 0x000000040c08723c */ /* 0x004fde0000001808 */
[----:B------:R-:W-:-:S04]  /*312a0*/  NOP ;  /* 0x0000000000007918 */ /* 0x000fc80000000000 */
[----:B------:R-:W-:Y:S04]  /*312b0*/  STL.64 [R1+0x80], R8 ;  /* 0x0000800801007387 */ /* 0x000fe80000100a00 */
[----:B------:R0:W-:Y:S04]  /*312c0*/  STL.64 [R1+0x88], R10 ;  /* 0x0000880a01007387 */ /* 0x0001e80000100a00 */
[----:B0-----:R-:W4:Y:S04]  /*312d0*/  LDL.LU.64 R10, [R1+0x2020] ;  /* 0x00202000010a7983 */ /* 0x001f280000300a00 */
[----:B------:R-:W4:Y:S04]  /*312e0*/  LDL.LU.64 R8, [R1+0x2018] ;  /* 0x0020180001087983 */ /* 0x000f280000300a00 */
[----:B------:R-:W3:Y:S01]  /*312f0*/  LDL.LU R5, [R1+0x834] ;  /* 0x0008340001057983 */ /* 0x000ee20000300800 */
[----:B----4-:R-:W-:-:S15]  /*31300*/  HMMA.16816.F32 R8, R12, R6, R8 ;  /* 0x000000060c08723c */ /* 0x010fde0000001808 */
[----:B------:R-:W-:-:S04]  /*31310*/  NOP ;  /* 0x0000000000007918 */ /* 0x000fc80000000000 */
[----:B------:R-:W-:Y:S04]  /*31320*/  STL.64 [R1+0x60], R8 ;  /* 0x0000600801007387 */ /* 0x000fe80000100a00 */
[----:B------:R0:W-:Y:S04]  /*31330*/  STL.64 [R1+0x68], R10 ;  /* 0x0000680a01007387 */ /* 0x0001e80000100a00 */
[----:B0-----:R-:W2:Y:S04]  /*31340*/  LDL.LU.64 R10, [R1+0x2010] ;  /* 0x00201000010a7983 */ /* 0x001ea80000300a00 */
[----:B------:R-:W4:Y:S02]  /*31350*/  LDL.LU.64 R8, [R1+0x2008] ;  /* 0x0020080001087983 */ /* 0x000f240000300a00 */
[----:B----4-:R-:W-:-:S15]  /*31360*/  HMMA.16816.F32 R24, R12, R8, R24 ;  /* 0x000000080c18723c */ /* 0x010fde0000001818 */
[----:B------:R-:W-:-:S04]  /*31370*/  NOP ;  /* 0x0000000000007918 */ /* 0x000fc80000000000 */
[----:B------:R-:W-:Y:S04]  /*31380*/  STL.64 [R1+0x40], R24 ;  /* 0x0000401801007387 */ /* 0x000fe80000100a00 */
[----:B------:R0:W-:Y:S04]  /*31390*/  STL.64 [R1+0x48], R26 ;  /* 0x0000481a01007387 */ /* 0x0001e80000100a00 */
[----:B0-----:R-:W2:Y:S04]  /*313a0*/  LDL.LU.64 R26, [R1+0x2000] ;  /* 0x00200000011a7983 */ /* 0x001ea80000300a00 */
[----:B------:R-:W2:Y:S02]  /*313b0*/  LDL.LU.64 R24, [R1+0x1ff8] ;  /* 0x001ff80001187983 */ /* 0x000ea40000300a00 */
[----:B--2---:R-:W-:Y:S02]  /*313c0*/  HMMA.16816.F32 R8, R12, R10, R24 ;  /* 0x0000000a0c08723c */ /* 0x004fe40000001818 */
[----:B------:R-:W2:Y:S04]  /*313d0*/  LDL.LU.64 R26, [R1+0x1ff0] ;  /* 0x001ff000011a7983 */ /* 0x000ea80000300a00 */
[----:B------:R-:W2:-:S13]  /*313e0*/  LDL.LU.64 R24, [R1+0x1fe8] ;  /* 0x001fe80001187983 */ /* 0x000e9a0000300a00 */
[----:B------:R0:W-:Y:S04]  /*313f0*/  STL.64 [R1+0x30], R8 ;  /* 0x0000300801007387 */ /* 0x0001e80000100a00 */
[----:B------:R1:W-:Y:S04]  /*31400*/  STL.64 [R1+0x38], R10 ;  /* 0x0000380a01007387 */ /* 0x0003e80000100a00 */
[----:B0-----:R-:W4:Y:S04]  /*31410*/  LDL.LU.64 R8, [R1+0x530] ;  /* 0x0005300001087983 */ /* 0x001f280000300a00 */
[----:B-1----:R-:W4:Y:S01]  /*31420*/  LDL.LU.64 R10, [R1+0x538] ;  /* 0x00053800010a7983 */ /* 0x002f220000300a00 */
[----:B---3--:R-:W-:-:S02]  /*31430*/  IMAD R2, R2, 0x100, R5 ;  /* 0x0000010002027824 */ /* 0x008fc400078e0205 */
[----:B------:R-:W-:Y:S02]  /*31440*/  IMAD R3, R18, 0x100, R3 ;  /* 0x0000010012037824 */ /* 0x000fe400078e0203 */
[----:B------:R-:W-:Y:S02]  /*31450*/  IMAD R4, R20, 0x100, R19 ;  /* 0x0000010014047824 */ /* 0x000fe400078e0213 */
[----:B------:R-:W-:Y:S01]  /*31460*/  IMAD R5, R22, 0x100, R21 ;  /* 0x0000010016057824 */ /* 0x000fe200078e0215 */
[----:B------:R-:W-:Y:S02]  /*31470*/  F2FP.F16.E4M3.UNPACK_B R6, R23.H1 ;  /* 0x00000017ff06723e */ /* 0x000fe400030006ff */
[----:B------:R-:W-:Y:S01]  /*31480*/  F2FP.F16.E4M3.UNPACK_B R7, R28.H1 ;  /* 0x0000001cff07723e */ /* 0x000fe200030006ff */
[----:B----4-:R-:W-:Y:S01]  /*31490*/  HMMA.16816.F32 R8, R12, R16, R8 ;  /* 0x000000100c08723c */ /* 0x010fe20000001808 */
[----:B------:R-:W-:Y:S02]  /*314a0*/  F2FP.F16.E4M3.UNPACK_B R12, R2 ;  /* 0x00000002ff0c723e */ /* 0x000fe400020006ff */
[----:B------:R-:W-:-:S02]  /*314b0*/  F2FP.F16.E4M3.UNPACK_B R13, R3 ;  /* 0x00000003ff0d723e */ /* 0x000fc400020006ff */
[----:B------:R-:W-:Y:S02]  /*314c0*/  F2FP.F16.E4M3.UNPACK_B R14, R4 ;  /* 0x00000004ff0e723e */ /* 0x000fe400020006ff */
[----:B------:R-:W-:-:S12]  /*314d0*/  F2FP.F16.E4M3.UNPACK_B R15, R5 ;  /* 0x00000005ff0f723e */ /* 0x000fd800020006ff */
[----:B------:R0:W-:Y:S04]  /*314e0*/  STL.64 [R1+0x20], R8 ;  /* 0x0000200801007387 */ /* 0x0001e80000100a00 */
[----:B------:R-:W-:Y:S04]  /*314f0*/  STL.64 [R1+0x28], R10 ;  /* 0x0000280a01007387 */ /* 0x000fe80000100a00 */
[----:B------:R2:W-:Y:S01]  /*31500*/  STL.64 [R1+0x18], R6 ;  /* 0x0000180601007387 */ /* 0x0005e20000100a00 */
[----:B------:R-:W-:Y:S02]  /*31510*/  F2FP.F16.E4M3.UNPACK_B R2, R29.H1 ;  /* 0x0000001dff02723e */ /* 0x000fe400030006ff */
[----:B------:R-:W-:Y:S01]  /*31520*/  F2FP.F16.E4M3.UNPACK_B R3, R0.H1 ;  /* 0x00000000ff03723e */ /* 0x000fe200030006ff */
[----:B0-----:R-:W3:Y:S01]  /*31530*/  LDL.LU R8, [R1+0x170] ;  /* 0x0001700001087983 */ /* 0x001ee20000300800 */
[----:B--2---:R-:W-:-:S15]  /*31540*/  HMMA.16816.F32 R4, R12, R6, R24 ;  /* 0x000000060c04723c */ /* 0x004fde0000001818 */
[----:B------:R-:W-:-:S04]  /*31550*/  NOP ;  /* 0x0000000000007918 */ /* 0x000fc80000000000 */
[----:B------:R-:W-:Y:S04]  /*31560*/  STL.64 [R1+0x50], R4 ;  /* 0x0000500401007387 */ /* 0x000fe80000100a00 */
[----:B------:R-:W-:Y:S04]  /*31570*/  STL.64 [R1+0x58], R6 ;  /* 0x0000580601007387 */ /* 0x000fe80000100a00 */
[----:B------:R-:W-:Y:S04]  /*31580*/  STL [R1+0x10], R2 ;  /* 0x0000100201007387 */ /* 0x000fe80000100800 */
[----:B------:R-:W3:Y:S04]  /*31590*/  LDL.LU R9, [R1+0x174] ;  /* 0x0001740001097983 */ /* 0x000ee80000300800 */
[----:B------:R-:W2:Y:S04]  /*315a0*/  LDL.LU R10, [R1+0x178] ;  /* 0x00017800010a7983 */ /* 0x000ea80000300800 */
[----:B------:R-:W-:Y:S04]  /*315b0*/  STL [R1+0x14], R3 ;  /* 0x0000140301007387 */ /* 0x000fe80000100800 */
[----:B------:R-:W2:Y:S04]  /*315c0*/  LDL.LU R11, [R1+0x17c] ;  /* 0x00017c00010b7983 */ /* 0x000ea80000300800 */
[----:B------:R-:W4:Y:S04]  /*315d0*/  LDL.LU R25, [R1+0x494] ;  /* 0x0004940001197983 */ /* 0x000f280000300800 */
[----:B------:R-:W4:Y:S04]  /*315e0*/  LDL.LU R22, [R1+0x4a0] ;  /* 0x0004a00001167983 */ /* 0x000f280000300800 */
[----:B--2---:R-:W-:Y:S04]  /*315f0*/  STL.64 [R1+0x1f80], R10 ;  /* 0x001f800a01007387 */ /* 0x004fe80000100a00 */
[----:B---3--:R0:W-:Y:S04]  /*31600*/  STL.64 [R1+0x1f78], R8 ;  /* 0x001f780801007387 */ /* 0x0081e80000100a00 */
[----:B0-----:R-:W2:Y:S04]  /*31610*/  LDL.LU R8, [R1+0x130] ;  /* 0x0001300001087983 */ /* 0x001ea80000300800 */
[----:B------:R-:W2:Y:S04]  /*31620*/  LDL.LU R9, [R1+0x134] ;  /* 0x0001340001097983 */ /* 0x000ea80000300800 */
[----:B------:R-:W3:Y:S04]  /*31630*/  LDL.LU R10, [R1+0x138] ;  /* 0x00013800010a7983 */ /* 0x000ee80000300800 */
[----:B------:R-:W3:Y:S04]  /*31640*/  LDL.LU R11, [R1+0x13c] ;  /* 0x00013c00010b7983 */ /* 0x000ee80000300800 */
[----:B------:R-:W2:Y:S04]  /*31650*/  LDL.LU R29, [R1+0x474] ;  /* 0x00047400011d7983 */ /* 0x000ea80000300800 */
[----:B------:R-:W2:Y:S04]  /*31660*/  LDL.LU R26, [R1+0x480] ;  /* 0x00048000011a7983 */ /* 0x000ea80000300800 */
[----:B------:R-:W2:Y:S04]  /*31670*/  LDL.LU R27, [R1+0x484] ;  /* 0x00048400011b7983 */ /* 0x000ea80000300800 */
[----:B------:R-:W4:Y:S04]  /*31680*/  LDL.LU R24, [R1+0x490] ;  /* 0x0004900001187983 */ /* 0x000f280000300800 */
[----:B--2---:R-:W-:Y:S04]  /*31690*/  STL.64 [R1+0x1fc0], R26 ;  /* 0x001fc01a01007387 */ /* 0x004fe80000100a00 */
[----:B----4-:R0:W-:Y:S04]  /*316a0*/  STL.64 [R1+0x1fb8], R24 ;  /* 0x001fb81801007387 */ /* 0x0101e80000100a00 */
[----:B0-----:R-:W2:Y:S04]  /*316b0*/  LDL.LU R24, [R1+0xb0] ;  /* 0x0000b00001187983 */ /* 0x001ea80000300800 */
[----:B------:R-:W2:Y:S04]  /*316c0*/  LDL.LU R25, [R1+0xb4] ;  /* 0x0000b40001197983 */ /* 0x000ea80000300800 */
[----:B------:R-:W4:Y:S04]  /*316d0*/  LDL.LU R26, [R1+0xb8] ;  /* 0x0000b800011a7983 */ /* 0x000f280000300800 */
[----:B------:R-:W4:Y:S04]  /*316e0*/  LDL.LU R27, [R1+0xbc] ;  /* 0x0000bc00011b7983 */ /* 0x000f280000300800 */
[----:B----4-:R-:W-:Y:S04]  /*316f0*/  STL.64 [R1+0x1fd0], R26 ;  /* 0x001fd01a01007387 */ /* 0x010fe80000100a00 */
[----:B--2---:R0:W-:Y:S04]  /*31700*/  STL.64 [R1+0x1fc8], R24 ;  /* 0x001fc81801007387 */ /* 0x0041e80000100a00 */
[----:B0-----:R-:W2:Y:S04]  /*31710*/  LDL.LU R24, [R1+0x90] ;  /* 0x0000900001187983 */ /* 0x001ea80000300800 */
[----:B------:R-:W2:Y:S04]  /*31720*/  LDL.LU R25, [R1+0x94] ;  /* 0x0000940001197983 */ /* 0x000ea80000300800 */
[----:B------:R-:W4:Y:S04]  /*31730*/  LDL.LU R26, [R1+0x98] ;  /* 0x00009800011a7983 */ /* 0x000f280000300800 */
[----:B------:R-:W4:Y:S04]  /*31740*/  LDL.LU R27, [R1+0x9c] ;  /* 0x00009c00011b7983 */ /* 0x000f280000300800 */
[----:B------:R-:W2:Y:S04]  /*31750*/  LDL.LU R0, [R1+0x450] ;  /* 0x0004500001007983 */ /* 0x000ea80000300800 */
[----:B----4-:R-:W-:Y:S04]  /*31760*/  STL.64 [R1+0x1fe0], R26 ;  /* 0x001fe01a01007387 */ /* 0x010fe80000100a00 */
[----:B--2---:R0:W-:Y:S04]  /*31770*/  STL.64 [R1+0x1fd8], R24 ;  /* 0x001fd81801007387 */ /* 0x0041e80000100a00 */
[----:B0-----:R-:W2:Y:S04]  /*31780*/  LDL.LU R24, [R1+0x70] ;  /* 0x0000700001187983 */ /* 0x001ea80000300800 */
[----:B------:R-:W2:Y:S04]  /*31790*/  LDL.LU R25, [R1+0x74] ;  /* 0x0000740001197983 */ /* 0x000ea80000300800 */
[----:B------:R-:W2:Y:S04]  /*317a0*/  LDL.LU R26, [R1+0x78] ;  /* 0x00007800011a7983 */ /* 0x000ea80000300800 */
[----:B------:R-:W2:Y:S04]  /*317b0*/  LDL.LU R27, [R1+0x7c] ;  /* 0x00007c00011b7983 */ /* 0x000ea80000300800 */
[----:B------:R-:W4:Y:S04]  /*317c0*/  LDL.LU R16, [R1+0x454] ;  /* 0x0004540001107983 */ /* 0x000f280000300800 */
[----:B------:R-:W2:Y:S04]  /*317d0*/  LDL.LU R17, [R1+0x460] ;  /* 0x0004600001117983 */ /* 0x000ea80000300800 */
[----:B------:R-:W2:Y:S04]  /*317e0*/  LDL.LU R6, [R1+0x464] ;  /* 0x0004640001067983 */ /* 0x000ea80000300800 */
[----:B------:R-:W2:Y:S04]  /*317f0*/  LDL.LU R28, [R1+0x470] ;  /* 0x00047000011c7983 */ /* 0x000ea80000300800 */
[----:B---3--:R-:W-:Y:S04]  /*31800*/  STL.64 [R1+0x1f90], R10 ;  /* 0x001f900a01007387 */ /* 0x008fe80000100a00 */
[----:B------:R0:W-:Y:S04]  /*31810*/  STL.64 [R1+0x1f88], R8 ;  /* 0x001f880801007387 */ /* 0x0001e80000100a00 */
[----:B0-----:R-:W3:Y:S04]  /*31820*/  LDL.LU R8, [R1+0x110] ;  /* 0x0001100001087983 */ /* 0x001ee80000300800 */
[----:B------:R-:W3:Y:S04]  /*31830*/  LDL.LU R9, [R1+0x114] ;  /* 0x0001140001097983 */ /* 0x000ee80000300800 */
[----:B------:R-:W2:Y:S04]  /*31840*/  LDL.LU R10, [R1+0x118] ;  /* 0x00011800010a7983 */ /* 0x000ea80000300800 */
[----:B------:R-:W2:Y:S04]  /*31850*/  LDL.LU R11, [R1+0x11c] ;  /* 0x00011c00010b7983 */ /* 0x000ea80000300800 */
[----:B--2---:R-:W-:Y:S04]  /*31860*/  STL.64 [R1+0x1fa0], R10 ;  /* 0x001fa00a01007387 */ /* 0x004fe80000100a00 */
[----:B---3--:R0:W-:Y:S04]  /*31870*/  STL.64 [R1+0x1f98], R8 ;  /* 0x001f980801007387 */ /* 0x0081e80000100a00 */
[----:B0-----:R-:W2:Y:S04]  /*31880*/  LDL.LU R8, [R1+0xf0] ;  /* 0x0000f00001087983 */ /* 0x001ea80000300800 */
[----:B------:R-:W2:Y:S04]  /*31890*/  LDL.LU R9, [R1+0xf4] ;  /* 0x0000f40001097983 */ /* 0x000ea80000300800 */
[----:B------:R-:W3:Y:S04]  /*318a0*/  LDL.LU R10, [R1+0xf8] ;  /* 0x0000f800010a7983 */ /* 0x000ee80000300800 */
[----:B------:R-:W3:Y:S01]  /*318b0*/  LDL.LU R11, [R1+0xfc] ;  /* 0x0000fc00010b7983 */ /* 0x000ee20000300800 */
[----:B------:R-:W-:Y:S03]  /*318c0*/  HMMA.16816.F32 R24, R12, R2, R24 ;  /* 0x000000020c18723c */ /* 0x000fe60000001818 */
[----:B---3--:R-:W-:Y:S04]  /*318d0*/  STL.64 [R1+0x1fb0], R10 ;  /* 0x001fb00a01007387 */ /* 0x008fe80000100a00 */
[----:B--2---:R0:W-:Y:S04]  /*318e0*/  STL.64 [R1+0x1fa8], R8 ;  /* 0x001fa80801007387 */ /* 0x0041e80000100a00 */
[----:B0-----:R-:W2:Y:S04]  /*318f0*/  LDL.LU R8, [R1+0xd0] ;  /* 0x0000d00001087983 */ /* 0x001ea80000300800 */
[----:B------:R-:W2:Y:S04]  /*31900*/  LDL.LU R9, [R1+0xd4] ;  /* 0x0000d40001097983 */ /* 0x000ea80000300800 */
[----:B------:R-:W2:Y:S04]  /*31910*/  LDL.LU R10, [R1+0xd8] ;  /* 0x0000d800010a7983 */ /* 0x000ea80000300800 */
[----:B------:R-:W2:Y:S04]  /*31920*/  LDL.LU R11, [R1+0xdc] ;  /* 0x0000dc00010b7983 */ /* 0x000ea80000300800 */
[----:B------:R-:W3:Y:S04]  /*31930*/  LDL.LU R23, [R1+0x4a4] ;  /* 0x0004a40001177983 */ /* 0x000ee80000300800 */
[----:B------:R-:W2:Y:S04]  /*31940*/  LDL.LU R20, [R1+0x4b0] ;  /* 0x0004b00001147983 */ /* 0x000ea80000300800 */
[----:B------:R-:W2:Y:S04]  /*31950*/  LDL.LU R21, [R1+0x4b4] ;  /* 0x0004b40001157983 */ /* 0x000ea80000300800 */
[----:B------:R-:W2:Y:S04]  /*31960*/  LDL.LU R18, [R1+0x4c0] ;  /* 0x0004c00001127983 */ /* 0x000ea80000300800 */
[----:B------:R-:W2:Y:S04]  /*31970*/  LDL.LU R19, [R1+0x4c4] ;  /* 0x0004c40001137983 */ /* 0x000ea80000300800 */
[----:B------:R-:W2:Y:S04]  /*31980*/  LDL.LU R7, [R1+0x4d0] ;  /* 0x0004d00001077983 */ /* 0x000ea80000300800 */
[----:B------:R-:W-:Y:S04]  /*31990*/  STL.64 [R1+0x70], R24 ;  /* 0x0000701801007387 */ /* 0x000fe80000100a00 */
[----:B------:R0:W-:Y:S04]  /*319a0*/  STL.64 [R1+0x78], R26 ;  /* 0x0000781a01007387 */ /* 0x0001e80000100a00 */
[----:B0-----:R-:W2:Y:S04]  /*319b0*/  LDL.LU.64 R26, [R1+0x1fe0] ;  /* 0x001fe000011a7983 */ /* 0x001ea80000300a00 */
[----:B------:R-:W2:Y:S01]  /*319c0*/  LDL.LU.64 R24, [R1+0x1fd8] ;  /* 0x001fd80001187983 */ /* 0x000ea20000300a00 */
[----:B------:R-:W-:-:S02]  /*319d0*/  F2FP.F16.E4M3.UNPACK_B R4, R0.H1 ;  /* 0x00000000ff04723e */ /* 0x000fc400030006ff */
[----:B----4-:R-:W-:Y:S01]  /*319e0*/  F2FP.F16.E4M3.UNPACK_B R5, R16.H1 ;  /* 0x00000010ff05723e */ /* 0x010fe200030006ff */
[----:B------:R-:W4:Y:S04]  /*319f0*/  LDL.LU R0, [R1+0x4d4] ;  /* 0x0004d40001007983 */ /* 0x000f280000300800 */
[----:B------:R-:W-:Y:S04]  /*31a00*/  STL [R1+0x8], R4 ;  /* 0x0000080401007387 */ /* 0x000fe80000100800 */
[----:B------:R-:W-:Y:S01]  /*31a10*/  STL [R1+0xc], R5 ;  /* 0x00000c0501007387 */ /* 0x000fe20000100800 */
[----:B--2---:R-:W-:-:S15]  /*31a20*/  HMMA.16816.F32 R24, R12, R4, R24 ;  /* 0x000000040c18723c */ /* 0x004fde0000001818 */
[----:B------:R-:W-:-:S04]  /*31a30*/  NOP ;  /* 0x0000000000007918 */ /* 0x000fc80000000000 */
[----:B------:R-:W-:Y:S04]  /*31a40*/  STL.64 [R1+0x90], R24 ;  /* 0x0000901801007387 */ /* 0x000fe80000100a00 */
[----:B------:R0:W-:Y:S04]  /*31a50*/  STL.64 [R1+0x98], R26 ;  /* 0x0000981a01007387 */ /* 0x0001e80000100a00 */
[----:B0-----:R-:W2:Y:S04]  /*31a60*/  LDL.LU.64 R26, [R1+0x1fd0] ;  /* 0x001fd000011a7983 */ /* 0x001ea80000300a00 */
[----:B------:R-:W2:Y:S01]  /*31a70*/  LDL.LU.64 R24, [R1+0x1fc8] ;  /* 0x001fc80001187983 */ /* 0x000ea20000300a00 */
[----:B------:R-:W-:-:S02]  /*31a80*/  F2FP.F16.E4M3.UNPACK_B R2, R17.H1 ;  /* 0x00000011ff02723e */ /* 0x000fc400030006ff */
[----:B------:R-:W-:Y:S02]  /*31a90*/  F2FP.F16.E4M3.UNPACK_B R3, R6.H1 ;  /* 0x00000006ff03723e */ /* 0x000fe400030006ff */
[----:B------:R-:W-:Y:S02]  /*31aa0*/  F2FP.F16.E4M3.UNPACK_B R28, R28.H1 ;  /* 0x0000001cff1c723e */ /* 0x000fe400030006ff */
[----:B------:R-:W-:-:S07]  /*31ab0*/  F2FP.F16.E4M3.UNPACK_B R29, R29.H1 ;  /* 0x0000001dff1d723e */ /* 0x000fce00030006ff */
[C---:B------:R-:W-:Y:S01]  /*31ac0*/  HMMA.16816.F32 R8, R12.reuse, R28, R8 ;  /* 0x0000001c0c08723c */ /* 0x040fe20000001808 */
[----:B------:R-:W-:Y:S07]  /*31ad0*/  STL.64 [R1], R2 ;  /* 0x0000000201007387 */ /* 0x000fee0000100a00 */
        /* <DEDUP_REMOVED lines=9> */
[----:B------:R-:W3:Y:S04]  /*31b70*/  LDL.LU.64 R8, [R1+0x1fa8] ;  /* 0x001fa80001087983 */ /* 0x000ee80000300a00 */
[----:B------:R-:W-:Y:S01]  /*31b80*/  STL.64 [R1+0x1ef8], R28 ;  /* 0x001ef81c01007387 */ /* 0x000fe20000100a00 */
[----:B--2---:R-:W-:-:S02]  /*31b90*/  F2FP.F16.E4M3.UNPACK_B R26, R26.H1 ;  /* 0x0000001aff1a723e */ /* 0x004fc400030006ff */
[----:B------:R-:W-:-:S07]  /*31ba0*/  F2FP.F16.E4M3.UNPACK_B R27, R27.H1 ;  /* 0x0000001bff1b723e */ /* 0x000fce00030006ff */
[----:B---3--:R-:W-:-:S15]  /*31bb0*/  HMMA.16816.F32 R8, R12, R26, R8 ;  /* 0x0000001a0c08723c */ /* 0x008fde0000001808 */
[----:B------:R-:W-:-:S04]  /*31bc0*/  NOP ;  /* 0x0000000000007918 */ /* 0x000fc80000000000 */
[----:B------:R-:W-:Y:S04]  /*31bd0*/  STL.64 [R1+0xf0], R8 ;  /* 0x0000f00801007387 */ /* 0x000fe80000100a00 */
[----:B------:R0:W-:Y:S04]  /*31be0*/  STL.64 [R1+0xf8], R10 ;  /* 0x0000f80a01007387 */ /* 0x0001e80000100a00 */
[----:B0-----:R-:W2:Y:S04]  /*31bf0*/  LDL.LU.64 R10, [R1+0x1fa0] ;  /* 0x001fa000010a7983 */ /* 0x001ea80000300a00 */
[----:B------:R-:W2:Y:S01]  /*31c00*/  LDL.LU.64 R8, [R1+0x1f98] ;  /* 0x001f980001087983 */ /* 0x000ea20000300a00 */
[----:B------:R-:W-:-:S02]  /*31c10*/  F2FP.F16.E4M3.UNPACK_B R24, R24.H1 ;  /* 0x00000018ff18723e */ /* 0x000fc400030006ff */
[----:B------:R-:W-:-:S07]  /*31c20*/  F2FP.F16.E4M3.UNPACK_B R25, R25.H1 ;  /* 0x00000019ff19723e */ /* 0x000fce00030006ff */
[----:B--2---:R-:W-:-:S15]  /*31c30*/  HMMA.16816.F32 R8, R12, R24, R8 ;  /* 0x000000180c08723c */ /* 0x004fde0000001808 */
[----:B------:R-:W-:-:S04]  /*31c40*/  NOP ;  /* 0x0000000000007918 */ /* 0x000fc80000000000 */
[----:B------:R-:W-:Y:S04]  /*31c50*/  STL.64 [R1+0x110], R8 ;  /* 0x0001100801007387 */ /* 0x000fe80000100a00 */
[----:B------:R0:W-:Y:S04]  /*31c60*/  STL.64 [R1+0x118], R10 ;  /* 0x0001180a01007387 */ /* 0x0001e80000100a00 */
[----:B0-----:R-:W2:Y:S04]  /*31c70*/  LDL.LU.64 R10, [R1+0x1f90] ;  /* 0x001f9000010a7983 */ /* 0x001ea80000300a00 */
[----:B------:R-:W2:Y:S01]  /*31c80*/  LDL.LU.64 R8, [R1+0x1f88] ;  /* 0x001f880001087983 */ /* 0x000ea20000300a00 */
[----:B------:R-:W-:-:S02]  /*31c90*/  F2FP.F16.E4M3.UNPACK_B R22, R22.H1 ;  /* 0x00000016ff16723e */ /* 0x000fc400030006ff */
[----:B------:R-:W-:Y:S01]  /*31ca0*/  F2FP.F16.E4M3.UNPACK_B R23, R23.H1 ;  /* 0x00000017ff17723e */ /* 0x000fe200030006ff */
[----:B------:R-:W-:Y:S04]  /*31cb0*/  STL.64 [R1+0x1ef0], R26 ;  /* 0x001ef01a01007387 */ /* 0x000fe80000100a00 */
[----:B------:R0:W-:Y:S04]  /*31cc0*/  STL.64 [R1+0x1ee8], R24 ;  /* 0x001ee81801007387 */ /* 0x0001e80000100a00 */
[----:B0-----:R-:W3:Y:S04]  /*31cd0*/  LDL.LU R24, [R1+0x150] ;  /* 0x0001500001187983 */ /* 0x001ee80000300800 */
[----:B------:R-:W3:Y:S04]  /*31ce0*/  LDL.LU R25, [R1+0x154] ;  /* 0x0001540001197983 */ /* 0x000ee80000300800 */
[----:B------:R-:W3:Y:S04]  /*31cf0*/  LDL.LU R26, [R1+0x158] ;  /* 0x00015800011a7983 */ /* 0x000ee80000300800 */
[----:B------:R-:W3:Y:S01]  /*31d00*/  LDL.LU R27, [R1+0x15c] ;  /* 0x00015c00011b7983 */ /* 0x000ee20000300800 */
        /* <DEDUP_REMOVED lines=9> */
[----:B------:R-:W-:Y:S02]  /*31da0*/  F2FP.F16.E4M3.UNPACK_B R19, R19.H1 ;  /* 0x00000013ff13723e */ /* 0x000fe400030006ff */
[----:B------:R-:W-:Y:S01]  /*31db0*/  F2FP.F16.E4M3.UNPACK_B R2, R7.H1 ;  /* 0x00000007ff02723e */ /* 0x000fe200030006ff */
[----:B---3--:R-:W-:Y:S01]  /*31dc0*/  HMMA.16816.F32 R24, R12, R20, R24 ;  /* 0x000000140c18723c */ /* 0x008fe20000001818 */
[----:B------:R-:W-:Y:S04]  /*31dd0*/  STL.64 [R1+0x1ed0], R22 ;  /* 0x001ed01601007387 */ /* 0x000fe80000100a00 */
[----:B------:R-:W-:Y:S01]  /*31de0*/  STL.64 [R1+0x1ec8], R20 ;  /* 0x001ec81401007387 */ /* 0x000fe20000100a00 */
[----:B----4-:R-:W-:-:S13]  /*31df0*/  F2FP.F16.E4M3.UNPACK_B R3, R0.H1 ;  /* 0x00000000ff03723e */ /* 0x010fda00030006ff */
[----:B------:R-:W-:Y:S04]  /*31e00*/  STL.64 [R1+0x150], R24 ;  /* 0x0001501801007387 */ /* 0x000fe80000100a00 */
[----:B------:R-:W-:Y:S04]  /*31e10*/  STL.64 [R1+0x158], R26 ;  /* 0x0001581a01007387 */ /* 0x000fe80000100a00 */
[----:B------:R0:W-:Y:S01]  /*31e20*/  STL.64 [R1+0x1f10], R18 ;  /* 0x001f101201007387 */ /* 0x0001e20000100a00 */
[----:B--2---:R-:W-:-:S15]  /*31e30*/  HMMA.16816.F32 R4, R12, R18, R8 ;  /* 0x000000120c04723c */ /* 0x004fde0000001808 */
[----:B------:R-:W-:-:S04]  /*31e40*/  NOP ;  /* 0x0000000000007918 */ /* 0x000fc80000000000 */
[----:B------:R1:W-:Y:S04]  /*31e50*/  STL.64 [R1+0x170], R4 ;  /* 0x0001700401007387 */ /* 0x0003e80000100a00 */
[----:B------:R2:W-:Y:S04]  /*31e60*/  STL.64 [R1+0x178], R6 ;  /* 0x0001780601007387 */ /* 0x0005e80000100a00 */
[----:B0-----:R-:W3:Y:S04]  /*31e70*/  LDL.LU R18, [R1+0x860] ;  /* 0x0008600001127983 */ /* 0x001ee80000300800 */
[----:B------:R-:W4:Y:S04]  /*31e80*/  LDL.LU R19, [R1+0x86c] ;  /* 0x00086c0001137983 */ /* 0x000f280000300800 */
        /* <DEDUP_REMOVED lines=9> */
[----:B-1----:R-:W3:Y:S04]  /*31f20*/  LDL.LU R4, [R1+0x4e0] ;  /* 0x0004e00001047983 */ /* 0x002ee80000300800 */
[----:B------:R-:W3:Y:S04]  /*31f30*/  LDL.LU R5, [R1+0x4e4] ;  /* 0x0004e40001057983 */ /* 0x000ee80000300800 */
[----:B--2---:R-:W2:Y:S04]  /*31f40*/  LDL.LU R6, [R1+0x4f0] ;  /* 0x0004f00001067983 */ /* 0x004ea80000300800 */
[----:B------:R-:W2:Y:S04]  /*31f50*/  LDL.LU R7, [R1+0x4f4] ;  /* 0x0004f40001077983 */ /* 0x000ea80000300800 */
[----:B------:R-:W2:Y:S04]  /*31f60*/  LDL.LU R8, [R1+0x500] ;  /* 0x0005000001087983 */ /* 0x000ea80000300800 */
[----:B------:R-:W2:Y:S04]  /*31f70*/  LDL.LU R9, [R1+0x504] ;  /* 0x0005040001097983 */ /* 0x000ea80000300800 */
[----:B------:R-:W2:Y:S04]  /*31f80*/  LDL.LU R10, [R1+0x510] ;  /* 0x00051000010a7983 */ /* 0x000ea80000300800 */
[----:B------:R-:W2:Y:S04]  /*31f90*/  LDL.LU R11, [R1+0x514] ;  /* 0x00051400010b7983 */ /* 0x000ea80000300800 */
[----:B--2---:R-:W-:Y:S04]  /*31fa0*/  STL.64 [R1+0x1f70], R10 ;  /* 0x001f700a01007387 */ /* 0x004fe80000100a00 */
[----:B------:R0:W-:Y:S04]  /*31fb0*/  STL.64 [R1+0x1f68], R8 ;  /* 0x001f680801007387 */ /* 0x0001e80000100a00 */
[----:B0-----:R-:W2:Y:S04]  /*31fc0*/  LDL.LU R8, [R1+0x1b0] ;  /* 0x0001b00001087983 */ /* 0x001ea80000300800 */
[----:B------:R-:W2:Y:S04]  /*31fd0*/  LDL.LU R9, [R1+0x1b4] ;  /* 0x0001b40001097983 */ /* 0x000ea80000300800 */
        /* <DEDUP_REMOVED lines=15> */
[----:B------:R-:W-:Y:S01]  /*320d0*/  F2FP.F16.E4M3.UNPACK_B R4, R4.H1 ;  /* 0x00000004ff04723e */ /* 0x000fe200030006ff */
[C---:B------:R-:W-:Y:S01]  /*320e0*/  HMMA.16816.F32 R24, R12.reuse, R2, R24 ;  /* 0x000000020c18723c */ /* 0x040fe20000001818 */
[----:B------:R-:W-:Y:S01]  /*320f0*/  F2FP.F16.E4M3.UNPACK_B R5, R5.H1 ;  /* 0x00000005ff05723e */ /* 0x000fe200030006ff */
[----:B---3--:R-:W-:Y:S04]  /*32100*/  STL.64 [R1+0x1f60], R22 ;  /* 0x001f601601007387 */ /* 0x008fe80000100a00 */
[----:B--2---:R0:W-:Y:S04]  /*32110*/  STL.64 [R1+0x1f58], R20 ;  /* 0x001f581401007387 */ /* 0x0041e80000100a00 */
[----:B0-----:R-:W2:Y:S04]  /*32120*/  LDL.LU R20, [R1+0x1d0] ;  /* 0x0001d00001147983 */ /* 0x001ea80000300800 */
[----:B------:R-:W2:Y:S04]  /*32130*/  LDL.LU R21, [R1+0x1d4] ;  /* 0x0001d40001157983 */ /* 0x000ea80000300800 */
[----:B------:R-:W2:Y:S04]  /*32140*/  LDL.LU R22, [R1+0x1d8] ;  /* 0x0001d80001167983 */ /* 0x000ea80000300800 */
[----:B------:R-:W2:Y:S01]  /*32150*/  LDL.LU R23, [R1+0x1dc] ;  /* 0x0001dc0001177983 */ /* 0x000ea20000300800 */
[----:B------:R-:W-:Y:S01]  /*32160*/  F2FP.F16.E4M3.UNPACK_B R6, R6.H1 ;  /* 0x00000006ff06723e */ /* 0x000fe200030006ff */
[C---:B------:R-:W-:Y:S01]  /*32170*/  HMMA.16816.F32 R8, R12.reuse, R4, R8 ;  /* 0x000000040c08723c */ /* 0x040fe20000001808 */
[----:B------:R-:W-:Y:S01]  /*32180*/  F2FP.F16.E4M3.UNPACK_B R7, R7.H1 ;  /* 0x00000007ff07723e */ /* 0x000fe200030006ff */
[----:B------:R-:W3:Y:S04]  /*32190*/  LDL.LU R17, [R1+0x524] ;  /* 0x0005240001117983 */ /* 0x000ee80000300800 */
[----:B------:R0:W-:Y:S04]  /*321a0*/  STL.64 [R1+0x190], R24 ;  /* 0x0001901801007387 */ /* 0x0001e80000100a00 */
[----:B------:R1:W-:Y:S04]  /*321b0*/  STL.64 [R1+0x198], R26 ;  /* 0x0001981a01007387 */ /* 0x0003e80000100a00 */
[----:B0-----:R-:W3:Y:S04]  /*321c0*/  LDL.LU R24, [R1+0x400] ;  /* 0x0004000001187983 */ /* 0x001ee80000300800 */
[----:B------:R-:W3:Y:S04]  /*321d0*/  LDL.LU R25, [R1+0x404] ;  /* 0x0004040001197983 */ /* 0x000ee80000300800 */
[----:B-1----:R-:W3:Y:S04]  /*321e0*/  LDL.LU R26, [R1+0x408] ;  /* 0x00040800011a7983 */ /* 0x002ee80000300800 */
[----:B------:R-:W3:Y:S04]  /*321f0*/  LDL.LU R27, [R1+0x40c] ;  /* 0x00040c00011b7983 */ /* 0x000ee80000300800 */
[----:B------:R-:W3:Y:S04]  /*32200*/  LDL.64 R28, [R1+0x18] ;  /* 0x00001800011c7983 */ /* 0x000ee80000100a00 */
        /* <DEDUP_REMOVED lines=9> */
[----:B------:R-:W2:Y:S01]  /*322a0*/  LDL.LU.64 R20, [R1+0x1f58] ;  /* 0x001f580001147983 */ /* 0x000ea20000300a00 */
[----:B---3--:R-:W-:-:S02]  /*322b0*/  F2FP.F16.E4M3.UNPACK_B R8, R8.H1 ;  /* 0x00000008ff08723e */ /* 0x008fc400030006ff */
[----:B------:R-:W-:Y:S01]  /*322c0*/  F2FP.F16.E4M3.UNPACK_B R9, R9.H1 ;  /* 0x00000009ff09723e */ /* 0x000fe200030006ff */
        /* <DEDUP_REMOVED lines=14> */
[----:B------:R0:W-:Y:S04]  /*323b0*/  STL [R1+0x1e74], R8 ;  /* 0x001e740801007387 */ /* 0x0001e80000100800 */
[----:B0-----:R-:W3:Y:S04]  /*323c0*/  LDL.LU R8, [R1+0x854] ;  /* 0x0008540001087983 */ /* 0x001ee80000300800 */
        /* <DEDUP_REMOVED lines=9> */
[----:B---3--:R-:W-:Y:S02]  /*32460*/  IMAD R5, R5, 0x100, R4 ;  /* 0x0000010005057824 */ /* 0x008fe400078e0204 */
[----:B------:R-:W-:Y:S02]  /*32470*/  IMAD R6, R6, 0x100, R8 ;  /* 0x0000010006067824 */ /* 0x000fe400078e0208 */
[----:B------:R-:W-:Y:S02]  /*32480*/  IMAD R4, R18, 0x100, R7 ;  /* 0x0000010012047824 */ /* 0x000fe400078e0207 */
[----:B----4-:R-:W-:Y:S01]  /*32490*/  IMAD R0, R0, 0x100, R19 ;  /* 0x0000010000007824 */ /* 0x010fe200078e0213 */
[----:B------:R-:W-:Y:S04]  /*324a0*/  STL [R1+0x1e7c], R10 ;  /* 0x001e7c0a01007387 */ /* 0x000fe80000100800 */
[----:B------:R2:W-:Y:S04]  /*324b0*/  STL [R1+0x1e78], R11 ;  /* 0x001e780b01007387 */ /* 0x0005e80000100800 */
[----:B------:R-:W-:Y:S04]  /*324c0*/  STL [R1+0x1e44], R16 ;  /* 0x001e441001007387 */ /* 0x000fe80000100800 */
[----:B------:R-:W-:Y:S01]  /*324d0*/  STL [R1+0x1e40], R17 ;  /* 0x001e401101007387 */ /* 0x000fe20000100800 */
[----:B--2---:R-:W-:Y:S01]  /*324e0*/  HMMA.16816.F32 R8, R12, R16, R20 ;  /* 0x000000100c08723c */ /* 0x004fe20000001814 */
[----:B------:R-:W-:-:S02]  /*324f0*/  F2FP.F16.E4M3.UNPACK_B R12, R6 ;  /* 0x00000006ff0c723e */ /* 0x000fc400020006ff */
[----:B------:R-:W-:Y:S02]  /*32500*/  F2FP.F16.E4M3.UNPACK_B R13, R5 ;  /* 0x00000005ff0d723e */ /* 0x000fe400020006ff */
[----:B------:R-:W-:Y:S02]  /*32510*/  F2FP.F16.E4M3.UNPACK_B R14, R4 ;  /* 0x00000004ff0e723e */ /* 0x000fe400020006ff */
[----:B------:R-:W-:-:S07]  /*32520*/  F2FP.F16.E4M3.UNPACK_B R15, R0 ;  /* 0x00000000ff0f723e */ /* 0x000fce00020006ff */
[----:B------:R-:W-:Y:S05]  /*32530*/  HMMA.16816.F32 R4, R12, R28, R24 ;  /* 0x0000001c0c04723c */ /* 0x000fea0000001818 */
[----:B------:R-:W-:Y:S04]  /*32540*/  STL.64 [R1+0x210], R8 ;  /* 0x0002100801007387 */ /* 0x000fe80000100a00 */
[----:B------:R-:W-:Y:S10]  /*32550*/  STL.64 [R1+0x218], R10 ;  /* 0x0002180a01007387 */ /* 0x000ff40000100a00 */
[----:B------:R0:W-:Y:S04]  /*32560*/  STL.64 [R1+0x400], R4 ;  /* 0x0004000401007387 */ /* 0x0001e80000100a00 */
[----:B------:R1:W-:Y:S04]  /*32570*/  STL.64 [R1+0x408], R6 ;  /* 0x0004080601007387 */ /* 0x0003e80000100a00 */
[----:B0-----:R-:W2:Y:S04]  /*32580*/  LDL.LU R4, [R1+0x360] ;  /* 0x0003600001047983 */ /* 0x001ea80000300800 */
[----:B------:R-:W2:Y:S04]  /*32590*/  LDL.LU R5, [R1+0x364] ;  /* 0x0003640001057983 */ /* 0x000ea80000300800 */
[----:B-1----:R-:W3:Y:S04]  /*325a0*/  LDL.LU R6, [R1+0x368] ;  /* 0x0003680001067983 */ /* 0x002ee80000300800 */
[----:B------:R-:W3:Y:S04]  /*325b0*/  LDL.LU R7, [R1+0x36c] ;  /* 0x00036c0001077983 */ /* 0x000ee80000300800 */
[----:B------:R-:W4:Y:S04]  /*325c0*/  LDL.LU R20, [R1+0x3a0] ;  /* 0x0003a00001147983 */ /* 0x000f280000300800 */
[----:B------:R-:W4:Y:S04]  /*325d0*/  LDL.LU R21, [R1+0x3a4] ;  /* 0x0003a40001157983 */ /* 0x000f280000300800 */
[----:B------:R-:W2:Y:S04]  /*325e0*/  LDL.LU R22, [R1+0x3a8] ;  /* 0x0003a80001167983 */ /* 0x000ea80000300800 */
[----:B------:R-:W2:Y:S04]  /*325f0*/  LDL.LU R23, [R1+0x3ac] ;  /* 0x0003ac0001177983 */ /* 0x000ea80000300800 */
[----:B------:R-:W2:Y:S04]  /*32600*/  LDL.LU R24, [R1+0x3c0] ;  /* 0x0003c00001187983 */ /* 0x000ea80000300800 */
[----:B------:R-:W2:Y:S04]  /*32610*/  LDL.LU R25, [R1+0x3c4] ;  /* 0x0003c40001197983 */ /* 0x000ea80000300800 */
[----:B------:R-:W2:Y:S04]  /*32620*/  LDL.LU R26, [R1+0x3c8] ;  /* 0x0003c800011a7983 */ /* 0x000ea80000300800 */
[----:B------:R-:W2:Y:S04]  /*32630*/  LDL.LU R27, [R1+0x3cc] ;  /* 0x0003cc00011b7983 */ /* 0x000ea80000300800 */
[----:B------:R-:W3:Y:S04]  /*32640*/  LDL.64 R18, [R1+0x8] ;  /* 0x0000080001127983 */ /* 0x000ee80000100a00 */
[----:B--2---:R-:W-:Y:S04]  /*32650*/  STL.64 [R1+0x1f08], R26 ;  /* 0x001f081a01007387 */ /* 0x004fe80000100a00 */
[----:B------:R0:W-:Y:S04]  /*32660*/  STL.64 [R1+0x1f00], R24 ;  /* 0x001f001801007387 */ /* 0x0001e80000100a00 */
[----:B0-----:R-:W2:Y:S04]  /*32670*/  LDL.LU R24, [R1+0x3d0] ;  /* 0x0003d00001187983 */ /* 0x001ea80000300800 */
        /* <DEDUP_REMOVED lines=9> */
[----:B------:R-:W2:Y:S01]  /*32710*/  LDL.LU R27, [R1+0x3ec] ;  /* 0x0003ec00011b7983 */ /* 0x000ea20000300800 */
[----:B------:R-:W-:-:S02]  /*32720*/  IMAD.MOV.U32 R16, RZ, RZ, R28 ;  /* 0x000000ffff107224 */ /* 0x000fc400078e001c */
[----:B------:R-:W-:Y:S01]  /*32730*/  IMAD.MOV.U32 R0, RZ, RZ, R29 ;  /* 0x000000ffff007224 */ /* 0x000fe200078e001d */
[----:B--2---:R-:W-:Y:S04]  /*32740*/  STL.64 [R1+0x1f30], R26 ;  /* 0x001f301a01007387 */ /* 0x004fe80000100a00 */
[----:B------:R0:W-:Y:S04]  /*32750*/  STL.64 [R1+0x1f28], R24 ;  /* 0x001f281801007387 */ /* 0x0001e80000100a00 */
[----:B0-----:R-:W2:Y:S04]  /*32760*/  LDL.LU R24, [R1+0x3f0] ;  /* 0x0003f00001187983 */ /* 0x001ea80000300800 */
[----:B------:R-:W2:Y:S04]  /*32770*/  LDL.LU R25, [R1+0x3f4] ;  /* 0x0003f40001197983 */ /* 0x000ea80000300800 */
[----:B------:R-:W2:Y:S04]  /*32780*/  LDL.LU R26, [R1+0x3f8] ;  /* 0x0003f800011a7983 */ /* 0x000ea80000300800 */
[----:B------:R-:W2:Y:S04]  /*32790*/  LDL.LU R27, [R1+0x3fc] ;  /* 0x0003fc00011b7983 */ /* 0x000ea80000300800 */
[----:B------:R-:W2:Y:S04]  /*327a0*/  LDL.64 R28, [R1] ;  /* 0x00000000011c7983 */ /* 0x000ea80000100a00 */
[----:B------:R-:W-:Y:S04]  /*327b0*/  STL.64 [R1+0x1ee0], R22 ;  /* 0x001ee01601007387 */ /* 0x000fe80000100a00 */
[----:B----4-:R0:W-:Y:S04]  /*327c0*/  STL.64 [R1+0x1ed8], R20 ;  /* 0x001ed81401007387 */ /* 0x0101e80000100a00 */
[----:B0-----:R-:W4:Y:S04]  /*327d0*/  LDL.LU R20, [R1+0x3b0] ;  /* 0x0003b00001147983 */ /* 0x001f280000300800 */
[----:B------:R-:W4:Y:S04]  /*327e0*/  LDL.LU R21, [R1+0x3b4] ;  /* 0x0003b40001157983 */ /* 0x000f280000300800 */
[----:B------:R-:W4:Y:S04]  /*327f0*/  LDL.LU R22, [R1+0x3b8] ;  /* 0x0003b80001167983 */ /* 0x000f280000300800 */
[----:B------:R-:W4:Y:S04]  /*32800*/  LDL.LU R23, [R1+0x3bc] ;  /* 0x0003bc0001177983 */ /* 0x000f280000300800 */
        /* <DEDUP_REMOVED lines=12> */
[C---:B------:R-:W-:Y:S03]  /*328d0*/  HMMA.16816.F32 R24, R12.reuse, R10, R24 ;  /* 0x0000000a0c18723c */ /* 0x040fe60000001818 */
[----:B---3--:R-:W-:Y:S04]  /*328e0*/  STL.64 [R1+0x1ec0], R6 ;  /* 0x001ec00601007387 */ /* 0x008fe80000100a00 */
[----:B--2---:R0:W-:Y:S04]  /*328f0*/  STL.64 [R1+0x1eb8], R4 ;  /* 0x001eb80401007387 */ /* 0x0041e80000100a00 */
[----:B0-----:R-:W2:Y:S04]  /*32900*/  LDL.LU R4, [R1+0x390] ;  /* 0x0003900001047983 */ /* 0x001ea80000300800 */
[----:B------:R-:W2:Y:S04]  /*32910*/  LDL.LU R5, [R1+0x394] ;  /* 0x0003940001057983 */ /* 0x000ea80000300800 */
[----:B------:R-:W2:Y:S04]  /*32920*/  LDL.LU R6, [R1+0x398] ;  /* 0x0003980001067983 */ /* 0x000ea80000300800 */
[----:B------:R-:W2:Y:S04]  /*32930*/  LDL.LU R7, [R1+0x39c] ;  /* 0x00039c0001077983 */ /* 0x000ea80000300800 */
[----:B------:R-:W-:Y:S04]  /*32940*/  STL [R1+0x1e80], R16 ;  /* 0x001e801001007387 */ /* 0x000fe80000100800 */
        /* <DEDUP_REMOVED lines=13> */
[----:B------:R-:W2:Y:S01]  /*32a20*/  LDL.LU.64 R18, [R1+0x1f10] ;  /* 0x001f100001127983 */ /* 0x000ea20000300a00 */
[----:B------:R-:W-:Y:S02]  /*32a30*/  IMAD.MOV.U32 R9, RZ, RZ, R10 ;  /* 0x000000ffff097224 */ /* 0x000fe400078e000a */
[----:B------:R-:W-:Y:S02]  /*32a40*/  IMAD.MOV.U32 R16, RZ, RZ, R28 ;  /* 0x000000ffff107224 */ /* 0x000fe400078e001c */
[----:B------:R-:W-:Y:S01]  /*32a50*/  IMAD.MOV.U32 R10, RZ, RZ, R29 ;  /* 0x000000ffff0a7224 */ /* 0x000fe200078e001d */
[----:B---3--:R-:W-:-:S15]  /*32a60*/  HMMA.16816.F32 R24, R12, R28, R24 ;  /* 0x0000001c0c18723c */ /* 0x008fde0000001818 */
[----:B------:R-:W-:-:S04]  /*32a70*/  NOP ;  /* 0x0000000000007918 */ /* 0x000fc80000000000 */
[----:B------:R-:W-:Y:S04]  /*32a80*/  STL.64 [R1+0x3d0], R24 ;  /* 0x0003d01801007387 */ /* 0x000fe80000100a00 */
[----:B------:R0:W-:Y:S04]  /*32a90*/  STL.64 [R1+0x3d8], R26 ;  /* 0x0003d81a01007387 */ /* 0x0001e80000100a00 */
[----:B0-----:R-:W3:Y:S04]  /*32aa0*/  LDL.LU.64 R26, [R1+0x1f08] ;  /* 0x001f0800011a7983 */ /* 0x001ee80000300a00 */
[----:B------:R-:W3:Y:S04]  /*32ab0*/  LDL.LU.64 R24, [R1+0x1f00] ;  /* 0x001f000001187983 */ /* 0x000ee80000300a00 */
[----:B------:R-:W3:Y:S02]  /*32ac0*/  LDL.LU.64 R28, [R1+0x1ef8] ;  /* 0x001ef800011c7983 */ /* 0x000ee40000300a00 */
[----:B---3--:R-:W-:-:S15]  /*32ad0*/  HMMA.16816.F32 R24, R12, R28, R24 ;  /* 0x0000001c0c18723c */ /* 0x008fde0000001818 */
[----:B------:R-:W-:-:S04]  /*32ae0*/  NOP ;  /* 0x0000000000007918 */ /* 0x000fc80000000000 */
[----:B------:R-:W-:Y:S04]  /*32af0*/  STL.64 [R1+0x3c0], R24 ;  /* 0x0003c01801007387 */ /* 0x000fe80000100a00 */
[----:B------:R0:W-:Y:S04]  /*32b00*/  STL.64 [R1+0x3c8], R26 ;  /* 0x0003c81a01007387 */ /* 0x0001e80000100a00 */
[----:B0-----:R-:W4:Y:S04]  /*32b10*/  LDL.LU.64 R26, [R1+0x1ef0] ;  /* 0x001ef000011a7983 */ /* 0x001f280000300a00 */
[----:B------:R-:W3:Y:S04]  /*32b20*/  LDL.LU.64 R24, [R1+0x1ee8] ;  /* 0x001ee80001187983 */ /* 0x000ee80000300a00 */
[----:B------:R-:W-:Y:S04]  /*32b30*/  STL [R1+0x1e48], R28 ;  /* 0x001e481c01007387 */ /* 0x000fe80000100800 */
[----:B------:R-:W-:Y:S01]  /*32b40*/  STL [R1+0x1e2c], R29 ;  /* 0x001e2c1d01007387 */ /* 0x000fe20000100800 */
[----:B----4-:R-:W-:-:S15]  /*32b50*/  HMMA.16816.F32 R20, R12, R26, R20 ;  /* 0x0000001a0c14723c */ /* 0x010fde0000001814 */
        /* <DEDUP_REMOVED lines=13> */
[----:B0-----:R-:W4:Y:S04]  /*32c30*/  LDL.LU R24, [R1+0x340] ;  /* 0x0003400001187983 */ /* 0x001f280000300800 */
[----:B------:R-:W4:Y:S04]  /*32c40*/  LDL.LU R25, [R1+0x344] ;  /* 0x0003440001197983 */ /* 0x000f280000300800 */
[----:B------:R-:W4:Y:S04]  /*32c50*/  LDL.LU R26, [R1+0x348] ;  /* 0x00034800011a7983 */ /* 0x000f280000300800 */
[----:B------:R-:W4:Y:S01]  /*32c60*/  LDL.LU R27, [R1+0x34c] ;  /* 0x00034c00011b7983 */ /* 0x000f220000300800 */
        /* <DEDUP_REMOVED lines=11> */
[----:B------:R-:W2:Y:S04]  /*32d20*/  LDL.LU.64 R4, [R1+0x1ea8] ;  /* 0x001ea80001047983 */ /* 0x000ea80000300a00 */
        /* <DEDUP_REMOVED lines=11> */
[----:B------:R-:W2:Y:S04]  /*32de0*/  LDL.LU.64 R4, [R1+0x1e98] ;  /* 0x001e980001047983 */ /* 0x000ea80000300a00 */
[----:B------:R-:W-:Y:S01]  /*32df0*/  STL [R1+0x1e4c], R19 ;  /* 0x001e4c1301007387 */ /* 0x000fe20000100800 */
[----:B--2---:R-:W-:-:S15]  /*32e00*/  HMMA.16816.F32 R4, R12, R2, R4 ;  /* 0x000000020c04723c */ /* 0x004fde0000001804 */
[----:B------:R-:W-:-:S04]  /*32e10*/  NOP ;  /* 0x0000000000007918 */ /* 0x000fc80000000000 */
[----:B------:R-:W-:Y:S04]  /*32e20*/  STL.64 [R1+0x360], R4 ;  /* 0x0003600401007387 */ /* 0x000fe80000100a00 */
[----:B------:R0:W-:Y:S04]  /*32e30*/  STL.64 [R1+0x368], R6 ;  /* 0x0003680601007387 */ /* 0x0001e80000100a00 */
[----:B0-----:R-:W4:Y:S04]  /*32e40*/  LDL.LU.64 R6, [R1+0x1e90] ;  /* 0x001e900001067983 */ /* 0x001f280000300a00 */
[----:B------:R-:W3:Y:S02]  /*32e50*/  LDL.LU.64 R4, [R1+0x1e88] ;  /* 0x001e880001047983 */ /* 0x000ee40000300a00 */
[----:B---3--:R-:W-:-:S15]  /*32e60*/  HMMA.16816.F32 R20, R12, R4, R20 ;  /* 0x000000040c14723c */ /* 0x008fde0000001814 */
[----:B------:R-:W-:-:S04]  /*32e70*/  NOP ;  /* 0x0000000000007918 */ /* 0x000fc80000000000 */
[----:B------:R-:W-:Y:S04]  /*32e80*/  STL.64 [R1+0x350], R20 ;  /* 0x0003501401007387 */ /* 0x000fe80000100a00 */
[----:B------:R4:W-:Y:S02]  /*32e90*/  STL.64 [R1+0x358], R22 ;  /* 0x0003581601007387 */ /* 0x0009e40000100a00 */
[----:B----4-:R-:W-:Y:S01]  /*32ea0*/  HMMA.16816.F32 R20, R12, R6, R24 ;  /* 0x000000060c14723c */ /* 0x010fe20000001818 */
[----:B------:R-:W-:Y:S02]  /*32eb0*/  IMAD.MOV.U32 R26, RZ, RZ, R16 ;  /* 0x000000ffff1a7224 */ /* 0x000fe400078e0010 */
[----:B------:R-:W-:Y:S01]  /*32ec0*/  IMAD.MOV.U32 R27, RZ, RZ, R10 ;  /* 0x000000ffff1b7224 */ /* 0x000fe200078e000a */
[----:B------:R-:W2:-:S15]  /*32ed0*/  LDL.LU R16, [R1+0x1e80] ;  /* 0x001e800001107983 */ /* 0x000e9e0000300800 */
[----:B------:R0:W-:Y:S04]  /*32ee0*/  STL.64 [R1+0x340], R20 ;  /* 0x0003401401007387 */ /* 0x0001e80000100a00 */
[----:B------:R1:W-:Y:S04]  /*32ef0*/  STL.64 [R1+0x348], R22 ;  /* 0x0003481601007387 */ /* 0x0003e80000100a00 */
[----:B------:R-:W3:Y:S04]  /*32f00*/  LDL.LU R10, [R1+0x1e7c] ;  /* 0x001e7c00010a7983 */ /* 0x000ee80000300800 */
[----:B------:R-:W-:Y:S04]  /*32f10*/  STL.64 [R1+0x1de0], R26 ;  /* 0x001de01a01007387 */ /* 0x000fe80000100a00 */
[----:B0-----:R-:W4:Y:S04]  /*32f20*/  LDL.LU R20, [R1+0x2e0] ;  /* 0x0002e00001147983 */ /* 0x001f280000300800 */
[----:B------:R-:W4:Y:S04]  /*32f30*/  LDL.LU R21, [R1+0x2e4] ;  /* 0x0002e40001157983 */ /* 0x000f280000300800 */
[----:B-1----:R-:W2:Y:S04]  /*32f40*/  LDL.LU R22, [R1+0x2e8] ;  /* 0x0002e80001167983 */ /* 0x002ea80000300800 */
[----:B------:R-:W2:Y:S01]  /*32f50*/  LDL.LU R23, [R1+0x2ec] ;  /* 0x0002ec0001177983 */ /* 0x000ea20000300800 */
[----:B------:R-:W-:-:S02]  /*32f60*/  IMAD.MOV.U32 R24, RZ, RZ, R11 ;  /* 0x000000ffff187224 */ /* 0x000fc400078e000b */
[----:B------:R-:W-:Y:S01]  /*32f70*/  IMAD.MOV.U32 R25, RZ, RZ, R8 ;  /* 0x000000ffff197224 */ /* 0x000fe200078e0008 */
[----:B--2---:R-:W-:Y:S04]  /*32f80*/  STL.64 [R1+0x1df0], R22 ;  /* 0x001df01601007387 */ /* 0x004fe80000100a00 */
[----:B----4-:R0:W-:Y:S04]  /*32f90*/  STL.64 [R1+0x1de8], R20 ;  /* 0x001de81401007387 */ /* 0x0101e80000100a00 */
[----:B------:R-:W3:Y:S04]  /*32fa0*/  LDL.LU R11, [R1+0x1e78] ;  /* 0x001e7800010b7983 */ /* 0x000ee80000300800 */
[----:B------:R-:W2:Y:S04]  /*32fb0*/  LDL.LU R8, [R1+0x1e74] ;  /* 0x001e740001087983 */ /* 0x000ea80000300800 */
[----:B------:R1:W-:Y:S04]  /*32fc0*/  STL.64 [R1+0x1df8], R24 ;  /* 0x001df81801007387 */ /* 0x0003e80000100a00 */
[----:B0-----:R-:W4:Y:S04]  /*32fd0*/  LDL.LU R20, [R1+0x2f0] ;  /* 0x0002f00001147983 */ /* 0x001f280000300800 */
[----:B------:R-:W4:Y:S04]  /*32fe0*/  LDL.LU R21, [R1+0x2f4] ;  /* 0x0002f40001157983 */ /* 0x000f280000300800 */
[----:B------:R-:W2:Y:S04]  /*32ff0*/  LDL.LU R22, [R1+0x2f8] ;  /* 0x0002f80001167983 */ /* 0x000ea80000300800 */
[----:B------:R-:W2:Y:S01]  /*33000*/  LDL.LU R23, [R1+0x2fc] ;  /* 0x0002fc0001177983 */ /* 0x000ea20000300800 */
[----:B------:R-:W-:-:S02]  /*33010*/  IMAD.MOV.U32 R26, RZ, RZ, R9 ;  /* 0x000000ffff1a7224 */ /* 0x000fc400078e0009 */
[----:B-1----:R-:W-:Y:S02]  /*33020*/  IMAD.MOV.U32 R25, RZ, RZ, R0 ;  /* 0x000000ffff197224 */ /* 0x002fe400078e0000 */
[----:B------:R-:W-:Y:S02]  /*33030*/  IMAD.MOV.U32 R24, RZ, RZ, R16 ;  /* 0x000000ffff187224 */ /* 0x000fe400078e0010 */
[----:B------:R-:W-:Y:S01]  /*33040*/  IMAD.MOV.U32 R27, RZ, RZ, R17 ;  /* 0x000000ffff1b7224 */ /* 0x000fe200078e0011 */
[----:B--2---:R-:W-:Y:S04]  /*33050*/  STL.64 [R1+0x1e08], R22 ;  /* 0x001e081601007387 */ /* 0x004fe80000100a00 */
[----:B----4-:R-:W-:Y:S04]  /*33060*/  STL.64 [R1+0x1e00], R20 ;  /* 0x001e001401007387 */ /* 0x010fe80000100a00 */
[----:B------:R-:W2:Y:S04]  /*33070*/  LDL.LU R9, [R1+0x1e70] ;  /* 0x001e700001097983 */ /* 0x000ea80000300800 */
[----:B------:R-:W4:Y:S04]  /*33080*/  LDL.LU R19, [R1+0x87c] ;  /* 0x00087c0001137983 */ /* 0x000f280000300800 */
[----:B------:R-:W2:Y:S04]  /*33090*/  LDL.LU R29, [R1+0x878] ;  /* 0x00087800011d7983 */ /* 0x000ea80000300800 */
[----:B------:R-:W2:Y:S04]  /*330a0*/  LDL.LU R28, [R1+0x884] ;  /* 0x00088400011c7983 */ /* 0x000ea80000300800 */
[----:B------:R-:W2:Y:S04]  /*330b0*/  LDL.LU R0, [R1+0x880] ;  /* 0x0008800001007983 */ /* 0x000ea80000300800 */
[----:B------:R-:W2:Y:S04]  /*330c0*/  LDL.LU R16, [R1+0x88c] ;  /* 0x00088c0001107983 */ /* 0x000ea80000300800 */
[----:B------:R-:W2:Y:S04]  /*330d0*/  LDL.LU R17, [R1+0x894] ;  /* 0x0008940001117983 */ /* 0x000ea80000300800 */
[----:B----4-:R-:W-:Y:S04]  /*330e0*/  STL.64 [R1+0x1e58], R18 ;  /* 0x001e581201007387 */ /* 0x010fe80000100a00 */
[----:B--2---:R0:W-:Y:S04]  /*330f0*/  STL.64 [R1+0x1e50], R16 ;  /* 0x001e501001007387 */ /* 0x0041e80000100a00 */
        /* <DEDUP_REMOVED lines=8> */
[----:B------:R-:W2:Y:S04]  /*33180*/  LDL.LU R18, [R1+0x338] ;  /* 0x0003380001127983 */ /* 0x000ea80000300800 */
[----:B------:R-:W2:Y:S04]  /*33190*/  LDL.LU R19, [R1+0x33c] ;  /* 0x00033c0001137983 */ /* 0x000ea80000300800 */
[----:B------:R0:W-:Y:S04]  /*331a0*/  STL.64 [R1+0x1e10], R26 ;  /* 0x001e101a01007387 */ /* 0x0001e80000100a00 */
[----:B0-----:R-:W4:Y:S04]  /*331b0*/  LDL.LU R27, [R1+0x888] ;  /* 0x00088800011b7983 */ /* 0x001f280000300800 */
        /* <DEDUP_REMOVED lines=10> */
[----:B------:R-:W2:Y:S01]  /*33260*/  LDL.LU R23, [R1+0x31c] ;  /* 0x00031c0001177983 */ /* 0x000ea20000300800 */
[C---:B------:R-:W-:Y:S03]  /*33270*/  HMMA.16816.F32 R16, R12.reuse, R8, R16 ;  /* 0x000000080c10723c */ /* 0x040fe60000001810 */
[----:B--2---:R-:W-:Y:S04]  /*33280*/  STL.64 [R1+0x1e38], R22 ;  /* 0x001e381601007387 */ /* 0x004fe80000100a00 */
[----:B------:R0:W-:Y:S04]  /*33290*/  STL.64 [R1+0x1e30], R20 ;  /* 0x001e301401007387 */ /* 0x0001e80000100a00 */
[----:B0-----:R-:W2:Y:S04]  /*332a0*/  LDL.LU R20, [R1+0x200] ;  /* 0x0002000001147983 */ /* 0x001ea80000300800 */
[----:B------:R-:W2:Y:S04]  /*332b0*/  LDL.LU R21, [R1+0x204] ;  /* 0x0002040001157983 */ /* 0x000ea80000300800 */
[----:B------:R-:W2:Y:S04]  /*332c0*/  LDL.LU R22, [R1+0x208] ;  /* 0x0002080001167983 */ /* 0x000ea80000300800 */
[----:B------:R-:W2:Y:S04]  /*332d0*/  LDL.LU R23, [R1+0x20c] ;  /* 0x00020c0001177983 */ /* 0x000ea80000300800 */
[----:B------:R-:W-:Y:S04]  /*332e0*/  STL.64 [R1+0x1d80], R6 ;  /* 0x001d800601007387 */ /* 0x000fe80000100a00 */
[----:B------:R0:W-:Y:S04]  /*332f0*/  STL.64 [R1+0x1d78], R4 ;  /* 0x001d780401007387 */ /* 0x0001e80000100a00 */
[----:B0-----:R-:W2:Y:S04]  /*33300*/  LDL.LU R4, [R1+0x2b0] ;  /* 0x0002b00001047983 */ /* 0x001ea80000300800 */
[----:B------:R-:W2:Y:S04]  /*33310*/  LDL.LU R5, [R1+0x2b4] ;  /* 0x0002b40001057983 */ /* 0x000ea80000300800 */
[----:B------:R-:W2:Y:S04]  /*33320*/  LDL.LU R6, [R1+0x2b8] ;  /* 0x0002b80001067983 */ /* 0x000ea80000300800 */
[----:B------:R-:W2:Y:S04]  /*33330*/  LDL.LU R7, [R1+0x2bc] ;  /* 0x0002bc0001077983 */ /* 0x000ea80000300800 */
        /* <DEDUP_REMOVED lines=9> */
[----:B------:R-:W4:Y:S04]  /*333d0*/  LDL.LU.64 R16, [R1+0x1e50] ;  /* 0x001e500001107983 */ /* 0x000f280000300a00 */
[----:B------:R-:W-:Y:S04]  /*333e0*/  STL.64 [R1+0x1d60], R10 ;  /* 0x001d600a01007387 */ /* 0x000fe80000100a00 */
[----:B------:R0:W-:Y:S01]  /*333f0*/  STL.64 [R1+0x1d58], R8 ;  /* 0x001d580801007387 */ /* 0x0001e20000100a00 */
[----:B------:R-:W-:-:S03]  /*33400*/  IMAD R0, R0, 0x100, R28 ;  /* 0x0000010000007824 */ /* 0x000fc600078e021c */
[----:B0-----:R-:W2:Y:S04]  /*33410*/  LDL.LU R8, [R1+0x2c0] ;  /* 0x0002c00001087983 */ /* 0x001ea80000300800 */
[----:B------:R-:W2:Y:S04]  /*33420*/  LDL.LU R9, [R1+0x2c4] ;  /* 0x0002c40001097983 */ /* 0x000ea80000300800 */
[----:B------:R-:W2:Y:S04]  /*33430*/  LDL.LU R10, [R1+0x2c8] ;  /* 0x0002c800010a7983 */ /* 0x000ea80000300800 */
[----:B------:R-:W2:Y:S01]  /*33440*/  LDL.LU R11, [R1+0x2cc] ;  /* 0x0002cc00010b7983 */ /* 0x000ea20000300800 */
[----:B---3--:R-:W-:-:S02]  /*33450*/  IMAD R29, R29, 0x100, R19 ;  /* 0x000001001d1d7824 */ /* 0x008fc400078e0213 */
[----:B----4-:R-:W-:Y:S01]  /*33460*/  IMAD R27, R27, 0x100, R16 ;  /* 0x000001001b1b7824 */ /* 0x010fe200078e0210 */
[----:B------:R-:W3:Y:S04]  /*33470*/  LDL.LU R19, [R1+0x1e4c] ;  /* 0x001e4c0001137983 */ /* 0x000ee80000300800 */
[----:B------:R-:W4:Y:S04]  /*33480*/  LDL.LU R28, [R1+0x1e48] ;  /* 0x001e4800011c7983 */ /* 0x000f280000300800 */
[----:B------:R-:W2:Y:S01]  /*33490*/  LDL.LU R16, [R1+0x1e44] ;  /* 0x001e440001107983 */ /* 0x000ea20000300800 */
[----:B------:R-:W-:-:S03]  /*334a0*/  IMAD R26, R26, 0x100, R17 ;  /* 0x000001001a1a7824 */ /* 0x000fc600078e0211 */
[----:B------:R-:W2:Y:S02]  /*334b0*/  LDL.LU R17, [R1+0x1e40] ;  /* 0x001e400001117983 */ /* 0x000ea40000300800 */
[----:B--2---:R-:W-:Y:S02]  /*334c0*/  HMMA.16816.F32 R12, R12, R16, R20 ;  /* 0x000000100c0c723c */ /* 0x004fe40000001814 */
[----:B------:R-:W2:Y:S04]  /*334d0*/  LDL.LU.64 R22, [R1+0x1e38] ;  /* 0x001e380001167983 */ /* 0x000ea80000300a00 */
[----:B------:R-:W2:Y:S04]  /*334e0*/  LDL.LU.64 R20, [R1+0x1e30] ;  /* 0x001e300001147983 */ /* 0x000ea80000300a00 */
[----:B---3--:R-:W-:Y:S04]  /*334f0*/  STL.64 [R1+0x1da0], R18 ;  /* 0x001da01201007387 */ /* 0x008fe80000100a00 */
[----:B------:R0:W-:Y:S05]  /*33500*/  STL.64 [R1+0x1d98], R16 ;  /* 0x001d981001007387 */ /* 0x0001ea0000100a00 */
[----:B------:R1:W-:Y:S04]  /*33510*/  STL.64 [R1+0x200], R12 ;  /* 0x0002000c01007387 */ /* 0x0003e80000100a00 */
[----:B------:R3:W-:Y:S04]  /*33520*/  STL.64 [R1+0x208], R14 ;  /* 0x0002080e01007387 */ /* 0x0007e80000100a00 */
[----:B0-----:R-:W4:Y:S04]  /*33530*/  LDL.LU R16, [R1+0x2d0] ;  /* 0x0002d00001107983 */ /* 0x001f280000300800 */
[----:B------:R-:W4:Y:S04]  /*33540*/  LDL.LU R17, [R1+0x2d4] ;  /* 0x0002d40001117983 */ /* 0x000f280000300800 */
[----:B------:R-:W4:Y:S04]  /*33550*/  LDL.LU R18, [R1+0x2d8] ;  /* 0x0002d80001127983 */ /* 0x000f280000300800 */
[----:B------:R-:W4:Y:S01]  /*33560*/  LDL.LU R19, [R1+0x2dc] ;  /* 0x0002dc0001137983 */ /* 0x000f220000300800 */
[----:B-1----:R-:W-:-:S02]  /*33570*/  F2FP.F16.E4M3.UNPACK_B R12, R29 ;  /* 0x0000001dff0c723e */ /* 0x002fc400020006ff */
[----:B------:R-:W-:Y:S02]  /*33580*/  F2FP.F16.E4M3.UNPACK_B R13, R0 ;  /* 0x00000000ff0d723e */ /* 0x000fe400020006ff */
[----:B---3--:R-:W-:Y:S02]  /*33590*/  F2FP.F16.E4M3.UNPACK_B R14, R27 ;  /* 0x0000001bff0e723e */ /* 0x008fe400020006ff */
[----:B------:R-:W-:Y:S01]  /*335a0*/  F2FP.F16.E4M3.UNPACK_B R15, R26 ;  /* 0x0000001aff0f723e */ /* 0x000fe200020006ff */
[----:B------:R-:W4:Y:S04]  /*335b0*/  LDL.LU R29, [R1+0x1e2c] ;  /* 0x001e2c00011d7983 */ /* 0x000f280000300800 */
[----:B------:R-:W3:Y:S02]  /*335c0*/  LDL.LU R0, [R1+0x1e28] ;  /* 0x001e280001007983 */ /* 0x000ee40000300800 */
        /* <DEDUP_REMOVED lines=24> */
[----:B------:R-:W3:Y:S01]  /*33750*/  LDL.LU.64 R24, [R1+0x1dc0] ;  /* 0x001dc00001187983 */ /* 0x000ee20000300a00 */
[----:B----4-:R-:W-:Y:S03]  /*33760*/  HMMA.16816.F32 R16, R12, R28, R16 ;  /* 0x0000001c0c10723c */ /* 0x010fe60000001810 */
[----:B------:R0:W-:Y:S04]  /*33770*/  STL [R1+0x1d30], R29 ;  /* 0x001d301d01007387 */ /* 0x0001e80000100800 */
[----:B0-----:R-:W4:-:S12]  /*33780*/  LDL.LU R29, [R1+0x8b4] ;  /* 0x0008b400011d7983 */ /* 0x001f180000300800 */
[----:B------:R-:W-:Y:S04]  /*33790*/  STL.64 [R1+0x2d0], R16 ;  /* 0x0002d01001007387 */ /* 0x000fe80000100a00 */
[----:B------:R2:W-:Y:S02]  /*337a0*/  STL.64 [R1+0x2d8], R18 ;  /* 0x0002d81201007387 */ /* 0x0005e40000100a00 */
[C---:B--2---:R-:W-:Y:S08]  /*337b0*/  HMMA.16816.F32 R16, R12.reuse, R26, R8 ;  /* 0x0000001a0c10723c */ /* 0x044ff00000001808 */
[----:B---3--:R-:W-:Y:S01]  /*337c0*/  HMMA.16816.F32 R4, R12, R24, R4 ;  /* 0x000000180c04723c */ /* 0x008fe20000001804 */
[----:B------:R-:W2:Y:S10]  /*337d0*/  LDL.LU R8, [R1+0x250] ;  /* 0x0002500001087983 */ /* 0x000eb40000300800 */
[----:B------:R-:W-:Y:S04]  /*337e0*/  STL.64 [R1+0x2c0], R16 ;  /* 0x0002c01001007387 */ /* 0x000fe80000100a00 */
[----:B------:R-:W-:Y:S04]  /*337f0*/  STL.64 [R1+0x2c8], R18 ;  /* 0x0002c81201007387 */ /* 0x000fe80000100a00 */
[----:B------:R0:W-:Y:S04]  /*33800*/  STL.64 [R1+0x2b0], R4 ;  /* 0x0002b00401007387 */ /* 0x0001e80000100a00 */
[----:B------:R1:W-:Y:S04]  /*33810*/  STL.64 [R1+0x2b8], R6 ;  /* 0x0002b80601007387 */ /* 0x0003e80000100a00 */
[----:B------:R-:W2:Y:S04]  /*33820*/  LDL.LU R9, [R1+0x254] ;  /* 0x0002540001097983 */ /* 0x000ea80000300800 */
[----:B------:R-:W3:Y:S04]  /*33830*/  LDL.LU R10, [R1+0x258] ;  /* 0x00025800010a7983 */ /* 0x000ee80000300800 */
[----:B------:R-:W3:Y:S04]  /*33840*/  LDL.LU R11, [R1+0x25c] ;  /* 0x00025c00010b7983 */ /* 0x000ee80000300800 */
[----:B0-----:R-:W2:Y:S04]  /*33850*/  LDL.LU R4, [R1+0x270] ;  /* 0x0002700001047983 */ /* 0x001ea80000300800 */
[----:B------:R-:W2:Y:S04]  /*33860*/  LDL.LU R5, [R1+0x274] ;  /* 0x0002740001057983 */ /* 0x000ea80000300800 */
[----:B-1----:R-:W2:Y:S04]  /*33870*/  LDL.LU R6, [R1+0x278] ;  /* 0x0002780001067983 */ /* 0x002ea80000300800 */
        /* <DEDUP_REMOVED lines=17> */
[----:B---3--:R-:W-:Y:S04]  /*33990*/  STL.64 [R1+0x1d70], R10 ;  /* 0x001d700a01007387 */ /* 0x008fe80000100a00 */
[----:B------:R0:W-:Y:S04]  /*339a0*/  STL.64 [R1+0x1d68], R8 ;  /* 0x001d680801007387 */ /* 0x0001e80000100a00 */
[----:B0-----:R-:W3:Y:S04]  /*339b0*/  LDL.LU R8, [R1+0x260] ;  /* 0x0002600001087983 */ /* 0x001ee80000300800 */
[----:B------:R-:W3:Y:S04]  /*339c0*/  LDL.LU R9, [R1+0x264] ;  /* 0x0002640001097983 */ /* 0x000ee80000300800 */
[----:B------:R-:W3:Y:S04]  /*339d0*/  LDL.LU R10, [R1+0x268] ;  /* 0x00026800010a7983 */ /* 0x000ee80000300800 */
[----:B------:R-:W3:Y:S04]  /*339e0*/  LDL.LU R11, [R1+0x26c] ;  /* 0x00026c00010b7983 */ /* 0x000ee80000300800 */
[----:B------:R-:W-:Y:S04]  /*339f0*/  STL.64 [R1+0x1cc0], R26 ;  /* 0x001cc01a01007387 */ /* 0x000fe80000100a00 */
[----:B------:R0:W-:Y:S04]  /*33a00*/  STL.64 [R1+0x1cb8], R24 ;  /* 0x001cb81801007387 */ /* 0x0001e80000100a00 */
[----:B0-----:R-:W2:Y:S04]  /*33a10*/  LDL.LU R24, [R1+0x1f0] ;  /* 0x0001f00001187983 */ /* 0x001ea80000300800 */
[----:B------:R-:W2:Y:S04]  /*33a20*/  LDL.LU R25, [R1+0x1f4] ;  /* 0x0001f40001197983 */ /* 0x000ea80000300800 */
[----:B------:R-:W2:Y:S01]  /*33a30*/  LDL.LU R26, [R1+0x1f8] ;  /* 0x0001f800011a7983 */ /* 0x000ea20000300800 */
[----:B------:R-:W-:-:S03]  /*33a40*/  IMAD.MOV.U32 R27, RZ, RZ, R0 ;  /* 0x000000ffff1b7224 */ /* 0x000fc600078e0000 */
[----:B------:R-:W3:Y:S04]  /*33a50*/  LDL.LU R0, [R1+0x1db8] ;  /* 0x001db80001007983 */ /* 0x000ee80000300800 */
        /* <DEDUP_REMOVED lines=12> */
[----:B------:R-:W-:Y:S04]  /*33b20*/  STL.64 [R1+0x2a0], R16 ;  /* 0x0002a01001007387 */ /* 0x000fe80000100a00 */
[----:B------:R0:W-:Y:S04]  /*33b30*/  STL.64 [R1+0x2a8], R18 ;  /* 0x0002a81201007387 */ /* 0x0001e80000100a00 */
[----:B0-----:R-:W2:Y:S04]  /*33b40*/  LDL.LU.64 R18, [R1+0x1db0] ;  /* 0x001db00001127983 */ /* 0x001ea80000300a00 */
[----:B------:R-:W2:Y:S02]  /*33b50*/  LDL.LU.64 R16, [R1+0x1da8] ;  /* 0x001da80001107983 */ /* 0x000ea40000300a00 */
[----:B--2---:R-:W-:-:S15]  /*33b60*/  HMMA.16816.F32 R16, R12, R20, R16 ;  /* 0x000000140c10723c */ /* 0x004fde0000001810 */
[----:B------:R-:W-:-:S04]  /*33b70*/  NOP ;  /* 0x0000000000007918 */ /* 0x000fc80000000000 */
[----:B------:R-:W-:Y:S04]  /*33b80*/  STL.64 [R1+0x290], R16 ;  /* 0x0002901001007387 */ /* 0x000fe80000100a00 */
[----:B------:R0:W-:Y:S04]  /*33b90*/  STL.64 [R1+0x298], R18 ;  /* 0x0002981201007387 */ /* 0x0001e80000100a00 */
[----:B0-----:R-:W2:Y:S04]  /*33ba0*/  LDL.LU.64 R18, [R1+0x1da0] ;  /* 0x001da00001127983 */ /* 0x001ea80000300a00 */
[----:B------:R-:W3:Y:S04]  /*33bb0*/  LDL.LU.64 R16, [R1+0x1d98] ;  /* 0x001d980001107983 */ /* 0x000ee80000300a00 */
[----:B------:R0:W-:Y:S04]  /*33bc0*/  STL.64 [R1+0x1ca0], R22 ;  /* 0x001ca01601007387 */ /* 0x0001e80000100a00 */
[----:B0-----:R-:W3:Y:S04]  /*33bd0*/  LDL.LU R22, [R1+0x8ac] ;  /* 0x0008ac0001167983 */ /* 0x001ee80000300800 */
[----:B------:R-:W4:Y:S04]  /*33be0*/  LDL.LU R23, [R1+0x8b8] ;  /* 0x0008b80001177983 */ /* 0x000f280000300800 */
[----:B------:R0:W-:Y:S04]  /*33bf0*/  STL.64 [R1+0x1c98], R20 ;  /* 0x001c981401007387 */ /* 0x0001e80000100a00 */
[----:B0-----:R-:W3:Y:S04]  /*33c00*/  LDL.LU R20, [R1+0x8a4] ;  /* 0x0008a40001147983 */ /* 0x001ee80000300800 */
[----:B------:R-:W4:Y:S01]  /*33c10*/  LDL.LU R21, [R1+0x8b0] ;  /* 0x0008b00001157983 */ /* 0x000f220000300800 */
[----:B--2---:R-:W-:-:S15]  /*33c20*/  HMMA.16816.F32 R4, R12, R18, R4 ;  /* 0x000000120c04723c */ /* 0x004fde0000001804 */
[----:B------:R-:W-:-:S04]  /*33c30*/  NOP ;  /* 0x0000000000007918 */ /* 0x000fc80000000000 */
[----:B------:R-:W-:Y:S04]  /*33c40*/  STL.64 [R1+0x280], R4 ;  /* 0x0002800401007387 */ /* 0x000fe80000100a00 */
[----:B------:R0:W-:Y:S04]  /*33c50*/  STL.64 [R1+0x288], R6 ;  /* 0x0002880601007387 */ /* 0x0001e80000100a00 */
[----:B0-----:R-:W2:Y:S04]  /*33c60*/  LDL.LU.64 R6, [R1+0x1d90] ;  /* 0x001d900001067983 */ /* 0x001ea80000300a00 */
[----:B------:R-:W2:Y:S01]  /*33c70*/  LDL.LU.64 R4, [R1+0x1d88] ;  /* 0x001d880001047983 */ /* 0x000ea20000300a00 */
[----:B---3--:R-:W-:Y:S01]  /*33c80*/  IMAD.MOV.U32 R27, RZ, RZ, R0 ;  /* 0x000000ffff1b7224 */ /* 0x008fe200078e0000 */
[----:B--2---:R-:W-:-:S15]  /*33c90*/  HMMA.16816.F32 R4, R12, R2, R4 ;  /* 0x000000020c04723c */ /* 0x004fde0000001804 */
[----:B------:R-:W-:-:S04]  /*33ca0*/  NOP ;  /* 0x0000000000007918 */ /* 0x000fc80000000000 */
[----:B------:R-:W-:Y:S04]  /*33cb0*/  STL.64 [R1+0x270], R4 ;  /* 0x0002700401007387 */ /* 0x000fe80000100a00 */
[----:B------:R0:W-:Y:S01]  /*33cc0*/  STL [R1+0x278], R6 ;  /* 0x0002780601007387 */ /* 0x0001e20000100800 */
[----:B------:R-:W-:-:S03]  /*33cd0*/  IMAD.MOV.U32 R0, RZ, RZ, R7 ;  /* 0x000000ffff007224 */ /* 0x000fc600078e0007 */
[----:B0-----:R-:W2:Y:S04]  /*33ce0*/  LDL.LU.64 R6, [R1+0x1d80] ;  /* 0x001d800001067983 */ /* 0x001ea80000300a00 */
[----:B------:R-:W3:Y:S04]  /*33cf0*/  LDL.LU.64 R4, [R1+0x1d78] ;  /* 0x001d780001047983 */ /* 0x000ee80000300a00 */
[----:B------:R-:W-:Y:S01]  /*33d00*/  STL [R1+0x19b8], R0 ;  /* 0x0019b80001007387 */ /* 0x000fe20000100800 */
[----:B---3--:R-:W-:-:S15]  /*33d10*/  HMMA.16816.F32 R8, R12, R4, R8 ;  /* 0x000000040c08723c */ /* 0x008fde0000001808 */
[----:B------:R-:W-:-:S04]  /*33d20*/  NOP ;  /* 0x0000000000007918 */ /* 0x000fc80000000000 */
[----:B------:R-:W-:Y:S04]  /*33d30*/  STL.64 [R1+0x260], R8 ;  /* 0x0002600801007387 */ /* 0x000fe80000100a00 */
[----:B------:R0:W-:Y:S04]  /*33d40*/  STL.64 [R1+0x268], R10 ;  /* 0x0002680a01007387 */ /* 0x0001e80000100a00 */
[----:B0-----:R-:W2:Y:S04]  /*33d50*/  LDL.LU.64 R10, [R1+0x1d70] ;  /* 0x001d7000010a7983 */ /* 0x001ea80000300a00 */
[----:B------:R-:W2:Y:S02]  /*33d60*/  LDL.LU.64 R8, [R1+0x1d68] ;  /* 0x001d680001087983 */ /* 0x000ea40000300a00 */
[----:B--2---:R-:W-:-:S15]  /*33d70*/  HMMA.16816.F32 R8, R12, R6, R8 ;  /* 0x000000060c08723c */ /* 0x004fde0000001808 */
[----:B------:R-:W-:-:S04]  /*33d80*/  NOP ;  /* 0x0000000000007918 */ /* 0x000fc80000000000 */
[----:B------:R-:W-:Y:S04]  /*33d90*/  STL.64 [R1+0x250], R8 ;  /* 0x0002500801007387 */ /* 0x000fe80000100a00 */
[----:B------:R0:W-:Y:S01]  /*33da0*/  STL [R1+0x258], R10 ;  /* 0x0002580a01007387 */ /* 0x0001e20000100800 */
[----:B------:R-:W-:-:S03]  /*33db0*/  IMAD.MOV.U32 R0, RZ, RZ, R11 ;  /* 0x000000ffff007224 */ /* 0x000fc600078e000b */
[----:B0-----:R-:W2:Y:S04]  /*33dc0*/  LDL.LU.64 R10, [R1+0x1d60] ;  /* 0x001d6000010a7983 */ /* 0x001ea80000300a00 */
[----:B------:R-:W3:Y:S04]  /*33dd0*/  LDL.LU.64 R8, [R1+0x1d58] ;  /* 0x001d580001087983 */ /* 0x000ee80000300a00 */
[----:B------:R0:W-:Y:S04]  /*33de0*/  STL.64 [R1+0x1c60], R6 ;  /* 0x001c600601007387 */ /* 0x0001e80000100a00 */
[----:B0-----:R-:W2:Y:S04]  /*33df0*/  LDL.LU R6, [R1+0x89c] ;  /* 0x00089c0001067983 */ /* 0x001ea80000300800 */
[----:B------:R-:W2:Y:S04]  /*33e00*/  LDL.LU R7, [R1+0x8a8] ;  /* 0x0008a80001077983 */ /* 0x000ea80000300800 */
[----:B------:R0:W-:Y:S04]  /*33e10*/  STL.64 [R1+0x1c58], R4 ;  /* 0x001c580401007387 */ /* 0x0001e80000100a00 */
[----:B0-----:R-:W2:Y:S04]  /*33e20*/  LDL.LU R5, [R1+0x8a0] ;  /* 0x0008a00001057983 */ /* 0x001ea80000300800 */
        /* <DEDUP_REMOVED lines=12> */
[----:B------:R-:W2:Y:S04]  /*33ef0*/  LDL.LU.64 R24, [R1+0x1d38] ;  /* 0x001d380001187983 */ /* 0x000ea80000300a00 */
[----:B------:R-:W-:Y:S04]  /*33f00*/  STL.64 [R1+0x1c40], R10 ;  /* 0x001c400a01007387 */ /* 0x000fe80000100a00 */
[----:B------:R2:W-:Y:S04]  /*33f10*/  STL.64 [R1+0x1c38], R8 ;  /* 0x001c380801007387 */ /* 0x0005e80000100a00 */
[----:B------:R-:W3:Y:S04]  /*33f20*/  LDL.LU R0, [R1+0x8d4] ;  /* 0x0008d40001007983 */ /* 0x000ee80000300800 */
[----:B------:R-:W-:Y:S04]  /*33f30*/  STL.64 [R1+0x1c80], R18 ;  /* 0x001c801201007387 */ /* 0x000fe80000100a00 */
[----:B------:R-:W-:Y:S01]  /*33f40*/  STL.64 [R1+0x1c78], R16 ;  /* 0x001c781001007387 */ /* 0x000fe20000100a00 */
[----:B------:R-:W-:-:S02]  /*33f50*/  IMAD R6, R6, 0x100, R5 ;  /* 0x0000010006067824 */ /* 0x000fc400078e0205 */
[----:B----4-:R-:W-:Y:S02]  /*33f60*/  IMAD R4, R22, 0x100, R21 ;  /* 0x0000010016047824 */ /* 0x010fe400078e0215 */
[----:B------:R-:W-:Y:S02]  /*33f70*/  IMAD R5, R20, 0x100, R7 ;  /* 0x0000010014057824 */ /* 0x000fe400078e0207 */
[----:B------:R-:W-:Y:S01]  /*33f80*/  IMAD R29, R29, 0x100, R23 ;  /* 0x000001001d1d7824 */ /* 0x000fe200078e0217 */
[----:B--2---:R-:W-:Y:S01]  /*33f90*/  HMMA.16816.F32 R8, R12, R16, R24 ;  /* 0x000000100c08723c */ /* 0x004fe20000001818 */
[----:B------:R-:W-:Y:S02]  /*33fa0*/  F2FP.F16.E4M3.UNPACK_B R14, R4 ;  /* 0x00000004ff0e723e */ /* 0x000fe400020006ff */
[----:B------:R-:W-:Y:S02]  /*33fb0*/  F2FP.F16.E4M3.UNPACK_B R13, R5 ;  /* 0x00000005ff0d723e */ /* 0x000fe400020006ff */
[----:B------:R-:W-:-:S14]  /*33fc0*/  F2FP.F16.E4M3.UNPACK_B R12, R6 ;  /* 0x00000006ff0c723e */ /* 0x000fdc00020006ff */
[----:B------:R0:W-:Y:S04]  /*33fd0*/  STL.64 [R1+0x1f0], R8 ;  /* 0x0001f00801007387 */ /* 0x0001e80000100a00 */
[----:B------:R1:W-:Y:S04]  /*33fe0*/  STL.64 [R1+0x1f8], R10 ;  /* 0x0001f80a01007387 */ /* 0x0003e80000100a00 */
[----:B0-----:R-:W2:Y:S04]  /*33ff0*/  LDL.LU R8, [R1+0x60] ;  /* 0x0000600001087983 */ /* 0x001ea80000300800 */
[----:B------:R-:W2:Y:S04]  /*34000*/  LDL.LU R9, [R1+0x64] ;  /* 0x0000640001097983 */ /* 0x000ea80000300800 */
[----:B-1----:R-:W4:Y:S04]  /*34010*/  LDL.LU R10, [R1+0x68] ;  /* 0x00006800010a7983 */ /* 0x002f280000300800 */
[----:B------:R-:W4:Y:S04]  /*34020*/  LDL.LU R11, [R1+0x6c] ;  /* 0x00006c00010b7983 */ /* 0x000f280000300800 */
        /* <DEDUP_REMOVED lines=12> */
[----:B--2---:R0:W-:Y:S04]  /*340f0*/  STL.64 [R1+0x1cd0], R26 ;  /* 0x001cd01a01007387 */ /* 0x0041e80000100a00 */
[----:B0-----:R-:W2:Y:S04]  /*34100*/  LDL.LU R26, [R1] ;  /* 0x00000000011a7983 */ /* 0x001ea80000300800 */
[----:B------:R-:W2:Y:S04]  /*34110*/  LDL.LU R27, [R1+0x4] ;  /* 0x00000400011b7983 */ /* 0x000ea80000300800 */
[----:B------:R-:W-:Y:S04]  /*34120*/  STL.64 [R1+0x1cc8], R24 ;  /* 0x001cc81801007387 */ /* 0x000fe80000100a00 */
[----:B--2---:R-:W-:Y:S04]  /*34130*/  STL.64 [R1+0x1ce8], R26 ;  /* 0x001ce81a01007387 */ /* 0x004fe80000100a00 */
[----:B------:R-:W-:Y:S04]  /*34140*/  STL.64 [R1+0x1cb0], R22 ;  /* 0x001cb01601007387 */ /* 0x000fe80000100a00 */
[----:B------:R0:W-:Y:S04]  /*34150*/  STL.64 [R1+0x1ca8], R20 ;  /* 0x001ca81401007387 */ /* 0x0001e80000100a00 */
[----:B0-----:R-:W2:Y:S04]  /*34160*/  LDL.LU R20, [R1+0x140] ;  /* 0x0001400001147983 */ /* 0x001ea80000300800 */
[----:B------:R-:W2:Y:S04]  /*34170*/  LDL.LU R21, [R1+0x144] ;  /* 0x0001440001157983 */ /* 0x000ea80000300800 */
[----:B------:R-:W2:Y:S04]  /*34180*/  LDL.LU R22, [R1+0x148] ;  /* 0x0001480001167983 */ /* 0x000ea80000300800 */
[----:B------:R-:W2:Y:S04]  /*34190*/  LDL.LU R23, [R1+0x14c] ;  /* 0x00014c0001177983 */ /* 0x000ea80000300800 */
[----:B------:R-:W2:Y:S04]  /*341a0*/  LDL.LU R24, [R1+0x8] ;  /* 0x0000080001187983 */ /* 0x000ea80000300800 */
[----:B------:R-:W2:Y:S04]  /*341b0*/  LDL.LU R25, [R1+0xc] ;  /* 0x00000c0001197983 */ /* 0x000ea80000300800 */
        /* <DEDUP_REMOVED lines=9> */
[----:B------:R-:W3:Y:S04]  /*34250*/  LDL.LU R24, [R1+0x18] ;  /* 0x0000180001187983 */ /* 0x000ee80000300800 */
[----:B------:R-:W3:Y:S04]  /*34260*/  LDL.LU R25, [R1+0x1c] ;  /* 0x00001c0001197983 */ /* 0x000ee80000300800 */
[----:B--2---:R-:W-:Y:S04]  /*34270*/  STL.64 [R1+0x1d18], R26 ;  /* 0x001d181a01007387 */ /* 0x004fe80000100a00 */
[----:B------:R-:W-:Y:S04]  /*34280*/  STL.64 [R1+0x1cf8], R22 ;  /* 0x001cf81601007387 */ /* 0x000fe80000100a00 */
[----:B------:R0:W-:Y:S04]  /*34290*/  STL.64 [R1+0x1cf0], R20 ;  /* 0x001cf01401007387 */ /* 0x0001e80000100a00 */
[----:B0-----:R-:W2:Y:S04]  /*342a0*/  LDL.LU R20, [R1+0x1a0] ;  /* 0x0001a00001147983 */ /* 0x001ea80000300800 */
        /* <DEDUP_REMOVED lines=9> */
[----:B--2---:R-:W-:Y:S04]  /*34340*/  STL.64 [R1+0x1d28], R22 ;  /* 0x001d281601007387 */ /* 0x004fe80000100a00 */
[----:B------:R0:W-:Y:S04]  /*34350*/  STL.64 [R1+0x1d20], R20 ;  /* 0x001d201401007387 */ /* 0x0001e80000100a00 */
[----:B0-----:R-:W3:Y:S04]  /*34360*/  LDL.LU R20, [R1+0x1e0] ;  /* 0x0001e00001147983 */ /* 0x001ee80000300800 */
[----:B------:R-:W3:Y:S04]  /*34370*/  LDL.LU R21, [R1+0x1e4] ;  /* 0x0001e40001157983 */ /* 0x000ee80000300800 */
[----:B------:R-:W3:Y:S04]  /*34380*/  LDL.LU R22, [R1+0x1e8] ;  /* 0x0001e80001167983 */ /* 0x000ee80000300800 */
[----:B------:R-:W3:Y:S04]  /*34390*/  LDL.LU R23, [R1+0x1ec] ;  /* 0x0001ec0001177983 */ /* 0x000ee80000300800 */
[----:B------:R-:W2:Y:S04]  /*343a0*/  LDL.LU R16, [R1+0xe0] ;  /* 0x0000e00001107983 */ /* 0x000ea80000300800 */
[----:B------:R-:W2:Y:S04]  /*343b0*/  LDL.LU R17, [R1+0xe4] ;  /* 0x0000e40001117983 */ /* 0x000ea80000300800 */
[----:B------:R-:W2:Y:S04]  /*343c0*/  LDL.LU R18, [R1+0xe8] ;  /* 0x0000e80001127983 */ /* 0x000ea80000300800 */
[----:B------:R-:W2:Y:S01]  /*343d0*/  LDL.LU R19, [R1+0xec] ;  /* 0x0000ec0001137983 */ /* 0x000ea20000300800 */
[----:B------:R-:W-:-:S07]  /*343e0*/  F2FP.F16.E4M3.UNPACK_B R15, R29 ;  /* 0x0000001dff0f723e */ /* 0x000fce00020006ff */
[C---:B---3--:R-:W-:Y:S01]  /*343f0*/  HMMA.16816.F32 R24, R12.reuse, R24, R20 ;  /* 0x000000180c18723c */ /* 0x048fe20000001814 */
        /* <DEDUP_REMOVED lines=8> */
[----:B0-----:R-:W3:Y:S04]  /*34480*/  LDL.LU R4, [R1+0xc0] ;  /* 0x0000c00001047983 */ /* 0x001ee80000300800 */
[----:B------:R-:W3:Y:S04]  /*34490*/  LDL.LU R5, [R1+0xc4] ;  /* 0x0000c40001057983 */ /* 0x000ee80000300800 */
[----:B------:R-:W3:Y:S04]  /*344a0*/  LDL.LU R6, [R1+0xc8] ;  /* 0x0000c80001067983 */ /* 0x000ee80000300800 */
[----:B------:R-:W3:Y:S04]  /*344b0*/  LDL.LU R7, [R1+0xcc] ;  /* 0x0000cc0001077983 */ /* 0x000ee80000300800 */
[----:B----4-:R-:W-:Y:S04]  /*344c0*/  STL.64 [R1+0x1c50], R10 ;  /* 0x001c500a01007387 */ /* 0x010fe80000100a00 */
[----:B------:R0:W-:Y:S04]  /*344d0*/  STL.64 [R1+0x1c48], R8 ;  /* 0x001c480801007387 */ /* 0x0001e80000100a00 */
[----:B0-----:R-:W4:Y:S04]  /*344e0*/  LDL.LU R8, [R1+0x80] ;  /* 0x0000800001087983 */ /* 0x001f280000300800 */
[----:B------:R-:W4:Y:S04]  /*344f0*/  LDL.LU R9, [R1+0x84] ;  /* 0x0000840001097983 */ /* 0x000f280000300800 */
[----:B------:R-:W4:Y:S04]  /*34500*/  LDL.LU R10, [R1+0x88] ;  /* 0x00008800010a7983 */ /* 0x000f280000300800 */
[----:B------:R-:W4:Y:S04]  /*34510*/  LDL.LU R11, [R1+0x8c] ;  /* 0x00008c00010b7983 */ /* 0x000f280000300800 */
[----:B------:R-:W2:Y:S04]  /*34520*/  LDL.LU R29, [R1+0x1d30] ;  /* 0x001d3000011d7983 */ /* 0x000ea80000300800 */
[----:B------:R-:W2:Y:S04]  /*34530*/  LDL.LU.64 R22, [R1+0x1d28] ;  /* 0x001d280001167983 */ /* 0x000ea80000300a00 */
[----:B------:R-:W2:Y:S04]  /*34540*/  LDL.LU.64 R20, [R1+0x1d20] ;  /* 0x001d200001147983 */ /* 0x000ea80000300a00 */
        /* <DEDUP_REMOVED lines=28> */
[----:B------:R-:W3:Y:S04]  /*34710*/  LDL.LU R28, [R1+0x8cc] ;  /* 0x0008cc00011c7983 */ /* 0x000ee80000300800 */
[----:B------:R-:W3:Y:S01]  /*34720*/  LDL.LU R29, [R1+0x8d8] ;  /* 0x0008d800011d7983 */ /* 0x000ee20000300800 */
[----:B--2---:R-:W-:-:S15]  /*34730*/  HMMA.16816.F32 R20, R12, R26, R20 ;  /* 0x0000001a0c14723c */ /* 0x004fde0000001814 */
[----:B------:R-:W-:-:S04]  /*34740*/  NOP ;  /* 0x0000000000007918 */ /* 0x000fc80000000000 */
[----:B------:R-:W-:Y:S04]  /*34750*/  STL.64 [R1+0x140], R20 ;  /* 0x0001401401007387 */ /* 0x000fe80000100a00 */
[----:B------:R0:W-:Y:S04]  /*34760*/  STL.64 [R1+0x148], R22 ;  /* 0x0001481601007387 */ /* 0x0001e80000100a00 */
[----:B0-----:R-:W3:Y:S04]  /*34770*/  LDL.LU.64 R22, [R1+0x1cb0] ;  /* 0x001cb00001167983 */ /* 0x001ee80000300a00 */
[----:B------:R-:W3:Y:S02]  /*34780*/  LDL.LU.64 R20, [R1+0x1ca8] ;  /* 0x001ca80001147983 */ /* 0x000ee40000300a00 */
[----:B---3--:R-:W-:Y:S02]  /*34790*/  HMMA.16816.F32 R24, R12, R24, R20 ;  /* 0x000000180c18723c */ /* 0x008fe40000001814 */
[----:B------:R-:W2:Y:S04]  /*347a0*/  LDL.LU.64 R22, [R1+0x1ca0] ;  /* 0x001ca00001167983 */ /* 0x000ea80000300a00 */
[----:B------:R-:W3:-:S13]  /*347b0*/  LDL.LU.64 R20, [R1+0x1c98] ;  /* 0x001c980001147983 */ /* 0x000eda0000300a00 */
[----:B------:R0:W-:Y:S04]  /*347c0*/  STL.64 [R1+0x120], R24 ;  /* 0x0001201801007387 */ /* 0x0001e80000100a00 */
[----:B------:R1:W-:Y:S04]  /*347d0*/  STL.64 [R1+0x128], R26 ;  /* 0x0001281a01007387 */ /* 0x0003e80000100a00 */
[----:B0-----:R-:W3:Y:S04]  /*347e0*/  LDL.LU R24, [R1+0x20] ;  /* 0x0000200001187983 */ /* 0x001ee80000300800 */
[----:B------:R-:W3:Y:S04]  /*347f0*/  LDL.LU R25, [R1+0x24] ;  /* 0x0000240001197983 */ /* 0x000ee80000300800 */
[----:B-1----:R-:W3:Y:S04]  /*34800*/  LDL.LU R26, [R1+0x28] ;  /* 0x00002800011a7983 */ /* 0x002ee80000300800 */
[----:B------:R-:W3:Y:S01]  /*34810*/  LDL.LU R27, [R1+0x2c] ;  /* 0x00002c00011b7983 */ /* 0x000ee20000300800 */
[C---:B--2---:R-:W-:Y:S03]  /*34820*/  HMMA.16816.F32 R16, R12.reuse, R22, R16 ;  /* 0x000000160c10723c */ /* 0x044fe60000001810 */
[----:B---3--:R-:W-:Y:S04]  /*34830*/  STL.64 [R1+0x1c30], R26 ;  /* 0x001c301a01007387 */ /* 0x008fe80000100a00 */
        /* <DEDUP_REMOVED lines=8> */
[----:B------:R-:W3:Y:S04]  /*348c0*/  LDL.LU.64 R16, [R1+0x1c88] ;  /* 0x001c880001107983 */ /* 0x000ee80000300a00 */
[----:B------:R-:W2:Y:S04]  /*348d0*/  LDL.LU R22, [R1+0x8c4] ;  /* 0x0008c40001167983 */ /* 0x000ea80000300800 */
[----:B------:R-:W2:Y:S01]  /*348e0*/  LDL.LU R23, [R1+0x8d0] ;  /* 0x0008d00001177983 */ /* 0x000ea20000300800 */
[----:B---3--:R-:W-:-:S15]  /*348f0*/  HMMA.16816.F32 R16, R12, R20, R16 ;  /* 0x000000140c10723c */ /* 0x008fde0000001810 */
[----:B------:R-:W-:-:S04]  /*34900*/  NOP ;  /* 0x0000000000007918 */ /* 0x000fc80000000000 */
[----:B------:R-:W-:Y:S04]  /*34910*/  STL.64 [R1+0xe0], R16 ;  /* 0x0000e01001007387 */ /* 0x000fe80000100a00 */
[----:B------:R0:W-:Y:S04]  /*34920*/  STL.64 [R1+0xe8], R18 ;  /* 0x0000e81201007387 */ /* 0x0001e80000100a00 */
[----:B0-----:R-:W3:Y:S04]  /*34930*/  LDL.LU.64 R18, [R1+0x1c80] ;  /* 0x001c800001127983 */ /* 0x001ee80000300a00 */
[----:B------:R-:W2:Y:S04]  /*34940*/  LDL.LU.64 R16, [R1+0x1c78] ;  /* 0x001c780001107983 */ /* 0x000ea80000300a00 */
[----:B------:R-:W2:Y:S04]  /*34950*/  LDL.LU R20, [R1+0x8bc] ;  /* 0x0008bc0001147983 */ /* 0x000ea80000300800 */
[----:B------:R-:W2:Y:S01]  /*34960*/  LDL.LU R21, [R1+0x8c8] ;  /* 0x0008c80001157983 */ /* 0x000ea20000300800 */
[----:B---3--:R-:W-:-:S15]  /*34970*/  HMMA.16816.F32 R4, R12, R18, R4 ;  /* 0x000000120c04723c */ /* 0x008fde0000001804 */
[----:B------:R-:W-:-:S04]  /*34980*/  NOP ;  /* 0x0000000000007918 */ /* 0x000fc80000000000 */
[----:B------:R-:W-:Y:S04]  /*34990*/  STL.64 [R1+0xc0], R4 ;  /* 0x0000c00401007387 */ /* 0x000fe80000100a00 */
[----:B------:R0:W-:Y:S04]  /*349a0*/  STL.64 [R1+0xc8], R6 ;  /* 0x0000c80601007387 */ /* 0x0001e80000100a00 */
[----:B0-----:R-:W3:Y:S04]  /*349b0*/  LDL.LU.64 R6, [R1+0x1c70] ;  /* 0x001c700001067983 */ /* 0x001ee80000300a00 */
[----:B------:R-:W3:Y:S04]  /*349c0*/  LDL.LU.64 R4, [R1+0x1c68] ;  /* 0x001c680001047983 */ /* 0x000ee80000300a00 */
[----:B------:R-:W2:Y:S01]  /*349d0*/  LDL.LU R19, [R1+0x8c0] ;  /* 0x0008c00001137983 */ /* 0x000ea20000300800 */
[----:B---3--:R-:W-:-:S15]  /*349e0*/  HMMA.16816.F32 R4, R12, R2, R4 ;  /* 0x000000020c04723c */ /* 0x008fde0000001804 */
[----:B------:R-:W-:-:S04]  /*349f0*/  NOP ;  /* 0x0000000000007918 */ /* 0x000fc80000000000 */
[----:B------:R-:W-:Y:S04]  /*34a00*/  STL.64 [R1+0xa0], R4 ;  /* 0x0000a00401007387 */ /* 0x000fe80000100a00 */
[----:B------:R0:W-:Y:S04]  /*34a10*/  STL.64 [R1+0xa8], R6 ;  /* 0x0000a80601007387 */ /* 0x0001e80000100a00 */
[----:B0-----:R-:W3:Y:S04]  /*34a20*/  LDL.LU.64 R6, [R1+0x1c60] ;  /* 0x001c600001067983 */ /* 0x001ee80000300a00 */
[----:B------:R-:W4:Y:S02]  /*34a30*/  LDL.LU.64 R4, [R1+0x1c58] ;  /* 0x001c580001047983 */ /* 0x000f240000300a00 */
[----:B----4-:R-:W-:-:S15]  /*34a40*/  HMMA.16816.F32 R8, R12, R4, R8 ;  /* 0x000000040c08723c */ /* 0x010fde0000001808 */
[----:B------:R-:W-:-:S04]  /*34a50*/  NOP ;  /* 0x0000000000007918 */ /* 0x000fc80000000000 */
[----:B------:R-:W-:Y:S04]  /*34a60*/  STL.64 [R1+0x80], R8 ;  /* 0x0000800801007387 */ /* 0x000fe80000100a00 */
[----:B------:R0:W-:Y:S04]  /*34a70*/  STL.64 [R1+0x88], R10 ;  /* 0x0000880a01007387 */ /* 0x0001e80000100a00 */
[----:B0-----:R-:W3:Y:S04]  /*34a80*/  LDL.LU.64 R10, [R1+0x1c50] ;  /* 0x001c5000010a7983 */ /* 0x001ee80000300a00 */
[----:B------:R-:W3:Y:S02]  /*34a90*/  LDL.LU.64 R8, [R1+0x1c48] ;  /* 0x001c480001087983 */ /* 0x000ee40000300a00 */
[----:B---3--:R-:W-:Y:S02]  /*34aa0*/  HMMA.16816.F32 R4, R12, R6, R8 ;  /* 0x000000060c04723c */ /* 0x008fe40000001808 */
[----:B------:R-:W3:Y:S04]  /*34ab0*/  LDL.LU.64 R10, [R1+0x1c40] ;  /* 0x001c4000010a7983 */ /* 0x000ee80000300a00 */
[----:B------:R-:W2:-:S13]  /*34ac0*/  LDL.LU.64 R8, [R1+0x1c38] ;  /* 0x001c380001087983 */ /* 0x000e9a0000300a00 */
[----:B------:R0:W-:Y:S04]  /*34ad0*/  STL.64 [R1+0x60], R4 ;  /* 0x0000600401007387 */ /* 0x0001e80000100a00 */
[----:B------:R1:W-:Y:S04]  /*34ae0*/  STL.64 [R1+0x68], R6 ;  /* 0x0000680601007387 */ /* 0x0003e80000100a00 */
[----:B0-----:R-:W3:Y:S04]  /*34af0*/  LDL.LU R4, [R1+0x30] ;  /* 0x0000300001047983 */ /* 0x001ee80000300800 */
[----:B------:R-:W3:Y:S04]  /*34b00*/  LDL.LU R5, [R1+0x34] ;  /* 0x0000340001057983 */ /* 0x000ee80000300800 */
[----:B-1----:R-:W3:Y:S04]  /*34b10*/  LDL.LU R6, [R1+0x38] ;  /* 0x0000380001067983 */ /* 0x002ee80000300800 */
[----:B------:R-:W3:Y:S01]  /*34b20*/  LDL.LU R7, [R1+0x3c] ;  /* 0x00003c0001077983 */ /* 0x000ee20000300800 */
[----:B--2---:R-:W-:-:S15]  /*34b30*/  HMMA.16816.F32 R24, R12, R8, R24 ;  /* 0x000000080c18723c */ /* 0x004fde0000001818 */
[----:B------:R-:W-:-:S04]  /*34b40*/  NOP ;  /* 0x0000000000007918 */ /* 0x000fc80000000000 */
[----:B------:R-:W-:Y:S04]  /*34b50*/  STL.64 [R1+0x40], R24 ;  /* 0x0000401801007387 */ /* 0x000fe80000100a00 */
[----:B------:R0:W-:Y:S04]  /*34b60*/  STL.64 [R1+0x48], R26 ;  /* 0x0000481a01007387 */ /* 0x0001e80000100a00 */
[----:B0-----:R-:W2:Y:S04]  /*34b70*/  LDL.LU.64 R26, [R1+0x1c30] ;  /* 0x001c3000011a7983 */ /* 0x001ea80000300a00 */
[----:B------:R-:W2:Y:S01]  /*34b80*/  LDL.LU.64 R24, [R1+0x1c28] ;  /* 0x001c280001187983 */ /* 0x000ea20000300a00 */
[----:B---3--:R-:W-:-:S15]  /*34b90*/  HMMA.16816.F32 R4, R12, R10, R4 ;  /* 0x0000000a0c04723c */ /* 0x008fde0000001804 */
[----:B------:R-:W-:-:S04]  /*34ba0*/  NOP ;  /* 0x0000000000007918 */ /* 0x000fc80000000000 */
[----:B------:R-:W-:Y:S04]  /*34bb0*/  STL.64 [R1+0x30], R4 ;  /* 0x0000300401007387 */ /* 0x000fe80000100a00 */
[----:B------:R-:W-:Y:S04]  /*34bc0*/  STL.64 [R1+0x38], R6 ;  /* 0x0000380601007387 */ /* 0x000fe80000100a00 */
[----:B------:R-:W3:Y:S01]  /*34bd0*/  LDL.LU R8, [R1+0x150] ;  /* 0x0001500001087983 */ /* 0x000ee20000300800 */
[----:B--2---:R-:W-:-:S15]  /*34be0*/  HMMA.16816.F32 R12, R12, R16, R24 ;  /* 0x000000100c0c723c */ /* 0x004fde0000001818 */
[----:B------:R-:W-:-:S04]  /*34bf0*/  NOP ;  /* 0x0000000000007918 */ /* 0x000fc80000000000 */
[----:B------:R-:W-:Y:S04]  /*34c00*/  STL.64 [R1+0x20], R12 ;  /* 0x0000200c01007387 */ /* 0x000fe80000100a00 */
[----:B------:R-:W-:Y:S04]  /*34c10*/  STL.64 [R1+0x28], R14 ;  /* 0x0000280e01007387 */ /* 0x000fe80000100a00 */
[----:B------:R-:W3:Y:S04]  /*34c20*/  LDL.LU R9, [R1+0x154] ;  /* 0x0001540001097983 */ /* 0x000ee80000300800 */
[----:B------:R-:W2:Y:S04]  /*34c30*/  LDL.LU R10, [R1+0x158] ;  /* 0x00015800010a7983 */ /* 0x000ea80000300800 */
[----:B------:R-:W2:Y:S01]  /*34c40*/  LDL.LU R11, [R1+0x15c] ;  /* 0x00015c00010b7983 */ /* 0x000ea20000300800 */
[----:B------:R-:W-:-:S03]  /*34c50*/  IMAD R2, R20, 0x100, R19 ;  /* 0x0000010014027824 */ /* 0x000fc600078e0213 */
[----:B--2---:R-:W-:Y:S04]  /*34c60*/  STL.64 [R1+0x1bb0], R10 ;  /* 0x001bb00a01007387 */ /* 0x004fe80000100a00 */
[----:B---3--:R0:W-:Y:S04]  /*34c70*/  STL.64 [R1+0x1ba8], R8 ;  /* 0x001ba80801007387 */ /* 0x0081e80000100a00 */
[----:B------:R-:W2:Y:S04]  /*34c80*/  LDL.LU R16, [R1+0x130] ;  /* 0x0001300001107983 */ /* 0x000ea80000300800 */
[----:B------:R-:W2:Y:S04]  /*34c90*/  LDL.LU R17, [R1+0x134] ;  /* 0x0001340001117983 */ /* 0x000ea80000300800 */
[----:B------:R-:W3:Y:S04]  /*34ca0*/  LDL.LU R18, [R1+0x138] ;  /* 0x0001380001127983 */ /* 0x000ee80000300800 */
[----:B------:R-:W3:Y:S04]  /*34cb0*/  LDL.LU R19, [R1+0x13c] ;  /* 0x00013c0001137983 */ /* 0x000ee80000300800 */
[----:B---3--:R-:W-:Y:S04]  /*34cc0*/  STL.64 [R1+0x1bc0], R18 ;  /* 0x001bc01201007387 */ /* 0x008fe80000100a00 */
[----:B--2---:R1:W-:Y:S04]  /*34cd0*/  STL.64 [R1+0x1bb8], R16 ;  /* 0x001bb81001007387 */ /* 0x0043e80000100a00 */
[----:B0-----:R-:W2:Y:S04]  /*34ce0*/  LDL.LU R8, [R1+0xf0] ;  /* 0x0000f00001087983 */ /* 0x001ea80000300800 */
[----:B------:R-:W2:Y:S04]  /*34cf0*/  LDL.LU R9, [R1+0xf4] ;  /* 0x0000f40001097983 */ /* 0x000ea80000300800 */
[----:B------:R-:W3:Y:S04]  /*34d00*/  LDL.LU R10, [R1+0xf8] ;  /* 0x0000f800010a7983 */ /* 0x000ee80000300800 */
[----:B------:R-:W3:Y:S04]  /*34d10*/  LDL.LU R11, [R1+0xfc] ;  /* 0x0000fc00010b7983 */ /* 0x000ee80000300800 */
[----:B---3--:R-:W-:Y:S04]  /*34d20*/  STL.64 [R1+0x1bd0], R10 ;  /* 0x001bd00a01007387 */ /* 0x008fe80000100a00 */
[----:B--2---:R0:W-:Y:S04]  /*34d30*/  STL.64 [R1+0x1bc8], R8 ;  /* 0x001bc80801007387 */ /* 0x0041e80000100a00 */
[----:B-1----:R-:W2:Y:S04]  /*34d40*/  LDL.LU R16, [R1+0xd0] ;  /* 0x0000d00001107983 */ /* 0x002ea80000300800 */
[----:B------:R-:W2:Y:S04]  /*34d50*/  LDL.LU R17, [R1+0xd4] ;  /* 0x0000d40001117983 */ /* 0x000ea80000300800 */
[----:B------:R-:W3:Y:S04]  /*34d60*/  LDL.LU R18, [R1+0xd8] ;  /* 0x0000d80001127983 */ /* 0x000ee80000300800 */
[----:B------:R-:W3:Y:S01]  /*34d70*/  LDL.LU R19, [R1+0xdc] ;  /* 0x0000dc0001137983 */ /* 0x000ee20000300800 */
[----:B------:R-:W-:-:S03]  /*34d80*/  IMAD R4, R28, 0x100, R23 ;  /* 0x000001001c047824 */ /* 0x000fc600078e0217 */
[----:B---3--:R1:W-:Y:S04]  /*34d90*/  STL.64 [R1+0x1be0], R18 ;  /* 0x001be01201007387 */ /* 0x0083e80000100a00 */
[----:B--2---:R-:W-:Y:S04]  /*34da0*/  STL.64 [R1+0x1bd8], R16 ;  /* 0x001bd81001007387 */ /* 0x004fe80000100a00 */
[----:B------:R-:W2:Y:S04]  /*34db0*/  LDL R28, [R1+0x478] ;  /* 0x00047800011c7983 */ /* 0x000ea80000100800 */
[----:B0-----:R-:W3:Y:S04]  /*34dc0*/  LDL.LU R8, [R1+0xb0] ;  /* 0x0000b00001087983 */ /* 0x001ee80000300800 */
[----:B------:R-:W3:Y:S04]  /*34dd0*/  LDL.LU R9, [R1+0xb4] ;  /* 0x0000b40001097983 */ /* 0x000ee80000300800 */
[----:B------:R-:W4:Y:S04]  /*34de0*/  LDL.LU R10, [R1+0xb8] ;  /* 0x0000b800010a7983 */ /* 0x000f280000300800 */
[----:B------:R-:W4:Y:S04]  /*34df0*/  LDL.LU R11, [R1+0xbc] ;  /* 0x0000bc00010b7983 */ /* 0x000f280000300800 */
[----:B-1----:R-:W2:Y:S04]  /*34e00*/  LDL R18, [R1+0x45c] ;  /* 0x00045c0001127983 */ /* 0x002ea80000100800 */
[----:B------:R-:W2:Y:S04]  /*34e10*/  LDL R19, [R1+0x468] ;  /* 0x0004680001137983 */ /* 0x000ea80000100800 */
[----:B----4-:R-:W-:Y:S04]  /*34e20*/  STL.64 [R1+0x1bf0], R10 ;  /* 0x001bf00a01007387 */ /* 0x010fe80000100a00 */
[----:B---3--:R0:W-:Y:S04]  /*34e30*/  STL.64 [R1+0x1be8], R8 ;  /* 0x001be80801007387 */ /* 0x0081e80000100a00 */
[----:B0-----:R-:W3:Y:S04]  /*34e40*/  LDL.LU R8, [R1+0x90] ;  /* 0x0000900001087983 */ /* 0x001ee80000300800 */
[----:B------:R-:W3:Y:S04]  /*34e50*/  LDL.LU R9, [R1+0x94] ;  /* 0x0000940001097983 */ /* 0x000ee80000300800 */
[----:B------:R-:W4:Y:S04]  /*34e60*/  LDL.LU R10, [R1+0x98] ;  /* 0x00009800010a7983 */ /* 0x000f280000300800 */
[----:B------:R-:W4:Y:S04]  /*34e70*/  LDL.LU R11, [R1+0x9c] ;  /* 0x00009c00010b7983 */ /* 0x000f280000300800 */
[----:B------:R-:W3:Y:S04]  /*34e80*/  LDL R16, [R1+0x44c] ;  /* 0x00044c0001107983 */ /* 0x000ee80000100800 */
[----:B------:R-:W3:Y:S04]  /*34e90*/  LDL R17, [R1+0x458] ;  /* 0x0004580001117983 */ /* 0x000ee80000100800 */
[----:B--2---:R-:W-:Y:S04]  /*34ea0*/  STL.64 [R1+0x1c20], R18 ;  /* 0x001c201201007387 */ /* 0x004fe80000100a00 */
[----:B---3--:R0:W-:Y:S04]  /*34eb0*/  STL.64 [R1+0x1c18], R16 ;  /* 0x001c181001007387 */ /* 0x0081e80000100a00 */
[----:B0-----:R-:W2:Y:S04]  /*34ec0*/  LDL.LU R16, [R1+0x50] ;  /* 0x0000500001107983 */ /* 0x001ea80000300800 */
[----:B------:R-:W2:Y:S04]  /*34ed0*/  LDL.LU R17, [R1+0x54] ;  /* 0x0000540001117983 */ /* 0x000ea80000300800 */
[----:B------:R-:W2:Y:S04]  /*34ee0*/  LDL.LU R18, [R1+0x58] ;  /* 0x0000580001127983 */ /* 0x000ea80000300800 */
[----:B------:R-:W2:Y:S04]  /*34ef0*/  LDL.LU R19, [R1+0x5c] ;  /* 0x00005c0001137983 */ /* 0x000ea80000300800 */
[----:B----4-:R0:W-:Y:S04]  /*34f00*/  STL.64 [R1+0x1c00], R10 ;  /* 0x001c000a01007387 */ /* 0x0101e80000100a00 */
[----:B0-----:R-:W3:Y:S04]  /*34f10*/  LDL R10, [R1+0x438] ;  /* 0x00043800010a7983 */ /* 0x001ee80000100800 */
[----:B------:R-:W4:Y:S04]  /*34f20*/  LDL R11, [R1+0x43c] ;  /* 0x00043c00010b7983 */ /* 0x000f280000100800 */
[----:B------:R0:W-:Y:S04]  /*34f30*/  STL.64 [R1+0x1bf8], R8 ;  /* 0x001bf80801007387 */ /* 0x0001e80000100a00 */
[----:B------:R-:W2:Y:S04]  /*34f40*/  LDL R26, [R1+0x488] ;  /* 0x00048800011a7983 */ /* 0x000ea80000100800 */
[----:B------:R-:W2:Y:S04]  /*34f50*/  LDL R27, [R1+0x48c] ;  /* 0x00048c00011b7983 */ /* 0x000ea80000100800 */
[----:B------:R-:W2:Y:S04]  /*34f60*/  LDL R24, [R1+0x498] ;  /* 0x0004980001187983 */ /* 0x000ea80000100800 */
[----:B------:R-:W2:Y:S01]  /*34f70*/  LDL R25, [R1+0x49c] ;  /* 0x00049c0001197983 */ /* 0x000ea20000100800 */
[----:B------:R-:W-:-:S02]  /*34f80*/  IMAD R3, R22, 0x100, R21 ;  /* 0x0000010016037824 */ /* 0x000fc400078e0215 */
[----:B------:R-:W-:Y:S01]  /*34f90*/  IMAD R5, R0, 0x100, R29 ;  /* 0x0000010000057824 */ /* 0x000fe200078e021d */
[----:B------:R-:W-:Y:S02]  /*34fa0*/  F2FP.F16.E4M3.UNPACK_B R12, R2 ;  /* 0x00000002ff0c723e */ /* 0x000fe400020006ff */
[----:B------:R-:W-:Y:S01]  /*34fb0*/  F2FP.F16.E4M3.UNPACK_B R14, R4 ;  /* 0x00000004ff0e723e */ /* 0x000fe200020006ff */
[----:B------:R-:W2:Y:S01]  /*34fc0*/  LDL R29, [R1+0x47c] ;  /* 0x00047c00011d7983 */ /* 0x000ea20000100800 */
[----:B------:R-:W-:Y:S02]  /*34fd0*/  F2FP.F16.E4M3.UNPACK_B R13, R3 ;  /* 0x00000003ff0d723e */ /* 0x000fe400020006ff */
[----:B------:R-:W-:Y:S01]  /*34fe0*/  F2FP.F16.E4M3.UNPACK_B R15, R5 ;  /* 0x00000005ff0f723e */ /* 0x000fe200020006ff */
[----:B0-----:R-:W2:Y:S01]  /*34ff0*/  LDL R9, [R1+0x448] ;  /* 0x0004480001097983 */ /* 0x001ea20000100800 */
[----:B---3--:R-:W-:Y:S02]  /*35000*/  F2FP.F16.E4M3.UNPACK_B R10, R10 ;  /* 0x0000000aff0a723e */ /* 0x008fe400020006ff */
[----:B----4-:R-:W-:-:S07]  /*35010*/  F2FP.F16.E4M3.UNPACK_B R11, R11 ;  /* 0x0000000bff0b723e */ /* 0x010fce00020006ff */
[----:B--2---:R-:W-:Y:S01]  /*35020*/  HMMA.16816.F32 R16, R12, R10, R16 ;  /* 0x0000000a0c10723c */ /* 0x004fe20000001810 */
[----:B------:R-:W-:Y:S04]  /*35030*/  STL.64 [R1+0x1c10], R26 ;  /* 0x001c101a01007387 */ /* 0x000fe80000100a00 */
[----:B------:R0:W-:Y:S04]  /*35040*/  STL.64 [R1+0x1c08], R24 ;  /* 0x001c081801007387 */ /* 0x0001e80000100a00 */
[----:B0-----:R-:W2:Y:S04]  /*35050*/  LDL.LU R24, [R1+0x70] ;  /* 0x0000700001187983 */ /* 0x001ea80000300800 */
[----:B------:R-:W2:Y:S04]  /*35060*/  LDL.LU R25, [R1+0x74] ;  /* 0x0000740001197983 */ /* 0x000ea80000300800 */
[----:B------:R-:W2:Y:S04]  /*35070*/  LDL.LU R26, [R1+0x78] ;  /* 0x00007800011a7983 */ /* 0x000ea80000300800 */
[----:B------:R-:W2:Y:S04]  /*35080*/  LDL.LU R27, [R1+0x7c] ;  /* 0x00007c00011b7983 */ /* 0x000ea80000300800 */
[----:B------:R-:W3:Y:S04]  /*35090*/  LDL R22, [R1+0x4a8] ;  /* 0x0004a80001167983 */ /* 0x000ee80000100800 */
[----:B------:R-:W4:Y:S04]  /*350a0*/  LDL R23, [R1+0x4ac] ;  /* 0x0004ac0001177983 */ /* 0x000f280000100800 */
[----:B------:R-:W2:Y:S04]  /*350b0*/  LDL R20, [R1+0x4b8] ;  /* 0x0004b80001147983 */ /* 0x000ea80000100800 */
[----:B------:R-:W2:Y:S04]  /*350c0*/  LDL R21, [R1+0x4bc] ;  /* 0x0004bc0001157983 */ /* 0x000ea80000100800 */
[----:B------:R-:W2:Y:S04]  /*350d0*/  LDL R0, [R1+0x4c8] ;  /* 0x0004c80001007983 */ /* 0x000ea80000100800 */
[----:B------:R-:W2:Y:S04]  /*350e0*/  LDL R3, [R1+0x46c] ;  /* 0x00046c0001037983 */ /* 0x000ea80000100800 */
[----:B------:R-:W2:Y:S04]  /*350f0*/  LDL.LU R4, [R1+0x110] ;  /* 0x0001100001047983 */ /* 0x000ea80000300800 */
[----:B------:R-:W2:Y:S04]  /*35100*/  LDL.LU R5, [R1+0x114] ;  /* 0x0001140001057983 */ /* 0x000ea80000300800 */
[----:B------:R-:W2:Y:S04]  /*35110*/  LDL.LU R6, [R1+0x118] ;  /* 0x0001180001067983 */ /* 0x000ea80000300800 */
[----:B------:R-:W2:Y:S04]  /*35120*/  LDL.LU R7, [R1+0x11c] ;  /* 0x00011c0001077983 */ /* 0x000ea80000300800 */
[----:B------:R-:W-:Y:S04]  /*35130*/  STL.64 [R1+0x18], R10 ;  /* 0x0000180a01007387 */ /* 0x000fe80000100a00 */
[----:B------:R-:W-:Y:S04]  /*35140*/  STL.64 [R1+0x50], R16 ;  /* 0x0000501001007387 */ /* 0x000fe80000100a00 */
[----:B------:R0:W-:Y:S04]  /*35150*/  STL.64 [R1+0x58], R18 ;  /* 0x0000581201007387 */ /* 0x0001e80000100a00 */
[----:B0-----:R-:W2:Y:S04]  /*35160*/  LDL.LU.64 R18, [R1+0x1c20] ;  /* 0x001c200001127983 */ /* 0x001ea80000300a00 */
[----:B------:R-:W2:Y:S01]  /*35170*/  LDL.LU.64 R16, [R1+0x1c18] ;  /* 0x001c180001107983 */ /* 0x000ea20000300a00 */
[----:B------:R-:W-:-:S02]  /*35180*/  F2FP.F16.E4M3.UNPACK_B R8, R9 ;  /* 0x00000009ff08723e */ /* 0x000fc400020006ff */
[----:B--2---:R-:W-:-:S05]  /*35190*/  F2FP.F16.E4M3.UNPACK_B R9, R16 ;  /* 0x00000010ff09723e */ /* 0x004fca00020006ff */
[----:B------:R0:W-:Y:S02]  /*351a0*/  STL.64 [R1+0x10], R8 ;  /* 0x0000100801007387 */ /* 0x0001e40000100a00 */
[----:B0-----:R-:W-:Y:S02]  /*351b0*/  HMMA.16816.F32 R8, R12, R8, R24 ;  /* 0x000000080c08723c */ /* 0x001fe40000001818 */
[----:B------:R-:W2:Y:S04]  /*351c0*/  LDL.LU.64 R26, [R1+0x1c10] ;  /* 0x001c1000011a7983 */ /* 0x000ea80000300a00 */
[----:B------:R-:W2:-:S13]  /*351d0*/  LDL.LU.64 R24, [R1+0x1c08] ;  /* 0x001c080001187983 */ /* 0x000e9a0000300a00 */
[----:B------:R-:W-:Y:S04]  /*351e0*/  STL.64 [R1+0x70], R8 ;  /* 0x0000700801007387 */ /* 0x000fe80000100a00 */
[----:B------:R0:W-:Y:S04]  /*351f0*/  STL.64 [R1+0x78], R10 ;  /* 0x0000780a01007387 */ /* 0x0001e80000100a00 */
[----:B0-----:R-:W2:Y:S04]  /*35200*/  LDL.LU.64 R10, [R1+0x1c00] ;  /* 0x001c0000010a7983 */ /* 0x001ea80000300a00 */
[----:B------:R-:W2:Y:S01]  /*35210*/  LDL.LU.64 R8, [R1+0x1bf8] ;  /* 0x001bf80001087983 */ /* 0x000ea20000300a00 */
[----:B------:R-:W-:-:S02]  /*35220*/  F2FP.F16.E4M3.UNPACK_B R16, R17 ;  /* 0x00000011ff10723e */ /* 0x000fc400020006ff */
[----:B------:R-:W-:Y:S02]  /*35230*/  F2FP.F16.E4M3.UNPACK_B R17, R18 ;  /* 0x00000012ff11723e */ /* 0x000fe400020006ff */
[----:B------:R-:W-:-:S03]  /*35240*/  F2FP.F16.E4M3.UNPACK_B R2, R19 ;  /* 0x00000013ff02723e */ /* 0x000fc600020006ff */
[----:B------:R2:W-:Y:S02]  /*35250*/  STL.64 [R1+0x8], R16 ;  /* 0x0000081001007387 */ /* 0x0005e40000100a00 */
[----:B--2---:R-:W-:Y:S02]  /*35260*/  HMMA.16816.F32 R16, R12, R16, R8 ;  /* 0x000000100c10723c */ /* 0x004fe40000001808 */
[----:B------:R-:W2:Y:S04]  /*35270*/  LDL.LU.64 R10, [R1+0x1bf0] ;  /* 0x001bf000010a7983 */ /* 0x000ea80000300a00 */
[----:B------:R-:W2:Y:S01]  /*35280*/  LDL.LU.64 R8, [R1+0x1be8] ;  /* 0x001be80001087983 */ /* 0x000ea20000300a00 */
[----:B------:R-:W-:-:S12]  /*35290*/  F2FP.F16.E4M3.UNPACK_B R3, R3 ;  /* 0x00000003ff03723e */ /* 0x000fd800020006ff */
[----:B------:R-:W-:Y:S04]  /*352a0*/  STL.64 [R1+0x90], R16 ;  /* 0x0000901001007387 */ /* 0x000fe80000100a00 */
[----:B------:R0:W-:Y:S04]  /*352b0*/  STL.64 [R1+0x98], R18 ;  /* 0x0000981201007387 */ /* 0x0001e80000100a00 */
[----:B0-----:R-:W3:Y:S04]  /*352c0*/  LDL.LU.64 R18, [R1+0x1be0] ;  /* 0x001be00001127983 */ /* 0x001ee80000300a00 */
[----:B------:R-:W3:Y:S04]  /*352d0*/  LDL.LU.64 R16, [R1+0x1bd8] ;  /* 0x001bd80001107983 */ /* 0x000ee80000300a00 */
[----:B------:R-:W-:Y:S01]  /*352e0*/  STL.64 [R1], R2 ;  /* 0x0000000201007387 */ /* 0x000fe20000100a00 */
[----:B--2---:R-:W-:-:S15]  /*352f0*/  HMMA.16816.F32 R8, R12, R2, R8 ;  /* 0x000000020c08723c */ /* 0x004fde0000001808 */
[----:B------:R-:W-:-:S04]  /*35300*/  NOP ;  /* 0x0000000000007918 */ /* 0x000fc80000000000 */
[----:B------:R-:W-:Y:S04]  /*35310*/  STL.64 [R1+0xb0], R8 ;  /* 0x0000b00801007387 */ /* 0x000fe80000100a00 */
[----:B------:R0:W-:Y:S04]  /*35320*/  STL.64 [R1+0xb8], R10 ;  /* 0x0000b80a01007387 */ /* 0x0001e80000100a00 */
[----:B0-----:R-:W2:Y:S04]  /*35330*/  LDL.LU.64 R10, [R1+0x1bd0] ;  /* 0x001bd000010a7983 */ /* 0x001ea80000300a00 */
[----:B------:R-:W2:Y:S01]  /*35340*/  LDL.LU.64 R8, [R1+0x1bc8] ;  /* 0x001bc80001087983 */ /* 0x000ea20000300a00 */
[----:B------:R-:W-:-:S02]  /*35350*/  F2FP.F16.E4M3.UNPACK_B R28, R28 ;  /* 0x0000001cff1c723e */ /* 0x000fc400020006ff */
[----:B------:R-:W-:-:S07]  /*35360*/  F2FP.F16.E4M3.UNPACK_B R29, R29 ;  /* 0x0000001dff1d723e */ /* 0x000fce00020006ff */
[----:B---3--:R-:W-:Y:S01]  /*35370*/  HMMA.16816.F32 R16, R12, R28, R16 ;  /* 0x0000001c0c10723c */ /* 0x008fe20000001810 */
[----:B------:R-:W-:Y:S02]  /*35380*/  F2FP.F16.E4M3.UNPACK_B R26, R26 ;  /* 0x0000001aff1a723e */ /* 0x000fe400020006ff */
[----:B------:R-:W-:-:S15]  /*35390*/  F2FP.F16.E4M3.UNPACK_B R27, R27 ;  /* 0x0000001bff1b723e */ /* 0x000fde00020006ff */
[----:B------:R-:W-:Y:S01]  /*353a0*/  NOP ;  /* 0x0000000000007918 */ /* 0x000fe20000000000 */
[----:B------:R-:W-:Y:S04]  /*353b0*/  STL.64 [R1+0xd0], R16 ;  /* 0x0000d01001007387 */ /* 0x000fe80000100a00 */
[----:B------:R0:W-:Y:S04]  /*353c0*/  STL.64 [R1+0xd8], R18 ;  /* 0x0000d81201007387 */ /* 0x0001e80000100a00 */
[----:B0-----:R-:W3:Y:S04]  /*353d0*/  LDL.LU.64 R18, [R1+0x1bc0] ;  /* 0x001bc00001127983 */ /* 0x001ee80000300a00 */
[----:B------:R-:W3:Y:S04]  /*353e0*/  LDL.LU.64 R16, [R1+0x1bb8] ;  /* 0x001bb80001107983 */ /* 0x000ee80000300a00 */
[----:B------:R-:W-:Y:S01]  /*353f0*/  STL.64 [R1+0x1af8], R28 ;  /* 0x001af81c01007387 */ /* 0x000fe20000100a00 */
        /* <DEDUP_REMOVED lines=8> */
[C---:B------:R-:W-:Y:S01]  /*35480*/  HMMA.16816.F32 R4, R12.reuse, R24, R4 ;  /* 0x000000180c04723c */ /* 0x040fe20000001804 */
[----:B------:R-:W-:Y:S02]  /*35490*/  F2FP.F16.E4M3.UNPACK_B R22, R22 ;  /* 0x00000016ff16723e */ /* 0x000fe400020006ff */
[----:B----4-:R-:W-:Y:S01]  /*354a0*/  F2FP.F16.E4M3.UNPACK_B R23, R23 ;  /* 0x00000017ff17723e */ /* 0x010fe200020006ff */
[----:B------:R-:W-:Y:S04]  /*354b0*/  STL.64 [R1+0x1af0], R26 ;  /* 0x001af01a01007387 */ /* 0x000fe80000100a00 */
[----:B------:R-:W-:Y:S11]  /*354c0*/  STL.64 [R1+0x1ae8], R24 ;  /* 0x001ae81801007387 */ /* 0x000ff60000100a00 */
[----:B------:R-:W-:Y:S04]  /*354d0*/  STL.64 [R1+0x110], R4 ;  /* 0x0001100401007387 */ /* 0x000fe80000100a00 */
[----:B------:R3:W-:Y:S02]  /*354e0*/  STL.64 [R1+0x118], R6 ;  /* 0x0001180601007387 */ /* 0x0007e40000100a00 */
[----:B---3--:R-:W-:Y:S01]  /*354f0*/  HMMA.16816.F32 R4, R12, R22, R16 ;  /* 0x000000160c04723c */ /* 0x008fe20000001810 */
[----:B------:R-:W-:-:S02]  /*35500*/  F2FP.F16.E4M3.UNPACK_B R20, R20 ;  /* 0x00000014ff14723e */ /* 0x000fc400020006ff */
[----:B------:R-:W-:-:S15]  /*35510*/  F2FP.F16.E4M3.UNPACK_B R21, R21 ;  /* 0x00000015ff15723e */ /* 0x000fde00020006ff */
[----:B------:R-:W-:Y:S01]  /*35520*/  NOP ;  /* 0x0000000000007918 */ /* 0x000fe20000000000 */
[----:B------:R-:W-:Y:S04]  /*35530*/  STL.64 [R1+0x130], R4 ;  /* 0x0001300401007387 */ /* 0x000fe80000100a00 */
[----:B------:R2:W-:Y:S04]  /*35540*/  STL.64 [R1+0x138], R6 ;  /* 0x0001380601007387 */ /* 0x0005e80000100a00 */
[----:B------:R-:W3:Y:S01]  /*35550*/  LDL.LU R24, [R1+0x210] ;  /* 0x0002100001187983 */ /* 0x000ee20000300800 */
[----:B--2---:R-:W-:-:S15]  /*35560*/  HMMA.16816.F32 R4, R12, R20, R8 ;  /* 0x000000140c04723c */ /* 0x004fde0000001808 */
[----:B------:R-:W-:-:S04]  /*35570*/  NOP ;  /* 0x0000000000007918 */ /* 0x000fc80000000000 */
[----:B------:R-:W-:Y:S04]  /*35580*/  STL.64 [R1+0x150], R4 ;  /* 0x0001500401007387 */ /* 0x000fe80000100a00 */
[----:B------:R-:W-:Y:S04]  /*35590*/  STL.64 [R1+0x158], R6 ;  /* 0x0001580601007387 */ /* 0x000fe80000100a00 */
        /* <DEDUP_REMOVED lines=8> */
[----:B------:R-:W3:Y:S04]  /*35620*/  LDL.LU R27, [R1+0x22c] ;  /* 0x00022c00011b7983 */ /* 0x000ee80000300800 */
[----:B------:R-:W4:Y:S04]  /*35630*/  LDL R5, [R1+0x4ec] ;  /* 0x0004ec0001057983 */ /* 0x000f280000100800 */
[----:B------:R-:W4:Y:S04]  /*35640*/  LDL R6, [R1+0x4f8] ;  /* 0x0004f80001067983 */ /* 0x000f280000100800 */
[----:B------:R-:W4:Y:S04]  /*35650*/  LDL R7, [R1+0x4fc] ;  /* 0x0004fc0001077983 */ /* 0x000f280000100800 */
[----:B------:R-:W4:Y:S04]  /*35660*/  LDL R8, [R1+0x508] ;  /* 0x0005080001087983 */ /* 0x000f280000100800 */
[----:B---3--:R-:W-:Y:S04]  /*35670*/  STL.64 [R1+0x1b70], R26 ;  /* 0x001b701a01007387 */ /* 0x008fe80000100a00 */
[----:B--2---:R0:W-:Y:S04]  /*35680*/  STL.64 [R1+0x1b68], R24 ;  /* 0x001b681801007387 */ /* 0x0041e80000100a00 */
[----:B0-----:R-:W2:Y:S04]  /*35690*/  LDL.LU R24, [R1+0x1d0] ;  /* 0x0001d00001187983 */ /* 0x001ea80000300800 */
[----:B------:R-:W2:Y:S04]  /*356a0*/  LDL.LU R25, [R1+0x1d4] ;  /* 0x0001d40001197983 */ /* 0x000ea80000300800 */
[----:B------:R-:W3:Y:S04]  /*356b0*/  LDL.LU R26, [R1+0x1d8] ;  /* 0x0001d800011a7983 */ /* 0x000ee80000300800 */
[----:B------:R-:W3:Y:S04]  /*356c0*/  LDL.LU R27, [R1+0x1dc] ;  /* 0x0001dc00011b7983 */ /* 0x000ee80000300800 */
[----:B------:R-:W2:Y:S04]  /*356d0*/  LDL R4, [R1+0x4e8] ;  /* 0x0004e80001047983 */ /* 0x000ea80000100800 */
[----:B------:R-:W3:Y:S04]  /*356e0*/  LDL R19, [R1+0x4cc] ;  /* 0x0004cc0001137983 */ /* 0x000ee80000100800 */
[----:B------:R-:W3:Y:S04]  /*356f0*/  LDL R2, [R1+0x4d8] ;  /* 0x0004d80001027983 */ /* 0x000ee80000100800 */
[----:B------:R-:W3:Y:S04]  /*35700*/  LDL R3, [R1+0x4dc] ;  /* 0x0004dc0001037983 */ /* 0x000ee80000100800 */
[----:B----4-:R-:W-:Y:S04]  /*35710*/  STL.64 [R1+0x1ba0], R6 ;  /* 0x001ba00601007387 */ /* 0x010fe80000100a00 */
[----:B--2---:R0:W-:Y:S04]  /*35720*/  STL.64 [R1+0x1b98], R4 ;  /* 0x001b980401007387 */ /* 0x0041e80000100a00 */
        /* <DEDUP_REMOVED lines=8> */
[----:B------:R-:W4:Y:S04]  /*357b0*/  LDL.LU R26, [R1+0x1b8] ;  /* 0x0001b800011a7983 */ /* 0x000f280000300800 */
[----:B------:R-:W4:Y:S01]  /*357c0*/  LDL.LU R27, [R1+0x1bc] ;  /* 0x0001bc00011b7983 */ /* 0x000f220000300800 */
[----:B------:R-:W-:-:S02]  /*357d0*/  F2FP.F16.E4M3.UNPACK_B R18, R0 ;  /* 0x00000000ff12723e */ /* 0x000fc400020006ff */
[----:B------:R-:W-:Y:S01]  /*357e0*/  F2FP.F16.E4M3.UNPACK_B R19, R19 ;  /* 0x00000013ff13723e */ /* 0x000fe200020006ff */
[----:B----4-:R-:W-:Y:S04]  /*357f0*/  STL.64 [R1+0x1b90], R26 ;  /* 0x001b901a01007387 */ /* 0x010fe80000100a00 */
[----:B---3--:R0:W-:Y:S04]  /*35800*/  STL.64 [R1+0x1b88], R24 ;  /* 0x001b881801007387 */ /* 0x0081e80000100a00 */
[----:B0-----:R-:W3:Y:S04]  /*35810*/  LDL.LU R24, [R1+0x190] ;  /* 0x0001900001187983 */ /* 0x001ee80000300800 */
[----:B------:R-:W3:Y:S04]  /*35820*/  LDL.LU R25, [R1+0x194] ;  /* 0x0001940001197983 */ /* 0x000ee80000300800 */
[----:B------:R-:W3:Y:S04]  /*35830*/  LDL.LU R26, [R1+0x198] ;  /* 0x00019800011a7983 */ /* 0x000ee80000300800 */
[----:B------:R-:W3:Y:S01]  /*35840*/  LDL.LU R27, [R1+0x19c] ;  /* 0x00019c00011b7983 */ /* 0x000ee20000300800 */
[----:B------:R-:W-:Y:S01]  /*35850*/  F2FP.F16.E4M3.UNPACK_B R2, R2 ;  /* 0x00000002ff02723e */ /* 0x000fe200020006ff */
[C---:B--2---:R-:W-:Y:S01]  /*35860*/  HMMA.16816.F32 R4, R12.reuse, R18, R4 ;  /* 0x000000120c04723c */ /* 0x044fe20000001804 */
[----:B------:R-:W-:Y:S01]  /*35870*/  F2FP.F16.E4M3.UNPACK_B R3, R3 ;  /* 0x00000003ff03723e */ /* 0x000fe200020006ff */
[----:B------:R-:W2:Y:S04]  /*35880*/  LDL R9, [R1+0x50c] ;  /* 0x00050c0001097983 */ /* 0x000ea80000100800 */
[----:B------:R-:W4:Y:S04]  /*35890*/  LDL R10, [R1+0x518] ;  /* 0x00051800010a7983 */ /* 0x000f280000100800 */
[----:B------:R-:W2:Y:S04]  /*358a0*/  LDL R11, [R1+0x51c] ;  /* 0x00051c00010b7983 */ /* 0x000ea80000100800 */
[----:B------:R-:W2:Y:S04]  /*358b0*/  LDL R16, [R1+0x528] ;  /* 0x0005280001107983 */ /* 0x000ea80000100800 */
[----:B------:R-:W2:Y:S04]  /*358c0*/  LDL R17, [R1+0x52c] ;  /* 0x00052c0001117983 */ /* 0x000ea80000100800 */
[----:B------:R-:W2:Y:S04]  /*358d0*/  LDL.LU R28, [R1+0x12e4] ;  /* 0x0012e400011c7983 */ /* 0x000ea80000300800 */
[----:B------:R-:W2:Y:S04]  /*358e0*/  LDL.LU R29, [R1+0x12f0] ;  /* 0x0012f000011d7983 */ /* 0x000ea80000300800 */
[----:B------:R-:W2:Y:S04]  /*358f0*/  LDL.LU R0, [R1+0x12ec] ;  /* 0x0012ec0001007983 */ /* 0x000ea80000300800 */
[----:B------:R0:W-:Y:S04]  /*35900*/  STL.64 [R1+0x1ad0], R22 ;  /* 0x001ad01601007387 */ /* 0x0001e80000100a00 */
[----:B0-----:R-:W2:Y:S04]  /*35910*/  LDL.LU R22, [R1+0x12dc] ;  /* 0x0012dc0001167983 */ /* 0x001ea80000300800 */
[----:B------:R-:W2:Y:S04]  /*35920*/  LDL.LU R23, [R1+0x12e8] ;  /* 0x0012e80001177983 */ /* 0x000ea80000300800 */
[----:B------:R0:W-:Y:S04]  /*35930*/  STL.64 [R1+0x1ac8], R20 ;  /* 0x001ac81401007387 */ /* 0x0001e80000100a00 */
[----:B0-----:R-:W2:Y:S04]  /*35940*/  LDL.LU R20, [R1+0x12d4] ;  /* 0x0012d40001147983 */ /* 0x001ea80000300800 */
[----:B------:R-:W2:Y:S04]  /*35950*/  LDL.LU R21, [R1+0x12e0] ;  /* 0x0012e00001157983 */ /* 0x000ea80000300800 */
[----:B------:R-:W-:Y:S04]  /*35960*/  STL.64 [R1+0x170], R4 ;  /* 0x0001700401007387 */ /* 0x000fe80000100a00 */
[----:B------:R0:W-:Y:S04]  /*35970*/  STL.64 [R1+0x178], R6 ;  /* 0x0001780601007387 */ /* 0x0001e80000100a00 */
[----:B0-----:R-:W2:Y:S04]  /*35980*/  LDL.LU.64 R6, [R1+0x1ba0] ;  /* 0x001ba00001067983 */ /* 0x001ea80000300a00 */
[----:B------:R-:W2:Y:S04]  /*35990*/  LDL.LU.64 R4, [R1+0x1b98] ;  /* 0x001b980001047983 */ /* 0x000ea80000300a00 */
[----:B------:R0:W-:Y:S04]  /*359a0*/  STL.64 [R1+0x1b10], R18 ;  /* 0x001b101201007387 */ /* 0x0001e80000100a00 */
[----:B0-----:R-:W4:Y:S01]  /*359b0*/  LDL.LU R19, [R1+0x12d8] ;  /* 0x0012d80001137983 */ /* 0x001f220000300800 */
[----:B---3--:R-:W-:-:S15]  /*359c0*/  HMMA.16816.F32 R24, R12, R2, R24 ;  /* 0x000000020c18723c */ /* 0x008fde0000001818 */
[----:B------:R-:W-:-:S04]  /*359d0*/  NOP ;  /* 0x0000000000007918 */ /* 0x000fc80000000000 */
[----:B------:R-:W-:Y:S04]  /*359e0*/  STL.64 [R1+0x190], R24 ;  /* 0x0001901801007387 */ /* 0x000fe80000100a00 */
[----:B------:R0:W-:Y:S04]  /*359f0*/  STL.64 [R1+0x198], R26 ;  /* 0x0001981a01007387 */ /* 0x0001e80000100a00 */
[----:B0-----:R-:W3:Y:S04]  /*35a00*/  LDL.LU.64 R26, [R1+0x1b90] ;  /* 0x001b9000011a7983 */ /* 0x001ee80000300a00 */
[----:B------:R-:W3:Y:S01]  /*35a10*/  LDL.LU.64 R24, [R1+0x1b88] ;  /* 0x001b880001187983 */ /* 0x000ee20000300a00 */
[----:B--2---:R-:W-:-:S02]  /*35a20*/  F2FP.F16.E4M3.UNPACK_B R4, R4 ;  /* 0x00000004ff04723e */ /* 0x004fc400020006ff */
[----:B------:R-:W-:-:S07]  /*35a30*/  F2FP.F16.E4M3.UNPACK_B R5, R5 ;  /* 0x00000005ff05723e */ /* 0x000fce00020006ff */
[----:B---3--:R-:W-:-:S15]  /*35a40*/  HMMA.16816.F32 R24, R12, R4, R24 ;  /* 0x000000040c18723c */ /* 0x008fde0000001818 */
[----:B------:R-:W-:-:S04]  /*35a50*/  NOP ;  /* 0x0000000000007918 */ /* 0x000fc80000000000 */
[----:B------:R-:W-:Y:S04]  /*35a60*/  STL.64 [R1+0x1b0], R24 ;  /* 0x0001b01801007387 */ /* 0x000fe80000100a00 */
[----:B------:R0:W-:Y:S04]  /*35a70*/  STL.64 [R1+0x1b8], R26 ;  /* 0x0001b81a01007387 */ /* 0x0001e80000100a00 */
[----:B0-----:R-:W2:Y:S04]  /*35a80*/  LDL.LU.64 R26, [R1+0x1b80] ;  /* 0x001b8000011a7983 */ /* 0x001ea80000300a00 */
[----:B------:R-:W2:Y:S01]  /*35a90*/  LDL.LU.64 R24, [R1+0x1b78] ;  /* 0x001b780001187983 */ /* 0x000ea20000300a00 */
[----:B------:R-:W-:-:S02]  /*35aa0*/  F2FP.F16.E4M3.UNPACK_B R6, R6 ;  /* 0x00000006ff06723e */ /* 0x000fc400020006ff */
[----:B------:R-:W-:-:S07]  /*35ab0*/  F2FP.F16.E4M3.UNPACK_B R7, R7 ;  /* 0x00000007ff07723e */ /* 0x000fce00020006ff */
        /* <DEDUP_REMOVED lines=20> */
[----:B----4-:R-:W-:-:S02]  /*35c00*/  F2FP.F16.E4M3.UNPACK_B R10, R10 ;  /* 0x0000000aff0a723e */ /* 0x010fc400020006ff */
[----:B------:R-:W-:Y:S02]  /*35c10*/  F2FP.F16.E4M3.UNPACK_B R11, R11 ;  /* 0x0000000bff0b723e */ /* 0x000fe400020006ff */
[----:B------:R-:W-:Y:S02]  /*35c20*/  F2FP.F16.E4M3.UNPACK_B R16, R16 ;  /* 0x00000010ff10723e */ /* 0x000fe400020006ff */
[----:B------:R-:W-:Y:S01]  /*35c30*/  F2FP.F16.E4M3.UNPACK_B R17, R17 ;  /* 0x00000011ff11723e */ /* 0x000fe200020006ff */
[----:B------:R-:W-:Y:S04]  /*35c40*/  STL [R1+0x1a80], R9 ;  /* 0x001a800901007387 */ /* 0x000fe80000100800 */
[----:B------:R-:W-:Y:S01]  /*35c50*/  STL.64 [R1+0x1b08], R10 ;  /* 0x001b080a01007387 */ /* 0x000fe20000100a00 */
[----:B---3--:R-:W-:Y:S03]  /*35c60*/  HMMA.16816.F32 R4, R12, R10, R4 ;  /* 0x0000000a0c04723c */ /* 0x008fe60000001804 */
[----:B------:R-:W-:-:S15]  /*35c70*/  STL [R1+0x1b00], R8 ;  /* 0x001b000801007387 */ /* 0x000fde0000100800 */
[----:B------:R-:W-:Y:S01]  /*35c80*/  NOP ;  /* 0x0000000000007918 */ /* 0x000fe20000000000 */
[----:B------:R0:W-:Y:S04]  /*35c90*/  STL.64 [R1+0x410], R4 ;  /* 0x0004100401007387 */ /* 0x0001e80000100a00 */
[----:B------:R1:W-:Y:S04]  /*35ca0*/  STL.64 [R1+0x418], R6 ;  /* 0x0004180601007387 */ /* 0x0003e80000100a00 */
[----:B------:R-:W-:Y:S04]  /*35cb0*/  STL [R1+0x1a54], R16 ;  /* 0x001a541001007387 */ /* 0x000fe80000100800 */
[----:B------:R-:W-:Y:S01]  /*35cc0*/  STL [R1+0x1a50], R17 ;  /* 0x001a501101007387 */ /* 0x000fe20000100800 */
[----:B0-----:R-:W-:-:S02]  /*35cd0*/  IMAD R4, R28, 0x100, R23 ;  /* 0x000001001c047824 */ /* 0x001fc400078e0217 */
[----:B------:R-:W-:Y:S02]  /*35ce0*/  IMAD R5, R22, 0x100, R21 ;  /* 0x0000010016057824 */ /* 0x000fe400078e0215 */
[----:B-1----:R-:W-:Y:S01]  /*35cf0*/  IMAD R6, R20, 0x100, R19 ;  /* 0x0000010014067824 */ /* 0x002fe200078e0213 */
[----:B--2---:R-:W-:Y:S01]  /*35d00*/  HMMA.16816.F32 R8, R12, R16, R24 ;  /* 0x000000100c08723c */ /* 0x004fe20000001818 */
[----:B------:R-:W-:Y:S02]  /*35d10*/  F2FP.F16.E4M3.UNPACK_B R14, R4 ;  /* 0x00000004ff0e723e */ /* 0x000fe400020006ff */
[----:B------:R-:W-:Y:S02]  /*35d20*/  F2FP.F16.E4M3.UNPACK_B R13, R5 ;  /* 0x00000005ff0d723e */ /* 0x000fe400020006ff */
[----:B------:R-:W-:-:S14]  /*35d30*/  F2FP.F16.E4M3.UNPACK_B R12, R6 ;  /* 0x00000006ff0c723e */ /* 0x000fdc00020006ff */
[----:B------:R-:W-:Y:S04]  /*35d40*/  STL.64 [R1+0x210], R8 ;  /* 0x0002100801007387 */ /* 0x000fe80000100a00 */
[----:B------:R-:W-:Y:S04]  /*35d50*/  STL.64 [R1+0x218], R10 ;  /* 0x0002180a01007387 */ /* 0x000fe80000100a00 */
[----:B------:R-:W2:Y:S04]  /*35d60*/  LDL.LU R4, [R1+0x360] ;  /* 0x0003600001047983 */ /* 0x000ea80000300800 */
[----:B------:R-:W2:Y:S04]  /*35d70*/  LDL.LU R5, [R1+0x364] ;  /* 0x0003640001057983 */ /* 0x000ea80000300800 */
[----:B------:R-:W3:Y:S04]  /*35d80*/  LDL.LU R6, [R1+0x368] ;  /* 0x0003680001067983 */ /* 0x000ee80000300800 */
        /* <DEDUP_REMOVED lines=15> */
[----:B------:R-:W3:Y:S04]  /*35e80*/  LDL R16, [R1+0x10] ;  /* 0x0000100001107983 */ /* 0x000ee80000100800 */
[----:B------:R-:W3:Y:S04]  /*35e90*/  LDL R17, [R1+0x14] ;  /* 0x0000140001117983 */ /* 0x000ee80000100800 */
[----:B--2---:R-:W-:Y:S04]  /*35ea0*/  STL.64 [R1+0x1b30], R26 ;  /* 0x001b301a01007387 */ /* 0x004fe80000100a00 */
[----:B------:R0:W-:Y:S04]  /*35eb0*/  STL.64 [R1+0x1b28], R24 ;  /* 0x001b281801007387 */ /* 0x0001e80000100a00 */
[----:B0-----:R-:W2:Y:S04]  /*35ec0*/  LDL.LU R24, [R1+0x3f0] ;  /* 0x0003f00001187983 */ /* 0x001ea80000300800 */
[----:B------:R-:W2:Y:S04]  /*35ed0*/  LDL.LU R25, [R1+0x3f4] ;  /* 0x0003f40001197983 */ /* 0x000ea80000300800 */
[----:B------:R-:W2:Y:S04]  /*35ee0*/  LDL.LU R26, [R1+0x3f8] ;  /* 0x0003f800011a7983 */ /* 0x000ea80000300800 */
[----:B------:R-:W2:Y:S04]  /*35ef0*/  LDL.LU R27, [R1+0x3fc] ;  /* 0x0003fc00011b7983 */ /* 0x000ea80000300800 */
[----:B--2---:R0:W-:Y:S04]  /*35f00*/  STL.64 [R1+0x1b40], R26 ;  /* 0x001b401a01007387 */ /* 0x0041e80000100a00 */
[----:B0-----:R-:W2:Y:S04]  /*35f10*/  LDL R26, [R1+0x18] ;  /* 0x00001800011a7983 */ /* 0x001ea80000100800 */
[----:B------:R-:W2:Y:S04]  /*35f20*/  LDL R27, [R1+0x1c] ;  /* 0x00001c00011b7983 */ /* 0x000ea80000100800 */
[----:B------:R-:W-:Y:S04]  /*35f30*/  STL.64 [R1+0x1b38], R24 ;  /* 0x001b381801007387 */ /* 0x000fe80000100a00 */
[----:B------:R-:W2:Y:S01]  /*35f40*/  LDL.64 R18, [R1+0x8] ;  /* 0x0000080001127983 */ /* 0x000ea20000100a00 */
[----:B------:R-:W-:-:S03]  /*35f50*/  IMAD R0, R0, 0x100, R29 ;  /* 0x0000010000007824 */ /* 0x000fc600078e021d */
[----:B--2---:R-:W-:Y:S04]  /*35f60*/  STL.64 [R1+0x1b50], R18 ;  /* 0x001b501201007387 */ /* 0x004fe80000100a00 */
[----:B---3--:R0:W-:Y:S04]  /*35f70*/  STL.64 [R1+0x1b48], R16 ;  /* 0x001b481001007387 */ /* 0x0081e80000100a00 */
[----:B0-----:R-:W2:Y:S04]  /*35f80*/  LDL.LU R16, [R1+0x400] ;  /* 0x0004000001107983 */ /* 0x001ea80000300800 */
[----:B------:R-:W2:Y:S04]  /*35f90*/  LDL.LU R17, [R1+0x404] ;  /* 0x0004040001117983 */ /* 0x000ea80000300800 */
[----:B------:R-:W2:Y:S04]  /*35fa0*/  LDL.LU R18, [R1+0x408] ;  /* 0x0004080001127983 */ /* 0x000ea80000300800 */
[----:B------:R-:W2:Y:S04]  /*35fb0*/  LDL.LU R19, [R1+0x40c] ;  /* 0x00040c0001137983 */ /* 0x000ea80000300800 */
[----:B------:R-:W3:Y:S04]  /*35fc0*/  LDL.LU R8, [R1+0x3d0] ;  /* 0x0003d00001087983 */ /* 0x000ee80000300800 */
[----:B------:R-:W3:Y:S04]  /*35fd0*/  LDL.LU R9, [R1+0x3d4] ;  /* 0x0003d40001097983 */ /* 0x000ee80000300800 */
[----:B------:R-:W3:Y:S04]  /*35fe0*/  LDL.LU R10, [R1+0x3d8] ;  /* 0x0003d800010a7983 */ /* 0x000ee80000300800 */
[----:B------:R-:W3:Y:S04]  /*35ff0*/  LDL.LU R11, [R1+0x3dc] ;  /* 0x0003dc00010b7983 */ /* 0x000ee80000300800 */
[----:B------:R-:W3:Y:S04]  /*36000*/  LDL.64 R28, [R1] ;  /* 0x00000000011c7983 */ /* 0x000ee80000100a00 */
[----:B------:R-:W-:Y:S04]  /*36010*/  STL.64 [R1+0x1ae0], R22 ;  /* 0x001ae01601007387 */ /* 0x000fe80000100a00 */
[----:B----4-:R0:W-:Y:S04]  /*36020*/  STL.64 [R1+0x1ad8], R20 ;  /* 0x001ad81401007387 */ /* 0x0101e80000100a00 */
[----:B0-----:R-:W4:Y:S04]  /*36030*/  LDL.LU R20, [R1+0x3b0] ;  /* 0x0003b00001147983 */ /* 0x001f280000300800 */
[----:B------:R-:W4:Y:S04]  /*36040*/  LDL.LU R21, [R1+0x3b4] ;  /* 0x0003b40001157983 */ /* 0x000f280000300800 */
[----:B------:R-:W4:Y:S04]  /*36050*/  LDL.LU R22, [R1+0x3b8] ;  /* 0x0003b80001167983 */ /* 0x000f280000300800 */
[----:B------:R-:W4:Y:S04]  /*36060*/  LDL.LU R23, [R1+0x3bc] ;  /* 0x0003bc0001177983 */ /* 0x000f280000300800 */
[----:B------:R-:W-:Y:S04]  /*36070*/  STL.64 [R1+0x1aa0], R6 ;  /* 0x001aa00601007387 */ /* 0x000fe80000100a00 */
[----:B------:R0:W-:Y:S04]  /*36080*/  STL.64 [R1+0x1a98], R4 ;  /* 0x001a980401007387 */ /* 0x0001e80000100a00 */
[----:B0-----:R-:W2:Y:S04]  /*36090*/  LDL.LU R4, [R1+0x370] ;  /* 0x0003700001047983 */ /* 0x001ea80000300800 */
[----:B------:R-:W2:Y:S04]  /*360a0*/  LDL.LU R5, [R1+0x374] ;  /* 0x0003740001057983 */ /* 0x000ea80000300800 */
[----:B------:R-:W2:Y:S04]  /*360b0*/  LDL.LU R6, [R1+0x378] ;  /* 0x0003780001067983 */ /* 0x000ea80000300800 */
[----:B------:R-:W2:Y:S01]  /*360c0*/  LDL.LU R7, [R1+0x37c] ;  /* 0x00037c0001077983 */ /* 0x000ea20000300800 */
[----:B------:R-:W-:-:S03]  /*360d0*/  F2FP.F16.E4M3.UNPACK_B R15, R0 ;  /* 0x00000000ff0f723e */ /* 0x000fc600020006ff */
        /* <DEDUP_REMOVED lines=13> */
[----:B------:R-:W2:Y:S04]  /*361b0*/  LDL.LU.64 R18, [R1+0x1b50] ;  /* 0x001b500001127983 */ /* 0x000ea80000300a00 */
[----:B------:R-:W2:Y:S04]  /*361c0*/  LDL.LU.64 R16, [R1+0x1b48] ;  /* 0x001b480001107983 */ /* 0x000ea80000300a00 */
        /* <DEDUP_REMOVED lines=9> */
[----:B------:R-:W2:Y:S01]  /*36260*/  LDL.LU.64 R24, [R1+0x1b28] ;  /* 0x001b280001187983 */ /* 0x000ea20000300a00 */
[----:B---3--:R-:W-:Y:S01]  /*36270*/  HMMA.16816.F32 R8, R12, R28, R8 ;  /* 0x0000001c0c08723c */ /* 0x008fe20000001808 */
[----:B------:R-:W-:-:S02]  /*36280*/  IMAD.MOV.U32 R16, RZ, RZ, R18 ;  /* 0x000000ffff107224 */ /* 0x000fc400078e0012 */
[----:B------:R-:W-:Y:S02]  /*36290*/  IMAD.MOV.U32 R0, RZ, RZ, R19 ;  /* 0x000000ffff007224 */ /* 0x000fe400078e0013 */
[----:B------:R-:W-:-:S03]  /*362a0*/  IMAD.MOV.U32 R17, RZ, RZ, R29 ;  /* 0x000000ffff117224 */ /* 0x000fc600078e001d */
[----:B--2---:R-:W-:-:S15]  /*362b0*/  HMMA.16816.F32 R24, R12, R18, R24 ;  /* 0x000000120c18723c */ /* 0x004fde0000001818 */
[----:B------:R-:W-:-:S04]  /*362c0*/  NOP ;  /* 0x0000000000007918 */ /* 0x000fc80000000000 */
[----:B------:R-:W-:Y:S04]  /*362d0*/  STL.64 [R1+0x3e0], R24 ;  /* 0x0003e01801007387 */ /* 0x000fe80000100a00 */
[----:B------:R0:W-:Y:S04]  /*362e0*/  STL.64 [R1+0x3e8], R26 ;  /* 0x0003e81a01007387 */ /* 0x0001e80000100a00 */
[----:B0-----:R-:W2:Y:S04]  /*362f0*/  LDL.LU.64 R26, [R1+0x1b20] ;  /* 0x001b2000011a7983 */ /* 0x001ea80000300a00 */
[----:B------:R-:W2:Y:S04]  /*36300*/  LDL.LU.64 R24, [R1+0x1b18] ;  /* 0x001b180001187983 */ /* 0x000ea80000300a00 */
[----:B------:R-:W3:Y:S04]  /*36310*/  LDL.LU.64 R18, [R1+0x1b10] ;  /* 0x001b100001127983 */ /* 0x000ee80000300a00 */
[----:B------:R0:W-:Y:S04]  /*36320*/  STL.64 [R1+0x3d0], R8 ;  /* 0x0003d00801007387 */ /* 0x0001e80000100a00 */
[----:B------:R1:W-:Y:S01]  /*36330*/  STL.64 [R1+0x3d8], R10 ;  /* 0x0003d80a01007387 */ /* 0x0003e20000100a00 */
[----:B0-----:R-:W-:-:S03]  /*36340*/  IMAD.MOV.U32 R9, RZ, RZ, R28 ;  /* 0x000000ffff097224 */ /* 0x001fc600078e001c */
[----:B-1----:R-:W2:Y:S04]  /*36350*/  LDL.LU.64 R10, [R1+0x1b08] ;  /* 0x001b0800010a7983 */ /* 0x002ea80000300a00 */
[----:B------:R-:W2:Y:S04]  /*36360*/  LDL.LU R8, [R1+0x1b00] ;  /* 0x001b000001087983 */ /* 0x000ea80000300800 */
[----:B------:R-:W2:Y:S02]  /*36370*/  LDL.LU.64 R28, [R1+0x1af8] ;  /* 0x001af800011c7983 */ /* 0x000ea40000300a00 */
[----:B--2---:R-:W-:-:S15]  /*36380*/  HMMA.16816.F32 R24, R12, R28, R24 ;  /* 0x0000001c0c18723c */ /* 0x004fde0000001818 */
[----:B------:R-:W-:-:S04]  /*36390*/  NOP ;  /* 0x0000000000007918 */ /* 0x000fc80000000000 */
[----:B------:R-:W-:Y:S04]  /*363a0*/  STL.64 [R1+0x3c0], R24 ;  /* 0x0003c01801007387 */ /* 0x000fe80000100a00 */
[----:B------:R0:W-:Y:S04]  /*363b0*/  STL.64 [R1+0x3c8], R26 ;  /* 0x0003c81a01007387 */ /* 0x0001e80000100a00 */
[----:B0-----:R-:W4:Y:S04]  /*363c0*/  LDL.LU.64 R26, [R1+0x1af0] ;  /* 0x001af000011a7983 */ /* 0x001f280000300a00 */
[----:B------:R-:W2:Y:S04]  /*363d0*/  LDL.LU.64 R24, [R1+0x1ae8] ;  /* 0x001ae80001187983 */ /* 0x000ea80000300a00 */
[----:B------:R-:W-:Y:S04]  /*363e0*/  STL [R1+0x1a58], R28 ;  /* 0x001a581c01007387 */ /* 0x000fe80000100800 */
[----:B------:R-:W-:Y:S01]  /*363f0*/  STL [R1+0x1a3c], R29 ;  /* 0x001a3c1d01007387 */ /* 0x000fe20000100800 */
[----:B----4-:R-:W-:-:S15]  /*36400*/  HMMA.16816.F32 R20, R12, R26, R20 ;  /* 0x0000001a0c14723c */ /* 0x010fde0000001814 */
        /* <DEDUP_REMOVED lines=10> */
[----:B------:R-:W4:Y:S04]  /*364b0*/  LDL.LU.64 R20, [R1+0x1ac8] ;  /* 0x001ac80001147983 */ /* 0x000f280000300a00 */
        /* <DEDUP_REMOVED lines=10> */
[----:B0-----:R-:W4:Y:S04]  /*36560*/  LDL.LU.64 R6, [R1+0x1ac0] ;  /* 0x001ac00001067983 */ /* 0x001f280000300a00 */
[----:B------:R-:W4:Y:S02]  /*36570*/  LDL.LU.64 R4, [R1+0x1ab8] ;  /* 0x001ab80001047983 */ /* 0x000f240000300a00 */
[----:B----4-:R-:W-:-:S15]  /*36580*/  HMMA.16816.F32 R4, R12, R20, R4 ;  /* 0x000000140c04723c */ /* 0x010fde0000001804 */
[----:B------:R-:W-:-:S04]  /*36590*/  NOP ;  /* 0x0000000000007918 */ /* 0x000fc80000000000 */
[----:B------:R-:W-:Y:S04]  /*365a0*/  STL.64 [R1+0x380], R4 ;  /* 0x0003800401007387 */ /* 0x000fe80000100a00 */
[----:B------:R0:W-:Y:S04]  /*365b0*/  STL.64 [R1+0x388], R6 ;  /* 0x0003880601007387 */ /* 0x0001e80000100a00 */
[----:B0-----:R-:W3:Y:S04]  /*365c0*/  LDL.LU.64 R6, [R1+0x1ab0] ;  /* 0x001ab00001067983 */ /* 0x001ee80000300a00 */
[----:B------:R-:W3:Y:S04]  /*365d0*/  LDL.LU.64 R4, [R1+0x1aa8] ;  /* 0x001aa80001047983 */ /* 0x000ee80000300a00 */
[----:B------:R-:W-:Y:S04]  /*365e0*/  STL.64 [R1+0x19c8], R22 ;  /* 0x0019c81601007387 */ /* 0x000fe80000100a00 */
[----:B------:R0:W-:Y:S04]  /*365f0*/  STL.64 [R1+0x19c0], R20 ;  /* 0x0019c01401007387 */ /* 0x0001e80000100a00 */
[----:B0-----:R-:W2:Y:S04]  /*36600*/  LDL.LU R20, [R1+0x350] ;  /* 0x0003500001147983 */ /* 0x001ea80000300800 */
[----:B------:R-:W2:Y:S04]  /*36610*/  LDL.LU R21, [R1+0x354] ;  /* 0x0003540001157983 */ /* 0x000ea80000300800 */
        /* <DEDUP_REMOVED lines=8> */
[----:B------:R-:W-:Y:S01]  /*366a0*/  STL [R1+0x1a5c], R19 ;  /* 0x001a5c1301007387 */ /* 0x000fe20000100800 */
[----:B---3--:R-:W-:-:S15]  /*366b0*/  HMMA.16816.F32 R4, R12, R2, R4 ;  /* 0x000000020c04723c */ /* 0x008fde0000001804 */
[----:B------:R-:W-:-:S04]  /*366c0*/  NOP ;  /* 0x0000000000007918 */ /* 0x000fc80000000000 */
[----:B------:R-:W-:Y:S04]  /*366d0*/  STL.64 [R1+0x360], R4 ;  /* 0x0003600401007387 */ /* 0x000fe80000100a00 */
[----:B------:R0:W-:Y:S04]  /*366e0*/  STL.64 [R1+0x368], R6 ;  /* 0x0003680601007387 */ /* 0x0001e80000100a00 */
[----:B0-----:R-:W3:Y:S04]  /*366f0*/  LDL.LU.64 R6, [R1+0x1a90] ;  /* 0x001a900001067983 */ /* 0x001ee80000300a00 */
[----:B------:R-:W2:Y:S02]  /*36700*/  LDL.LU.64 R4, [R1+0x1a88] ;  /* 0x001a880001047983 */ /* 0x000ea40000300a00 */
[----:B--2---:R-:W-:-:S15]  /*36710*/  HMMA.16816.F32 R20, R12, R4, R20 ;  /* 0x000000040c14723c */ /* 0x004fde0000001814 */
[----:B------:R-:W-:-:S04]  /*36720*/  NOP ;  /* 0x0000000000007918 */ /* 0x000fc80000000000 */
[----:B------:R-:W-:Y:S04]  /*36730*/  STL.64 [R1+0x350], R20 ;  /* 0x0003501401007387 */ /* 0x000fe80000100a00 */
[----:B------:R3:W-:Y:S02]  /*36740*/  STL.64 [R1+0x358], R22 ;  /* 0x0003581601007387 */ /* 0x0007e40000100a00 */
[----:B---3--:R-:W-:Y:S02]  /*36750*/  HMMA.16816.F32 R20, R12, R6, R24 ;  /* 0x000000060c14723c */ /* 0x008fe40000001818 */
[----:B------:R-:W2:-:S15]  /*36760*/  LDL.LU R24, [R1+0x2d0] ;  /* 0x0002d00001187983 */ /* 0x000e9e0000300800 */
[----:B------:R-:W-:Y:S02]  /*36770*/  NOP ;  /* 0x0000000000007918 */ /* 0x000fe40000000000 */
[----:B------:R-:W-:Y:S04]  /*36780*/  STL.64 [R1+0x340], R20 ;  /* 0x0003401401007387 */ /* 0x000fe80000100a00 */
[----:B------:R-:W-:Y:S04]  /*36790*/  STL.64 [R1+0x348], R22 ;  /* 0x0003481601007387 */ /* 0x000fe80000100a00 */
[----:B------:R-:W2:Y:S04]  /*367a0*/  LDL.LU R25, [R1+0x2d4] ;  /* 0x0002d40001197983 */ /* 0x000ea80000300800 */
[----:B------:R-:W3:Y:S04]  /*367b0*/  LDL.LU R26, [R1+0x2d8] ;  /* 0x0002d800011a7983 */ /* 0x000ee80000300800 */
[----:B------:R-:W3:Y:S04]  /*367c0*/  LDL.LU R27, [R1+0x2dc] ;  /* 0x0002dc00011b7983 */ /* 0x000ee80000300800 */
[----:B---3--:R0:W-:Y:S02]  /*367d0*/  STL.64 [R1+0x19e8], R26 ;  /* 0x0019e81a01007387 */ /* 0x0081e40000100a00 */
[----:B0-----:R-:W-:-:S02]  /*367e0*/  IMAD.MOV.U32 R26, RZ, RZ, R9 ;  /* 0x000000ffff1a7224 */ /* 0x001fc400078e0009 */
[----:B------:R-:W-:Y:S01]  /*367f0*/  IMAD.MOV.U32 R27, RZ, RZ, R17 ;  /* 0x000000ffff1b7224 */ /* 0x000fe200078e0011 */
[----:B------:R-:W3:Y:S04]  /*36800*/  LDL.LU R9, [R1+0x1a80] ;  /* 0x001a800001097983 */ /* 0x000ee80000300800 */
[----:B--2---:R-:W-:Y:S04]  /*36810*/  STL.64 [R1+0x19e0], R24 ;  /* 0x0019e01801007387 */ /* 0x004fe80000100a00 */
[----:B------:R-:W-:Y:S04]  /*36820*/  STL.64 [R1+0x1a00], R26 ;  /* 0x001a001a01007387 */ /* 0x000fe80000100a00 */
[----:B------:R-:W2:Y:S04]  /*36830*/  LDL.LU R20, [R1+0x2c0] ;  /* 0x0002c00001147983 */ /* 0x000ea80000300800 */
        /* <DEDUP_REMOVED lines=9> */
[----:B------:R-:W2:Y:S01]  /*368d0*/  LDL.LU.64 R26, [R1+0x10] ;  /* 0x00001000011a7983 */ /* 0x000ea20000300a00 */
        /* <DEDUP_REMOVED lines=8> */
[----:B------:R-:W2:Y:S04]  /*36960*/  LDL.LU R19, [R1+0x12f8] ;  /* 0x0012f80001137983 */ /* 0x000ea80000300800 */
[----:B------:R-:W3:Y:S04]  /*36970*/  LDL.LU R29, [R1+0x12f4] ;  /* 0x0012f400011d7983 */ /* 0x000ee80000300800 */
[----:B------:R-:W3:Y:S04]  /*36980*/  LDL.LU R28, [R1+0x1300] ;  /* 0x00130000011c7983 */ /* 0x000ee80000300800 */
[----:B------:R-:W3:Y:S04]  /*36990*/  LDL.LU R0, [R1+0x12fc] ;  /* 0x0012fc0001007983 */ /* 0x000ee80000300800 */
[----:B------:R-:W3:Y:S04]  /*369a0*/  LDL.LU R16, [R1+0x1308] ;  /* 0x0013080001107983 */ /* 0x000ee80000300800 */
[----:B------:R-:W3:Y:S04]  /*369b0*/  LDL.LU R17, [R1+0x1310] ;  /* 0x0013100001117983 */ /* 0x000ee80000300800 */
[----:B--2---:R-:W-:Y:S04]  /*369c0*/  STL.64 [R1+0x1a68], R18 ;  /* 0x001a681201007387 */ /* 0x004fe80000100a00 */
[----:B---3--:R0:W-:Y:S04]  /*369d0*/  STL.64 [R1+0x1a60], R16 ;  /* 0x001a601001007387 */ /* 0x0081e80000100a00 */
[----:B0-----:R-:W2:Y:S04]  /*369e0*/  LDL.LU R16, [R1+0x320] ;  /* 0x0003200001107983 */ /* 0x001ea80000300800 */
[----:B------:R-:W2:Y:S04]  /*369f0*/  LDL.LU R17, [R1+0x324] ;  /* 0x0003240001117983 */ /* 0x000ea80000300800 */
[----:B------:R-:W3:Y:S04]  /*36a00*/  LDL.LU R18, [R1+0x328] ;  /* 0x0003280001127983 */ /* 0x000ee80000300800 */
[----:B------:R-:W3:Y:S04]  /*36a10*/  LDL.LU R19, [R1+0x32c] ;  /* 0x00032c0001137983 */ /* 0x000ee80000300800 */
[----:B---3--:R-:W-:Y:S04]  /*36a20*/  STL.64 [R1+0x1a78], R18 ;  /* 0x001a781201007387 */ /* 0x008fe80000100a00 */
[----:B--2---:R0:W-:Y:S04]  /*36a30*/  STL.64 [R1+0x1a70], R16 ;  /* 0x001a701001007387 */ /* 0x0041e80000100a00 */
        /* <DEDUP_REMOVED lines=14> */
[----:B------:R-:W3:Y:S04]  /*36b20*/  LDL.LU R22, [R1+0x2f8] ;  /* 0x0002f80001167983 */ /* 0x000ee80000300800 */
[----:B------:R-:W3:Y:S01]  /*36b30*/  LDL.LU R23, [R1+0x2fc] ;  /* 0x0002fc0001177983 */ /* 0x000ee20000300800 */
[C---:B--2---:R-:W-:Y:S03]  /*36b40*/  HMMA.16816.F32 R16, R12.reuse, R8, R16 ;  /* 0x000000080c10723c */ /* 0x044fe60000001810 */
[----:B---3--:R-:W-:Y:S04]  /*36b50*/  STL.64 [R1+0x1a20], R22 ;  /* 0x001a201601007387 */ /* 0x008fe80000100a00 */
[----:B----4-:R0:W-:Y:S04]  /*36b60*/  STL.64 [R1+0x1a18], R20 ;  /* 0x001a181401007387 */ /* 0x0101e80000100a00 */
[----:B0-----:R-:W2:Y:S04]  /*36b70*/  LDL.LU R20, [R1+0x300] ;  /* 0x0003000001147983 */ /* 0x001ea80000300800 */
[----:B------:R-:W2:Y:S04]  /*36b80*/  LDL.LU R21, [R1+0x304] ;  /* 0x0003040001157983 */ /* 0x000ea80000300800 */
[----:B------:R-:W2:Y:S04]  /*36b90*/  LDL.LU R22, [R1+0x308] ;  /* 0x0003080001167983 */ /* 0x000ea80000300800 */
[----:B------:R-:W2:Y:S04]  /*36ba0*/  LDL.LU R23, [R1+0x30c] ;  /* 0x00030c0001177983 */ /* 0x000ea80000300800 */
[----:B------:R0:W-:Y:S04]  /*36bb0*/  STL.64 [R1+0x1980], R6 ;  /* 0x0019800601007387 */ /* 0x0001e80000100a00 */
[----:B0-----:R-:W3:Y:S04]  /*36bc0*/  LDL.LU.64 R6, [R1+0x18] ;  /* 0x0000180001067983 */ /* 0x001ee80000300a00 */
[----:B------:R0:W-:Y:S04]  /*36bd0*/  STL.64 [R1+0x1978], R4 ;  /* 0x0019780401007387 */ /* 0x0001e80000100a00 */
[----:B0-----:R-:W4:Y:S04]  /*36be0*/  LDL.LU R5, [R1+0x1304] ;  /* 0x0013040001057983 */ /* 0x001f280000300800 */
        /* <DEDUP_REMOVED lines=12> */
[----:B------:R0:W-:Y:S01]  /*36cb0*/  STL.64 [R1+0x1958], R8 ;  /* 0x0019580801007387 */ /* 0x0001e20000100a00 */
[----:B------:R-:W-:-:S03]  /*36cc0*/  IMAD R0, R0, 0x100, R28 ;  /* 0x0000010000007824 */ /* 0x000fc600078e021c */
[----:B0-----:R-:W3:Y:S04]  /*36cd0*/  LDL.LU R8, [R1+0x2b0] ;  /* 0x0002b00001087983 */ /* 0x001ee80000300800 */
[----:B------:R-:W3:Y:S04]  /*36ce0*/  LDL.LU R9, [R1+0x2b4] ;  /* 0x0002b40001097983 */ /* 0x000ee80000300800 */
[----:B------:R-:W3:Y:S04]  /*36cf0*/  LDL.LU R10, [R1+0x2b8] ;  /* 0x0002b800010a7983 */ /* 0x000ee80000300800 */
[----:B------:R-:W3:Y:S01]  /*36d00*/  LDL.LU R11, [R1+0x2bc] ;  /* 0x0002bc00010b7983 */ /* 0x000ee20000300800 */
[----:B--2---:R-:W-:-:S02]  /*36d10*/  IMAD R29, R29, 0x100, R19 ;  /* 0x000001001d1d7824 */ /* 0x004fc400078e0213 */
[----:B----4-:R-:W-:Y:S01]  /*36d20*/  IMAD R5, R5, 0x100, R16 ;  /* 0x0000010005057824 */ /* 0x010fe200078e0210 */
[----:B------:R-:W2:Y:S04]  /*36d30*/  LDL.LU R19, [R1+0x1a5c] ;  /* 0x001a5c0001137983 */ /* 0x000ea80000300800 */
[----:B------:R-:W4:Y:S04]  /*36d40*/  LDL.LU R28, [R1+0x1a58] ;  /* 0x001a5800011c7983 */ /* 0x000f280000300800 */
[----:B------:R-:W2:Y:S01]  /*36d50*/  LDL.LU R16, [R1+0x1a54] ;  /* 0x001a540001107983 */ /* 0x000ea20000300800 */
[----:B------:R-:W-:-:S03]  /*36d60*/  IMAD R4, R4, 0x100, R17 ;  /* 0x0000010004047824 */ /* 0x000fc600078e0211 */
[----:B------:R-:W2:Y:S02]  /*36d70*/  LDL.LU R17, [R1+0x1a50] ;  /* 0x001a500001117983 */ /* 0x000ea40000300800 */
[----:B--2---:R-:W-:Y:S02]  /*36d80*/  HMMA.16816.F32 R12, R12, R16, R24 ;  /* 0x000000100c0c723c */ /* 0x004fe40000001818 */
[----:B------:R-:W3:Y:S04]  /*36d90*/  LDL.LU.64 R26, [R1+0x1a48] ;  /* 0x001a4800011a7983 */ /* 0x000ee80000300a00 */
[----:B------:R-:W3:Y:S04]  /*36da0*/  LDL.LU.64 R24, [R1+0x1a40] ;  /* 0x001a400001187983 */ /* 0x000ee80000300a00 */
[----:B------:R-:W-:Y:S04]  /*36db0*/  STL [R1+0x1930], R16 ;  /* 0x0019301001007387 */ /* 0x000fe80000100800 */
[----:B------:R-:W-:Y:S05]  /*36dc0*/  STL [R1+0x1928], R17 ;  /* 0x0019281101007387 */ /* 0x000fea0000100800 */
[----:B------:R0:W-:Y:S04]  /*36dd0*/  STL.64 [R1+0x200], R12 ;  /* 0x0002000c01007387 */ /* 0x0001e80000100a00 */
[----:B------:R1:W-:Y:S01]  /*36de0*/  STL.64 [R1+0x208], R14 ;  /* 0x0002080e01007387 */ /* 0x0003e20000100a00 */
[----:B0-----:R-:W-:-:S02]  /*36df0*/  F2FP.F16.E4M3.UNPACK_B R12, R29 ;  /* 0x0000001dff0c723e */ /* 0x001fc400020006ff */
[----:B------:R-:W-:Y:S02]  /*36e00*/  F2FP.F16.E4M3.UNPACK_B R13, R0 ;  /* 0x00000000ff0d723e */ /* 0x000fe400020006ff */
[----:B-1----:R-:W-:Y:S02]  /*36e10*/  F2FP.F16.E4M3.UNPACK_B R14, R5 ;  /* 0x00000005ff0e723e */ /* 0x002fe400020006ff */
[----:B------:R-:W-:Y:S01]  /*36e20*/  F2FP.F16.E4M3.UNPACK_B R15, R4 ;  /* 0x00000004ff0f723e */ /* 0x000fe200020006ff */
[----:B------:R-:W4:Y:S04]  /*36e30*/  LDL.LU R29, [R1+0x1a3c] ;  /* 0x001a3c00011d7983 */ /* 0x000f280000300800 */
[----:B------:R-:W2:Y:S02]  /*36e40*/  LDL.LU R0, [R1+0x1a38] ;  /* 0x001a380001007983 */ /* 0x000ea40000300800 */
[----:B---3--:R-:W-:-:S15]  /*36e50*/  HMMA.16816.F32 R24, R12, R6, R24 ;  /* 0x000000060c18723c */ /* 0x008fde0000001818 */
[----:B------:R-:W-:-:S04]  /*36e60*/  NOP ;  /* 0x0000000000007918 */ /* 0x000fc80000000000 */
[----:B------:R-:W-:Y:S04]  /*36e70*/  STL.64 [R1+0x310], R24 ;  /* 0x0003101801007387 */ /* 0x000fe80000100a00 */
[----:B------:R0:W-:Y:S04]  /*36e80*/  STL.64 [R1+0x318], R26 ;  /* 0x0003181a01007387 */ /* 0x0001e80000100a00 */
[----:B0-----:R-:W3:Y:S04]  /*36e90*/  LDL.LU.64 R26, [R1+0x1a30] ;  /* 0x001a3000011a7983 */ /* 0x001ee80000300a00 */
[----:B------:R-:W2:Y:S01]  /*36ea0*/  LDL.LU.64 R24, [R1+0x1a28] ;  /* 0x001a280001187983 */ /* 0x000ea20000300a00 */
[----:B---3--:R-:W-:-:S15]  /*36eb0*/  HMMA.16816.F32 R20, R12, R26, R20 ;  /* 0x0000001a0c14723c */ /* 0x008fde0000001814 */
[----:B------:R-:W-:-:S04]  /*36ec0*/  NOP ;  /* 0x0000000000007918 */ /* 0x000fc80000000000 */
[----:B------:R-:W-:Y:S04]  /*36ed0*/  STL.64 [R1+0x300], R20 ;  /* 0x0003001401007387 */ /* 0x000fe80000100a00 */
[----:B------:R0:W-:Y:S04]  /*36ee0*/  STL.64 [R1+0x308], R22 ;  /* 0x0003081601007387 */ /* 0x0001e80000100a00 */
[----:B0-----:R-:W2:Y:S04]  /*36ef0*/  LDL.LU.64 R22, [R1+0x1a20] ;  /* 0x001a200001167983 */ /* 0x001ea80000300a00 */
[----:B------:R-:W2:Y:S01]  /*36f00*/  LDL.LU.64 R20, [R1+0x1a18] ;  /* 0x001a180001147983 */ /* 0x000ea20000300a00 */
[----:B------:R-:W-:-:S02]  /*36f10*/  IMAD.MOV.U32 R5, RZ, RZ, R6 ;  /* 0x000000ffff057224 */ /* 0x000fc400078e0006 */
[----:B------:R-:W-:Y:S02]  /*36f20*/  IMAD.MOV.U32 R4, RZ, RZ, R7 ;  /* 0x000000ffff047224 */ /* 0x000fe400078e0007 */
[----:B------:R-:W-:Y:S02]  /*36f30*/  IMAD.MOV.U32 R7, RZ, RZ, R26 ;  /* 0x000000ffff077224 */ /* 0x000fe400078e001a */
[----:B------:R-:W-:Y:S02]  /*36f40*/  IMAD.MOV.U32 R6, RZ, RZ, R27 ;  /* 0x000000ffff067224 */ /* 0x000fe400078e001b */
[----:B--2---:R-:W-:Y:S01]  /*36f50*/  HMMA.16816.F32 R24, R12, R24, R20 ;  /* 0x000000180c18723c */ /* 0x004fe20000001814 */
        /* <DEDUP_REMOVED lines=16> */
[----:B0-----:R-:W2:Y:S04]  /*37060*/  LDL.LU.64 R26, [R1+0x19d8] ;  /* 0x0019d800011a7983 */ /* 0x001ea80000300a00 */
[----:B------:R-:W3:Y:S01]  /*37070*/  LDL.LU.64 R24, [R1+0x19d0] ;  /* 0x0019d00001187983 */ /* 0x000ee20000300a00 */
[C---:B--2---:R-:W-:Y:S08]  /*37080*/  HMMA.16816.F32 R20, R12.reuse, R26, R20 ;  /* 0x0000001a0c14723c */ /* 0x044ff00000001814 */
[----:B---3--:R-:W-:Y:S11]  /*37090*/  HMMA.16816.F32 R8, R12, R24, R8 ;  /* 0x000000180c08723c */ /* 0x008ff60000001808 */
[----:B------:R-:W-:Y:S04]  /*370a0*/  STL.64 [R1+0x2c0], R20 ;  /* 0x0002c01401007387 */ /* 0x000fe80000100a00 */
[----:B------:R0:W-:Y:S04]  /*370b0*/  STL.64 [R1+0x2c8], R22 ;  /* 0x0002c81601007387 */ /* 0x0001e80000100a00 */
[----:B0-----:R-:W2:Y:S04]  /*370c0*/  LDL.LU.64 R22, [R1+0x19c8] ;  /* 0x0019c80001167983 */ /* 0x001ea80000300a00 */
[----:B------:R-:W3:Y:S04]  /*370d0*/  LDL.LU.64 R20, [R1+0x19c0] ;  /* 0x0019c00001147983 */ /* 0x000ee80000300a00 */
[----:B------:R-:W-:Y:S04]  /*370e0*/  STL.64 [R1+0x18d8], R26 ;  /* 0x0018d81a01007387 */ /* 0x000fe80000100a00 */
[----:B------:R0:W-:Y:S04]  /*370f0*/  STL.64 [R1+0x2b0], R8 ;  /* 0x0002b00801007387 */ /* 0x0001e80000100a00 */
[----:B------:R1:W-:Y:S04]  /*37100*/  STL.64 [R1+0x2b8], R10 ;  /* 0x0002b80a01007387 */ /* 0x0003e80000100a00 */
[----:B------:R-:W-:Y:S04]  /*37110*/  STL.64 [R1+0x18d0], R24 ;  /* 0x0018d01801007387 */ /* 0x000fe80000100a00 */
[----:B0-----:R-:W4:Y:S04]  /*37120*/  LDL.LU R8, [R1+0x250] ;  /* 0x0002500001087983 */ /* 0x001f280000300800 */
[----:B------:R-:W4:Y:S04]  /*37130*/  LDL.LU R9, [R1+0x254] ;  /* 0x0002540001097983 */ /* 0x000f280000300800 */
[----:B-1----:R-:W2:Y:S01]  /*37140*/  LDL.LU R10, [R1+0x258] ;  /* 0x00025800010a7983 */ /* 0x002ea20000300800 */
[----:B------:R-:W-:-:S03]  /*37150*/  IMAD.MOV.U32 R11, RZ, RZ, R0 ;  /* 0x000000ffff0b7224 */ /* 0x000fc600078e0000 */
[----:B------:R-:W3:Y:S04]  /*37160*/  LDL.LU R0, [R1+0x19b8] ;  /* 0x0019b80001007983 */ /* 0x000ee80000300800 */
        /* <DEDUP_REMOVED lines=17> */
[----:B------:R-:W4:Y:S01]  /*37280*/  LDL.LU R11, [R1+0x29c] ;  /* 0x00029c00010b7983 */ /* 0x000f220000300800 */
[----:B------:R-:W-:-:S02]  /*37290*/  IMAD.MOV.U32 R25, RZ, RZ, R4 ;  /* 0x000000ffff197224 */ /* 0x000fc400078e0004 */
[----:B------:R-:W-:Y:S02]  /*372a0*/  IMAD.MOV.U32 R24, RZ, RZ, R5 ;  /* 0x000000ffff187224 */ /* 0x000fe400078e0005 */
[----:B------:R-:W-:Y:S02]  /*372b0*/  IMAD.MOV.U32 R26, RZ, RZ, R7 ;  /* 0x000000ffff1a7224 */ /* 0x000fe400078e0007 */
[----:B------:R-:W-:Y:S02]  /*372c0*/  IMAD.MOV.U32 R27, RZ, RZ, R6 ;  /* 0x000000ffff1b7224 */ /* 0x000fe400078e0006 */
[----:B---3--:R-:W-:Y:S01]  /*372d0*/  IMAD.MOV.U32 R7, RZ, RZ, R0 ;  /* 0x000000ffff077224 */ /* 0x008fe200078e0000 */
[----:B----4-:R-:W-:Y:S04]  /*372e0*/  STL.64 [R1+0x19b0], R10 ;  /* 0x0019b00a01007387 */ /* 0x010fe80000100a00 */
[----:B--2---:R0:W-:Y:S04]  /*372f0*/  STL.64 [R1+0x19a8], R8 ;  /* 0x0019a80801007387 */ /* 0x0041e80000100a00 */
[----:B0-----:R-:W2:Y:S04]  /*37300*/  LDL.LU R8, [R1+0x2a0] ;  /* 0x0002a00001087983 */ /* 0x001ea80000300800 */
[----:B------:R-:W2:Y:S04]  /*37310*/  LDL.LU R9, [R1+0x2a4] ;  /* 0x0002a40001097983 */ /* 0x000ea80000300800 */
[----:B------:R-:W2:Y:S04]  /*37320*/  LDL.LU R10, [R1+0x2a8] ;  /* 0x0002a800010a7983 */ /* 0x000ea80000300800 */
[----:B------:R-:W2:Y:S04]  /*37330*/  LDL.LU R11, [R1+0x2ac] ;  /* 0x0002ac00010b7983 */ /* 0x000ea80000300800 */
[----:B------:R-:W3:Y:S04]  /*37340*/  LDL.LU R4, [R1+0x270] ;  /* 0x0002700001047983 */ /* 0x000ee80000300800 */
[----:B------:R-:W3:Y:S04]  /*37350*/  LDL.LU R5, [R1+0x274] ;  /* 0x0002740001057983 */ /* 0x000ee80000300800 */
[----:B------:R-:W3:Y:S04]  /*37360*/  LDL.LU R6, [R1+0x278] ;  /* 0x0002780001067983 */ /* 0x000ee80000300800 */
[----:B------:R-:W4:Y:S04]  /*37370*/  LDL.LU R16, [R1+0x1318] ;  /* 0x0013180001107983 */ /* 0x000f280000300800 */
        /* <DEDUP_REMOVED lines=31> */
[C---:B---3--:R-:W-:Y:S03]  /*37570*/  HMMA.16816.F32 R4, R12.reuse, R2, R4 ;  /* 0x000000020c04723c */ /* 0x048fe60000001804 */
        /* <DEDUP_REMOVED lines=46> */
[----:B------:R0:W-:Y:S04]  /*37860*/  STL.64 [R1+0x1858], R10 ;  /* 0x0018580a01007387 */ /* 0x0001e80000100a00 */
[----:B0-----:R-:W4:Y:S04]  /*37870*/  LDL.LU R11, [R1+0x1314] ;  /* 0x00131400010b7983 */ /* 0x001f280000300800 */
[----:B------:R-:W2:Y:S04]  /*37880*/  LDL.LU R10, [R1+0x132c] ;  /* 0x00132c00010a7983 */ /* 0x000ea80000300800 */
[----:B------:R0:W-:Y:S04]  /*37890*/  STL.64 [R1+0x1850], R8 ;  /* 0x0018500801007387 */ /* 0x0001e80000100a00 */
[----:B0-----:R-:W2:Y:S04]  /*378a0*/  LDL.LU R9, [R1+0x131c] ;  /* 0x00131c0001097983 */ /* 0x001ea80000300800 */
[----:B------:R-:W3:Y:S01]  /*378b0*/  LDL.LU R8, [R1+0x1330] ;  /* 0x0013300001087983 */ /* 0x000ee20000300800 */
[----:B----4-:R-:W-:-:S03]  /*378c0*/  IMAD R11, R11, 0x100, R16 ;  /* 0x000001000b0b7824 */ /* 0x010fc600078e0210 */
[----:B------:R-:W4:Y:S01]  /*378d0*/  LDL.LU R16, [R1+0x1930] ;  /* 0x0019300001107983 */ /* 0x000f220000300800 */
[----:B--2---:R-:W-:-:S03]  /*378e0*/  IMAD R9, R9, 0x100, R0 ;  /* 0x0000010009097824 */ /* 0x004fc600078e0200 */
[----:B------:R-:W2:Y:S02]  /*378f0*/  LDL.LU R0, [R1+0x192c] ;  /* 0x00192c0001007983 */ /* 0x000ea40000300800 */
[----:B--2---:R-:W-:Y:S02]  /*37900*/  IMAD R0, R0, 0x100, R17 ;  /* 0x0000010000007824 */ /* 0x004fe400078e0211 */
[----:B------:R-:W4:Y:S01]  /*37910*/  LDL.LU R17, [R1+0x1928] ;  /* 0x0019280001117983 */ /* 0x000f220000300800 */
[----:B---3--:R-:W-:Y:S01]  /*37920*/  IMAD R8, R10, 0x100, R8 ;  /* 0x000001000a087824 */ /* 0x008fe200078e0208 */
[----:B----4-:R-:W-:Y:S02]  /*37930*/  HMMA.16816.F32 R12, R12, R16, R24 ;  /* 0x000000100c0c723c */ /* 0x010fe40000001818 */
        /* <DEDUP_REMOVED lines=10> */
[----:B------:R-:W4:Y:S04]  /*379e0*/  LDL.LU R0, [R1+0x134c] ;  /* 0x00134c0001007983 */ /* 0x000f280000300800 */
[----:B------:R-:W4:Y:S02]  /*379f0*/  LDL.LU R8, [R1+0x60] ;  /* 0x0000600001087983 */ /* 0x000f240000300800 */
[C---:B---3--:R-:W-:Y:S08]  /*37a00*/  HMMA.16816.F32 R16, R12.reuse, R24, R4 ;  /* 0x000000180c10723c */ /* 0x048ff00000001804 */
[C---:B--2---:R-:W-:Y:S11]  /*37a10*/  HMMA.16816.F32 R4, R12.reuse, R26, R20 ;  /* 0x0000001a0c04723c */ /* 0x044ff60000001814 */
[----:B------:R-:W-:Y:S04]  /*37a20*/  STL.64 [R1+0x1e0], R16 ;  /* 0x0001e01001007387 */ /* 0x000fe80000100a00 */
[----:B------:R-:W-:Y:S04]  /*37a30*/  STL.64 [R1+0x1e8], R18 ;  /* 0x0001e81201007387 */ /* 0x000fe80000100a00 */
[----:B------:R-:W-:Y:S04]  /*37a40*/  STL.64 [R1+0x1c0], R4 ;  /* 0x0001c00401007387 */ /* 0x000fe80000100a00 */
[----:B------:R-:W-:Y:S04]  /*37a50*/  STL.64 [R1+0x1c8], R6 ;  /* 0x0001c80601007387 */ /* 0x000fe80000100a00 */
[----:B------:R-:W4:Y:S04]  /*37a60*/  LDL.LU R9, [R1+0x64] ;  /* 0x0000640001097983 */ /* 0x000f280000300800 */
[----:B------:R-:W2:Y:S04]  /*37a70*/  LDL.LU R10, [R1+0x68] ;  /* 0x00006800010a7983 */ /* 0x000ea80000300800 */
[----:B------:R-:W2:Y:S04]  /*37a80*/  LDL.LU R11, [R1+0x6c] ;  /* 0x00006c00010b7983 */ /* 0x000ea80000300800 */
[----:B------:R-:W3:Y:S04]  /*37a90*/  LDL.LU R20, [R1+0x120] ;  /* 0x0001200001147983 */ /* 0x000ee80000300800 */
[----:B------:R-:W3:Y:S04]  /*37aa0*/  LDL.LU R21, [R1+0x124] ;  /* 0x0001240001157983 */ /* 0x000ee80000300800 */
        /* <DEDUP_REMOVED lines=12> */
[----:B---3--:R0:W-:Y:S04]  /*37b70*/  STL.64 [R1+0x18c0], R20 ;  /* 0x0018c01401007387 */ /* 0x0081e80000100a00 */
[----:B0-----:R-:W2:Y:S04]  /*37b80*/  LDL.LU R20, [R1+0x140] ;  /* 0x0001400001147983 */ /* 0x001ea80000300800 */
[----:B------:R-:W2:Y:S04]  /*37b90*/  LDL.LU R21, [R1+0x144] ;  /* 0x0001440001157983 */ /* 0x000ea80000300800 */
[----:B------:R-:W3:Y:S04]  /*37ba0*/  LDL.LU R22, [R1+0x148] ;  /* 0x0001480001167983 */ /* 0x000ee80000300800 */
[----:B------:R-:W3:Y:S04]  /*37bb0*/  LDL.LU R23, [R1+0x14c] ;  /* 0x00014c0001177983 */ /* 0x000ee80000300800 */
[----:B------:R-:W2:Y:S04]  /*37bc0*/  LDL.LU R24, [R1+0x8] ;  /* 0x0000080001187983 */ /* 0x000ea80000300800 */
[----:B------:R-:W4:Y:S04]  /*37bd0*/  LDL.LU R25, [R1+0xc] ;  /* 0x00000c0001197983 */ /* 0x000f280000300800 */
        /* <DEDUP_REMOVED lines=8> */
[----:B0-----:R-:W4:Y:S04]  /*37c60*/  LDL.LU R20, [R1+0x1a0] ;  /* 0x0001a00001147983 */ /* 0x001f280000300800 */
[----:B------:R-:W4:Y:S04]  /*37c70*/  LDL.LU R21, [R1+0x1a4] ;  /* 0x0001a40001157983 */ /* 0x000f280000300800 */
[----:B------:R-:W4:Y:S04]  /*37c80*/  LDL.LU R22, [R1+0x1a8] ;  /* 0x0001a80001167983 */ /* 0x000f280000300800 */
        /* <DEDUP_REMOVED lines=8> */
[----:B------:R-:W2:Y:S01]  /*37d10*/  LDL.LU R19, [R1+0xec] ;  /* 0x0000ec0001137983 */ /* 0x000ea20000300800 */
[C---:B----4-:R-:W-:Y:S03]  /*37d20*/  HMMA.16816.F32 R24, R12.reuse, R24, R20 ;  /* 0x000000180c18723c */ /* 0x050fe60000001814 */
[----:B--2---:R-:W-:Y:S04]  /*37d30*/  STL.64 [R1+0x18a8], R18 ;  /* 0x0018a81201007387 */ /* 0x004fe80000100a00 */
        /* <DEDUP_REMOVED lines=13> */
[----:B0-----:R-:W4:Y:S04]  /*37e10*/  LDL.LU R8, [R1+0x80] ;  /* 0x0000800001087983 */ /* 0x001f280000300800 */
[----:B------:R-:W4:Y:S04]  /*37e20*/  LDL.LU R9, [R1+0x84] ;  /* 0x0000840001097983 */ /* 0x000f280000300800 */
[----:B------:R-:W4:Y:S04]  /*37e30*/  LDL.LU R10, [R1+0x88] ;  /* 0x00008800010a7983 */ /* 0x000f280000300800 */
[----:B------:R-:W4:Y:S04]  /*37e40*/  LDL.LU R11, [R1+0x8c] ;  /* 0x00008c00010b7983 */ /* 0x000f280000300800 */
        /* <DEDUP_REMOVED lines=69> */
[----:B------:R-:W4:Y:S04]  /*382a0*/  LDL.LU.64 R4, [R1+0x1870] ;  /* 0x0018700001047983 */ /* 0x000f280000300a00 */
[----:B------:R-:W2:Y:S04]  /*382b0*/  LDL.LU R2, [R1+0x1338] ;  /* 0x0013380001027983 */ /* 0x000ea80000300800 */
[----:B------:R-:W2:Y:S01]  /*382c0*/  LDL.LU R3, [R1+0x1334] ;  /* 0x0013340001037983 */ /* 0x000ea20000300800 */
        /* <DEDUP_REMOVED lines=15> */
[C---:B--2---:R-:W-:Y:S08]  /*383c0*/  HMMA.16816.F32 R24, R12.reuse, R8, R24 ;  /* 0x000000080c18723c */ /* 0x044ff00000001818 */
[----:B---3--:R-:W-:Y:S11]  /*383d0*/  HMMA.16816.F32 R4, R12, R10, R4 ;  /* 0x0000000a0c04723c */ /* 0x008ff60000001804 */
[----:B------:R-:W-:Y:S04]  /*383e0*/  STL.64 [R1+0x40], R24 ;  /* 0x0000401801007387 */ /* 0x000fe80000100a00 */
[----:B------:R0:W-:Y:S04]  /*383f0*/  STL.64 [R1+0x48], R26 ;  /* 0x0000481a01007387 */ /* 0x0001e80000100a00 */
[----:B0-----:R-:W2:Y:S04]  /*38400*/  LDL.LU.64 R26, [R1+0x1848] ;  /* 0x00184800011a7983 */ /* 0x001ea80000300a00 */
[----:B------:R-:W2:Y:S04]  /*38410*/  LDL.LU.64 R24, [R1+0x1840] ;  /* 0x0018400001187983 */ /* 0x000ea80000300a00 */
[----:B------:R-:W3:Y:S04]  /*38420*/  LDL.LU R8, [R1+0x20] ;  /* 0x0000200001087983 */ /* 0x000ee80000300800 */
[----:B------:R0:W-:Y:S04]  /*38430*/  STL.64 [R1+0x30], R4 ;  /* 0x0000300401007387 */ /* 0x0001e80000100a00 */
[----:B------:R1:W-:Y:S04]  /*38440*/  STL.64 [R1+0x38], R6 ;  /* 0x0000380601007387 */ /* 0x0003e80000100a00 */
[----:B------:R-:W3:Y:S04]  /*38450*/  LDL.LU R9, [R1+0x24] ;  /* 0x0000240001097983 */ /* 0x000ee80000300800 */
[----:B------:R-:W3:Y:S04]  /*38460*/  LDL.LU R10, [R1+0x28] ;  /* 0x00002800010a7983 */ /* 0x000ee80000300800 */
[----:B------:R-:W3:Y:S01]  /*38470*/  LDL.LU R11, [R1+0x2c] ;  /* 0x00002c00010b7983 */ /* 0x000ee20000300800 */
[----:B------:R-:W-:-:S02]  /*38480*/  IMAD R2, R3, 0x100, R2 ;  /* 0x0000010003027824 */ /* 0x000fc400078e0202 */
[----:B------:R-:W-:Y:S02]  /*38490*/  IMAD R3, R19, 0x100, R18 ;  /* 0x0000010013037824 */ /* 0x000fe400078e0212 */
[----:B0-----:R-:W-:Y:S02]  /*384a0*/  IMAD R4, R21, 0x100, R20 ;  /* 0x0000010015047824 */ /* 0x001fe400078e0214 */
[----:B------:R-:W-:Y:S01]  /*384b0*/  IMAD R5, R0, 0x100, R22 ;  /* 0x0000010000057824 */ /* 0x000fe200078e0216 */
[----:B-1----:R-:W-:Y:S02]  /*384c0*/  F2FP.F16.E4M3.UNPACK_B R6, R23.H1 ;  /* 0x00000017ff06723e */ /* 0x002fe400030006ff */
[----:B------:R-:W-:Y:S01]  /*384d0*/  F2FP.F16.E4M3.UNPACK_B R7, R28.H1 ;  /* 0x0000001cff07723e */ /* 0x000fe200030006ff */
[----:B---3--:R-:W-:Y:S01]  /*384e0*/  HMMA.16816.F32 R8, R12, R16, R8 ;  /* 0x000000100c08723c */ /* 0x008fe20000001808 */
[----:B------:R-:W-:Y:S02]  /*384f0*/  F2FP.F16.E4M3.UNPACK_B R12, R2 ;  /* 0x00000002ff0c723e */ /* 0x000fe400020006ff */
[----:B------:R-:W-:-:S02]  /*38500*/  F2FP.F16.E4M3.UNPACK_B R13, R3 ;  /* 0x00000003ff0d723e */ /* 0x000fc400020006ff */
[----:B------:R-:W-:Y:S02]  /*38510*/  F2FP.F16.E4M3.UNPACK_B R14, R4 ;  /* 0x00000004ff0e723e */ /* 0x000fe400020006ff */
[----:B------:R-:W-:-:S12]  /*38520*/  F2FP.F16.E4M3.UNPACK_B R15, R5 ;  /* 0x00000005ff0f723e */ /* 0x000fd800020006ff */
[----:B------:R-:W-:Y:S01]  /*38530*/  IMAD.MOV.U32 R0, RZ, RZ, R11 ;  /* 0x000000ffff007224 */ /* 0x000fe200078e000b */
[----:B------:R-:W-:Y:S04]  /*38540*/  STL.64 [R1+0x20], R8 ;  /* 0x0000200801007387 */ /* 0x000fe80000100a00 */
[----:B------:R-:W-:Y:S04]  /*38550*/  STL [R1+0x28], R10 ;  /* 0x0000280a01007387 */ /* 0x000fe80000100800 */
[----:B------:R-:W-:Y:S04]  /*38560*/  STL [R1+0x1598], R0 ;  /* 0x0015980001007387 */ /* 0x000fe80000100800 */
[----:B------:R-:W-:Y:S04]  /*38570*/  STL [R1+0x18], R6 ;  /* 0x0000180601007387 */ /* 0x000fe80000100800 */
[----:B------:R2:W-:Y:S01]  /*38580*/  STL [R1+0x1c], R7 ;  /* 0x00001c0701007387 */ /* 0x0005e20000100800 */
[----:B------:R-:W-:-:S03]  /*38590*/  F2FP.F16.E4M3.UNPACK_B R2, R29.H1 ;  /* 0x0000001dff02723e */ /* 0x000fc600030006ff */
[----:B------:R-:W3:Y:S01]  /*385a0*/  LDL.LU R16, [R1+0x90] ;  /* 0x0000900001107983 */ /* 0x000ee20000300800 */
[----:B--2---:R-:W-:-:S15]  /*385b0*/  HMMA.16816.F32 R4, R12, R6, R24 ;  /* 0x000000060c04723c */ /* 0x004fde0000001818 */
[----:B------:R-:W-:-:S04]  /*385c0*/  NOP ;  /* 0x0000000000007918 */ /* 0x000fc80000000000 */
[----:B------:R-:W-:Y:S04]  /*385d0*/  STL.64 [R1+0x560], R4 ;  /* 0x0005600401007387 */ /* 0x000fe80000100a00 */
[----:B------:R-:W-:Y:S04]  /*385e0*/  STL.64 [R1+0x568], R6 ;  /* 0x0005680601007387 */ /* 0x000fe80000100a00 */
[----:B------:R-:W3:Y:S04]  /*385f0*/  LDL.LU R17, [R1+0x94] ;  /* 0x0000940001117983 */ /* 0x000ee80000300800 */
[----:B------:R-:W-:Y:S04]  /*38600*/  STL [R1+0x10], R2 ;  /* 0x0000100201007387 */ /* 0x000fe80000100800 */
[----:B------:R-:W2:Y:S04]  /*38610*/  LDL.LU R18, [R1+0x98] ;  /* 0x0000980001127983 */ /* 0x000ea80000300800 */
[----:B------:R-:W2:Y:S04]  /*38620*/  LDL.LU R19, [R1+0x9c] ;  /* 0x00009c0001137983 */ /* 0x000ea80000300800 */
[----:B------:R-:W4:Y:S04]  /*38630*/  LDL.LU R23, [R1+0x44c] ;  /* 0x00044c0001177983 */ /* 0x000f280000300800 */
[----:B------:R-:W4:Y:S04]  /*38640*/  LDL.LU R9, [R1+0x458] ;  /* 0x0004580001097983 */ /* 0x000f280000300800 */
[----:B--2---:R-:W-:Y:S04]  /*38650*/  STL.64 [R1+0x1838], R18 ;  /* 0x0018381201007387 */ /* 0x004fe80000100a00 */
[----:B---3--:R0:W-:Y:S04]  /*38660*/  STL.64 [R1+0x1830], R16 ;  /* 0x0018301001007387 */ /* 0x0081e80000100a00 */
        /* <DEDUP_REMOVED lines=14> */
[----:B------:R-:W3:Y:S04]  /*38750*/  LDL.LU R29, [R1+0x47c] ;  /* 0x00047c00011d7983 */ /* 0x000ee80000300800 */
[----:B------:R-:W3:Y:S01]  /*38760*/  LDL.LU R26, [R1+0x488] ;  /* 0x00048800011a7983 */ /* 0x000ee20000300800 */
[----:B----4-:R-:W-:-:S03]  /*38770*/  F2FP.F16.E4M3.UNPACK_B R3, R23.H1 ;  /* 0x00000017ff03723e */ /* 0x010fc600030006ff */
[----:B--2---:R-:W-:Y:S04]  /*38780*/  STL.64 [R1+0x1818], R6 ;  /* 0x0018180601007387 */ /* 0x004fe80000100a00 */
[----:B------:R0:W-:Y:S04]  /*38790*/  STL.64 [R1+0x1810], R4 ;  /* 0x0018100401007387 */ /* 0x0001e80000100a00 */
[----:B0-----:R-:W2:Y:S04]  /*387a0*/  LDL.LU R4, [R1+0xd0] ;  /* 0x0000d00001047983 */ /* 0x001ea80000300800 */
[----:B------:R-:W2:Y:S04]  /*387b0*/  LDL.LU R5, [R1+0xd4] ;  /* 0x0000d40001057983 */ /* 0x000ea80000300800 */
[----:B------:R-:W4:Y:S04]  /*387c0*/  LDL.LU R6, [R1+0xd8] ;  /* 0x0000d80001067983 */ /* 0x000f280000300800 */
[----:B------:R-:W4:Y:S01]  /*387d0*/  LDL.LU R7, [R1+0xdc] ;  /* 0x0000dc0001077983 */ /* 0x000f220000300800 */
[----:B------:R-:W-:Y:S03]  /*387e0*/  HMMA.16816.F32 R16, R12, R2, R16 ;  /* 0x000000020c10723c */ /* 0x000fe60000001810 */
[----:B----4-:R-:W-:Y:S04]  /*387f0*/  STL.64 [R1+0x1828], R6 ;  /* 0x0018280601007387 */ /* 0x010fe80000100a00 */
[----:B--2---:R0:W-:Y:S04]  /*38800*/  STL.64 [R1+0x1820], R4 ;  /* 0x0018200401007387 */ /* 0x0041e80000100a00 */
[----:B0-----:R-:W2:Y:S04]  /*38810*/  LDL.LU R4, [R1+0xb0] ;  /* 0x0000b00001047983 */ /* 0x001ea80000300800 */
[----:B------:R-:W2:Y:S04]  /*38820*/  LDL.LU R5, [R1+0xb4] ;  /* 0x0000b40001057983 */ /* 0x000ea80000300800 */
[----:B------:R-:W2:Y:S04]  /*38830*/  LDL.LU R6, [R1+0xb8] ;  /* 0x0000b80001067983 */ /* 0x000ea80000300800 */
[----:B------:R-:W2:Y:S04]  /*38840*/  LDL.LU R7, [R1+0xbc] ;  /* 0x0000bc0001077983 */ /* 0x000ea80000300800 */
[----:B------:R-:W4:Y:S04]  /*38850*/  LDL.LU R25, [R1+0x49c] ;  /* 0x00049c0001197983 */ /* 0x000f280000300800 */
[----:B------:R-:W4:Y:S04]  /*38860*/  LDL.LU R23, [R1+0x4a8] ;  /* 0x0004a80001177983 */ /* 0x000f280000300800 */
[----:B------:R-:W-:Y:S04]  /*38870*/  STL [R1+0x14], R3 ;  /* 0x0000140301007387 */ /* 0x000fe80000100800 */
[----:B------:R-:W-:Y:S04]  /*38880*/  STL.64 [R1+0x70], R16 ;  /* 0x0000701001007387 */ /* 0x000fe80000100a00 */
[----:B------:R0:W-:Y:S04]  /*38890*/  STL.64 [R1+0x78], R18 ;  /* 0x0000781201007387 */ /* 0x0001e80000100a00 */
[----:B0-----:R-:W4:Y:S04]  /*388a0*/  LDL.LU.64 R18, [R1+0x1838] ;  /* 0x0018380001127983 */ /* 0x001f280000300a00 */
[----:B------:R-:W4:Y:S01]  /*388b0*/  LDL.LU.64 R16, [R1+0x1830] ;  /* 0x0018300001107983 */ /* 0x000f220000300a00 */
[----:B------:R-:W-:-:S02]  /*388c0*/  F2FP.F16.E4M3.UNPACK_B R8, R9.H1 ;  /* 0x00000009ff08723e */ /* 0x000fc400030006ff */
[----:B---3--:R-:W-:Y:S01]  /*388d0*/  F2FP.F16.E4M3.UNPACK_B R9, R20.H1 ;  /* 0x00000014ff09723e */ /* 0x008fe200030006ff */
[----:B------:R-:W-:Y:S02]  /*388e0*/  IMAD.MOV.U32 R10, RZ, RZ, R2 ;  /* 0x000000ffff0a7224 */ /* 0x000fe400078e0002 */
[----:B------:R-:W-:Y:S01]  /*388f0*/  IMAD.MOV.U32 R0, RZ, RZ, R3 ;  /* 0x000000ffff007224 */ /* 0x000fe200078e0003 */
[----:B------:R-:W-:Y:S02]  /*38900*/  F2FP.F16.E4M3.UNPACK_B R2, R21.H1 ;  /* 0x00000015ff02723e */ /* 0x000fe400030006ff */
[----:B------:R-:W-:Y:S01]  /*38910*/  F2FP.F16.E4M3.UNPACK_B R3, R22.H1 ;  /* 0x00000016ff03723e */ /* 0x000fe200030006ff */
[----:B------:R-:W-:Y:S04]  /*38920*/  STL [R1+0x8], R8 ;  /* 0x0000080801007387 */ /* 0x000fe80000100800 */
[----:B------:R-:W-:Y:S04]  /*38930*/  STL [R1+0x17c0], R10 ;  /* 0x0017c00a01007387 */ /* 0x000fe80000100800 */
[----:B------:R-:W-:Y:S01]  /*38940*/  STL [R1+0xc], R9 ;  /* 0x00000c0901007387 */ /* 0x000fe20000100800 */
[C---:B--2---:R-:W-:Y:S08]  /*38950*/  HMMA.16816.F32 R4, R12.reuse, R2, R4 ;  /* 0x000000020c04723c */ /* 0x044ff00000001804 */
[----:B----4-:R-:W-:-:S15]  /*38960*/  HMMA.16816.F32 R16, R12, R8, R16 ;  /* 0x000000080c10723c */ /* 0x010fde0000001810 */
[----:B------:R-:W-:-:S04]  /*38970*/  NOP ;  /* 0x0000000000007918 */ /* 0x000fc80000000000 */
[----:B------:R-:W-:Y:S04]  /*38980*/  STL.64 [R1+0x90], R16 ;  /* 0x0000901001007387 */ /* 0x000fe80000100a00 */
[----:B------:R-:W-:Y:S04]  /*38990*/  STL.64 [R1+0x98], R18 ;  /* 0x0000981201007387 */ /* 0x000fe80000100a00 */
[----:B------:R-:W-:Y:S04]  /*389a0*/  STL [R1], R2 ;  /* 0x0000000201007387 */ /* 0x000fe80000100800 */
[----:B------:R-:W-:Y:S04]  /*389b0*/  STL [R1+0x4], R3 ;  /* 0x0000040301007387 */ /* 0x000fe80000100800 */
[----:B------:R-:W-:Y:S04]  /*389c0*/  STL.64 [R1+0xb0], R4 ;  /* 0x0000b00401007387 */ /* 0x000fe80000100a00 */
[----:B------:R0:W-:Y:S04]  /*389d0*/  STL.64 [R1+0xb8], R6 ;  /* 0x0000b80601007387 */ /* 0x0001e80000100a00 */
[----:B0-----:R-:W2:Y:S04]  /*389e0*/  LDL.LU.64 R6, [R1+0x1828] ;  /* 0x0018280001067983 */ /* 0x001ea80000300a00 */
[----:B------:R-:W2:Y:S01]  /*389f0*/  LDL.LU.64 R4, [R1+0x1820] ;  /* 0x0018200001047983 */ /* 0x000ea20000300a00 */
[----:B------:R-:W-:-:S02]  /*38a00*/  F2FP.F16.E4M3.UNPACK_B R28, R28.H1 ;  /* 0x0000001cff1c723e */ /* 0x000fc400030006ff */
[----:B------:R-:W-:Y:S01]  /*38a10*/  F2FP.F16.E4M3.UNPACK_B R29, R29.H1 ;  /* 0x0000001dff1d723e */ /* 0x000fe200030006ff */
[----:B------:R-:W-:Y:S02]  /*38a20*/  IMAD.MOV.U32 R16, RZ, RZ, R8 ;  /* 0x000000ffff107224 */ /* 0x000fe400078e0008 */
[----:B------:R-:W-:-:S05]  /*38a30*/  IMAD.MOV.U32 R17, RZ, RZ, R3 ;  /* 0x000000ffff117224 */ /* 0x000fca00078e0003 */
        /* <DEDUP_REMOVED lines=15> */
[C---:B---3--:R-:W-:Y:S01]  /*38b30*/  HMMA.16816.F32 R16, R12.reuse, R24, R16 ;  /* 0x000000180c10723c */ /* 0x048fe20000001810 */
[----:B------:R-:W-:Y:S04]  /*38b40*/  STL [R1+0x1790], R28 ;  /* 0x0017901c01007387 */ /* 0x000fe80000100800 */
[----:B------:R-:W-:Y:S01]  /*38b50*/  STL [R1+0x1778], R29 ;  /* 0x0017781d01007387 */ /* 0x000fe20000100800 */
[----:B------:R-:W-:Y:S02]  /*38b60*/  F2FP.F16.E4M3.UNPACK_B R22, R23.H1 ;  /* 0x00000017ff16723e */ /* 0x000fe400030006ff */
[----:B--2---:R-:W-:-:S15]  /*38b70*/  HMMA.16816.F32 R4, R12, R26, R4 ;  /* 0x0000001a0c04723c */ /* 0x004fde0000001804 */
[----:B------:R-:W-:-:S04]  /*38b80*/  NOP ;  /* 0x0000000000007918 */ /* 0x000fc80000000000 */
[----:B------:R0:W-:Y:S04]  /*38b90*/  STL.64 [R1+0xf0], R4 ;  /* 0x0000f00401007387 */ /* 0x0001e80000100a00 */
[----:B------:R1:W-:Y:S04]  /*38ba0*/  STL.64 [R1+0xf8], R6 ;  /* 0x0000f80601007387 */ /* 0x0003e80000100a00 */
[----:B0-----:R-:W2:Y:S04]  /*38bb0*/  LDL.LU R5, [R1+0x4ec] ;  /* 0x0004ec0001057983 */ /* 0x001ea80000300800 */
[----:B-1----:R-:W3:Y:S04]  /*38bc0*/  LDL.LU R6, [R1+0x4f8] ;  /* 0x0004f80001067983 */ /* 0x002ee80000300800 */
[----:B------:R-:W3:Y:S04]  /*38bd0*/  LDL.LU R7, [R1+0x4fc] ;  /* 0x0004fc0001077983 */ /* 0x000ee80000300800 */
[----:B------:R-:W4:Y:S04]  /*38be0*/  LDL.LU R8, [R1+0x508] ;  /* 0x0005080001087983 */ /* 0x000f280000300800 */
[----:B------:R0:W-:Y:S04]  /*38bf0*/  STL.64 [R1+0x110], R16 ;  /* 0x0001101001007387 */ /* 0x0001e80000100a00 */
[----:B------:R1:W-:Y:S04]  /*38c00*/  STL.64 [R1+0x118], R18 ;  /* 0x0001181201007387 */ /* 0x0003e80000100a00 */
[----:B0-----:R-:W2:Y:S04]  /*38c10*/  LDL.LU.64 R16, [R1+0x1808] ;  /* 0x0018080001107983 */ /* 0x001ea80000300a00 */
[----:B------:R-:W2:Y:S04]  /*38c20*/  LDL.LU R23, [R1+0x4ac] ;  /* 0x0004ac0001177983 */ /* 0x000ea80000300800 */
[----:B------:R-:W2:Y:S04]  /*38c30*/  LDL.LU R20, [R1+0x4b8] ;  /* 0x0004b80001147983 */ /* 0x000ea80000300800 */
[----:B------:R-:W2:Y:S04]  /*38c40*/  LDL.LU R21, [R1+0x4bc] ;  /* 0x0004bc0001157983 */ /* 0x000ea80000300800 */
[----:B-1----:R-:W2:Y:S04]  /*38c50*/  LDL.LU R18, [R1+0x4c8] ;  /* 0x0004c80001127983 */ /* 0x002ea80000300800 */
[----:B------:R-:W2:Y:S01]  /*38c60*/  LDL.LU R19, [R1+0x4cc] ;  /* 0x0004cc0001137983 */ /* 0x000ea20000300800 */
[----:B------:R-:W-:-:S03]  /*38c70*/  IMAD.MOV.U32 R10, RZ, RZ, R2 ;  /* 0x000000ffff0a7224 */ /* 0x000fc600078e0002 */
[----:B--2---:R-:W-:Y:S04]  /*38c80*/  STL.64 [R1+0x1800], R18 ;  /* 0x0018001201007387 */ /* 0x004fe80000100a00 */
[----:B------:R0:W-:Y:S04]  /*38c90*/  STL.64 [R1+0x17f8], R16 ;  /* 0x0017f81001007387 */ /* 0x0001e80000100a00 */
[----:B0-----:R-:W2:Y:S04]  /*38ca0*/  LDL.LU R16, [R1+0x130] ;  /* 0x0001300001107983 */ /* 0x001ea80000300800 */
[----:B------:R-:W2:Y:S04]  /*38cb0*/  LDL.LU R17, [R1+0x134] ;  /* 0x0001340001117983 */ /* 0x000ea80000300800 */
[----:B------:R-:W2:Y:S04]  /*38cc0*/  LDL.LU R18, [R1+0x138] ;  /* 0x0001380001127983 */ /* 0x000ea80000300800 */
[----:B------:R-:W2:Y:S04]  /*38cd0*/  LDL.LU R19, [R1+0x13c] ;  /* 0x00013c0001137983 */ /* 0x000ea80000300800 */
[----:B------:R-:W2:Y:S04]  /*38ce0*/  LDL.LU R2, [R1+0x4d8] ;  /* 0x0004d80001027983 */ /* 0x000ea80000300800 */
[----:B------:R-:W2:Y:S04]  /*38cf0*/  LDL.LU R3, [R1+0x4dc] ;  /* 0x0004dc0001037983 */ /* 0x000ea80000300800 */
[----:B------:R-:W2:Y:S04]  /*38d00*/  LDL.LU R4, [R1+0x4e8] ;  /* 0x0004e80001047983 */ /* 0x000ea80000300800 */
[----:B---3--:R-:W-:Y:S04]  /*38d10*/  STL.64 [R1+0x17e0], R6 ;  /* 0x0017e00601007387 */ /* 0x008fe80000100a00 */
[----:B--2---:R0:W-:Y:S04]  /*38d20*/  STL.64 [R1+0x17d8], R4 ;  /* 0x0017d80401007387 */ /* 0x0041e80000100a00 */
[----:B0-----:R-:W2:Y:S04]  /*38d30*/  LDL.LU R4, [R1+0x170] ;  /* 0x0001700001047983 */ /* 0x001ea80000300800 */
[----:B------:R-:W2:Y:S04]  /*38d40*/  LDL.LU R5, [R1+0x174] ;  /* 0x0001740001057983 */ /* 0x000ea80000300800 */
[----:B------:R-:W3:Y:S04]  /*38d50*/  LDL.LU R6, [R1+0x178] ;  /* 0x0001780001067983 */ /* 0x000ee80000300800 */
[----:B------:R-:W3:Y:S01]  /*38d60*/  LDL.LU R7, [R1+0x17c] ;  /* 0x00017c0001077983 */ /* 0x000ee20000300800 */
[----:B------:R-:W-:-:S02]  /*38d70*/  F2FP.F16.E4M3.UNPACK_B R23, R23.H1 ;  /* 0x00000017ff17723e */ /* 0x000fc400030006ff */
[----:B------:R-:W-:Y:S01]  /*38d80*/  F2FP.F16.E4M3.UNPACK_B R20, R20.H1 ;  /* 0x00000014ff14723e */ /* 0x000fe200030006ff */
        /* <DEDUP_REMOVED lines=11> */
[----:B------:R-:W3:Y:S01]  /*38e40*/  LDL.LU R27, [R1+0x1dc] ;  /* 0x0001dc00011b7983 */ /* 0x000ee20000300800 */
[----:B------:R-:W-:Y:S01]  /*38e50*/  F2FP.F16.E4M3.UNPACK_B R21, R21.H1 ;  /* 0x00000015ff15723e */ /* 0x000fe200030006ff */
[----:B------:R-:W-:Y:S01]  /*38e60*/  HMMA.16816.F32 R16, R12, R22, R16 ;  /* 0x000000160c10723c */ /* 0x000fe20000001810 */
[----:B------:R-:W-:-:S07]  /*38e70*/  IMAD.MOV.U32 R11, RZ, RZ, R9 ;  /* 0x000000ffff0b7224 */ /* 0x000fce00078e0009 */
[----:B--2---:R-:W-:Y:S01]  /*38e80*/  HMMA.16816.F32 R4, R12, R20, R4 ;  /* 0x000000140c04723c */ /* 0x004fe20000001804 */
[----:B---3--:R-:W-:Y:S04]  /*38e90*/  STL.64 [R1+0x17d0], R26 ;  /* 0x0017d01a01007387 */ /* 0x008fe80000100a00 */
[----:B------:R0:W-:Y:S04]  /*38ea0*/  STL.64 [R1+0x17c8], R24 ;  /* 0x0017c81801007387 */ /* 0x0001e80000100a00 */
[----:B0-----:R-:W2:Y:S04]  /*38eb0*/  LDL.LU R24, [R1+0x190] ;  /* 0x0001900001187983 */ /* 0x001ea80000300800 */
[----:B------:R-:W2:Y:S04]  /*38ec0*/  LDL.LU R25, [R1+0x194] ;  /* 0x0001940001197983 */ /* 0x000ea80000300800 */
[----:B------:R-:W2:Y:S04]  /*38ed0*/  LDL.LU R26, [R1+0x198] ;  /* 0x00019800011a7983 */ /* 0x000ea80000300800 */
[----:B------:R-:W2:Y:S04]  /*38ee0*/  LDL.LU R27, [R1+0x19c] ;  /* 0x00019c00011b7983 */ /* 0x000ea80000300800 */
[----:B------:R-:W3:Y:S04]  /*38ef0*/  LDL.LU R9, [R1+0x50c] ;  /* 0x00050c0001097983 */ /* 0x000ee80000300800 */
        /* <DEDUP_REMOVED lines=8> */
[----:B------:R-:W-:Y:S04]  /*38f80*/  STL.64 [R1+0x1728], R22 ;  /* 0x0017281601007387 */ /* 0x000fe80000100a00 */
[----:B------:R0:W-:Y:S01]  /*38f90*/  STL.64 [R1+0x1720], R20 ;  /* 0x0017201401007387 */ /* 0x0001e20000100a00 */
[----:B------:R-:W-:-:S02]  /*38fa0*/  F2FP.F16.E4M3.UNPACK_B R2, R2.H1 ;  /* 0x00000002ff02723e */ /* 0x000fc400030006ff */
[----:B------:R-:W-:Y:S01]  /*38fb0*/  F2FP.F16.E4M3.UNPACK_B R3, R3.H1 ;  /* 0x00000003ff03723e */ /* 0x000fe200030006ff */
[----:B0-----:R-:W4:Y:S04]  /*38fc0*/  LDL.LU R20, [R1+0x1b0] ;  /* 0x0001b00001147983 */ /* 0x001f280000300800 */
[----:B------:R-:W4:Y:S04]  /*38fd0*/  LDL.LU R21, [R1+0x1b4] ;  /* 0x0001b40001157983 */ /* 0x000f280000300800 */
[----:B------:R-:W4:Y:S04]  /*38fe0*/  LDL.LU R22, [R1+0x1b8] ;  /* 0x0001b80001167983 */ /* 0x000f280000300800 */
[----:B------:R-:W4:Y:S01]  /*38ff0*/  LDL.LU R23, [R1+0x1bc] ;  /* 0x0001bc0001177983 */ /* 0x000f220000300800 */
[----:B--2---:R-:W-:-:S02]  /*39000*/  F2FP.F16.E4M3.UNPACK_B R18, R18.H1 ;  /* 0x00000012ff12723e */ /* 0x004fc400030006ff */
[----:B------:R-:W-:-:S07]  /*39010*/  F2FP.F16.E4M3.UNPACK_B R19, R19.H1 ;  /* 0x00000013ff13723e */ /* 0x000fce00030006ff */
[C---:B---3--:R-:W-:Y:S08]  /*39020*/  HMMA.16816.F32 R4, R12.reuse, R18, R4 ;  /* 0x000000120c04723c */ /* 0x048ff00000001804 */
[----:B------:R-:W-:Y:S11]  /*39030*/  HMMA.16816.F32 R24, R12, R2, R24 ;  /* 0x000000020c18723c */ /* 0x000ff60000001818 */
[----:B------:R-:W-:Y:S04]  /*39040*/  STL.64 [R1+0x170], R4 ;  /* 0x0001700401007387 */ /* 0x000fe80000100a00 */
[----:B------:R0:W-:Y:S04]  /*39050*/  STL.64 [R1+0x178], R6 ;  /* 0x0001780601007387 */ /* 0x0001e80000100a00 */
[----:B0-----:R-:W2:Y:S04]  /*39060*/  LDL.LU.64 R6, [R1+0x17e0] ;  /* 0x0017e00001067983 */ /* 0x001ea80000300a00 */
[----:B------:R-:W3:Y:S04]  /*39070*/  LDL.LU.64 R4, [R1+0x17d8] ;  /* 0x0017d80001047983 */ /* 0x000ee80000300a00 */
[----:B------:R-:W-:Y:S04]  /*39080*/  STL [R1+0x1798], R18 ;  /* 0x0017981201007387 */ /* 0x000fe80000100800 */
[----:B------:R-:W-:Y:S04]  /*39090*/  STL [R1+0x1794], R19 ;  /* 0x0017941301007387 */ /* 0x000fe80000100800 */
[----:B------:R-:W-:Y:S04]  /*390a0*/  STL.64 [R1+0x190], R24 ;  /* 0x0001901801007387 */ /* 0x000fe80000100a00 */
[----:B------:R0:W-:Y:S04]  /*390b0*/  STL.64 [R1+0x198], R26 ;  /* 0x0001981a01007387 */ /* 0x0001e80000100a00 */
[----:B0-----:R-:W2:Y:S04]  /*390c0*/  LDL.LU.64 R26, [R1+0x17d0] ;  /* 0x0017d000011a7983 */ /* 0x001ea80000300a00 */
[----:B------:R-:W2:Y:S04]  /*390d0*/  LDL.LU.64 R24, [R1+0x17c8] ;  /* 0x0017c80001187983 */ /* 0x000ea80000300a00 */
[----:B------:R-:W-:Y:S01]  /*390e0*/  STL [R1+0x179c], R3 ;  /* 0x00179c0301007387 */ /* 0x000fe20000100800 */
[----:B---3--:R-:W-:-:S02]  /*390f0*/  F2FP.F16.E4M3.UNPACK_B R4, R4.H1 ;  /* 0x00000004ff04723e */ /* 0x008fc400030006ff */
[----:B------:R-:W-:-:S07]  /*39100*/  F2FP.F16.E4M3.UNPACK_B R5, R5.H1 ;  /* 0x00000005ff05723e */ /* 0x000fce00030006ff */
[----:B----4-:R-:W-:Y:S01]  /*39110*/  HMMA.16816.F32 R20, R12, R4, R20 ;  /* 0x000000040c14723c */ /* 0x010fe20000001814 */
[----:B--2---:R-:W-:Y:S02]  /*39120*/  F2FP.F16.E4M3.UNPACK_B R6, R6.H1 ;  /* 0x00000006ff06723e */ /* 0x004fe400030006ff */
[----:B------:R-:W-:-:S15]  /*39130*/  F2FP.F16.E4M3.UNPACK_B R7, R7.H1 ;  /* 0x00000007ff07723e */ /* 0x000fde00030006ff */
[----:B------:R-:W-:Y:S01]  /*39140*/  NOP ;  /* 0x0000000000007918 */ /* 0x000fe20000000000 */
[----:B------:R-:W-:Y:S04]  /*39150*/  STL.64 [R1+0x1b0], R20 ;  /* 0x0001b01401007387 */ /* 0x000fe80000100a00 */
[----:B------:R0:W-:Y:S02]  /*39160*/  STL.64 [R1+0x1b8], R22 ;  /* 0x0001b81601007387 */ /* 0x0001e40000100a00 */
[----:B0-----:R-:W-:Y:S02]  /*39170*/  HMMA.16816.F32 R20, R12, R6, R24 ;  /* 0x000000060c14723c */ /* 0x001fe40000001818 */
[----:B------:R-:W-:Y:S04]  /*39180*/  STL.64 [R1+0x16d8], R6 ;  /* 0x0016d80601007387 */ /* 0x000fe80000100a00 */
[----:B------:R0:W-:-:S13]  /*39190*/  STL.64 [R1+0x16d0], R4 ;  /* 0x0016d00401007387 */ /* 0x0001da0000100a00 */
[----:B------:R-:W-:Y:S04]  /*391a0*/  STL.64 [R1+0x1d0], R20 ;  /* 0x0001d01401007387 */ /* 0x000fe80000100a00 */
[----:B------:R-:W-:Y:S04]  /*391b0*/  STL.64 [R1+0x1d8], R22 ;  /* 0x0001d81601007387 */ /* 0x000fe80000100a00 */
[----:B0-----:R-:W2:Y:S04]  /*391c0*/  LDL.LU R4, [R1+0x3a0] ;  /* 0x0003a00001047983 */ /* 0x001ea80000300800 */
[----:B------:R-:W2:Y:S04]  /*391d0*/  LDL.LU R5, [R1+0x3a4] ;  /* 0x0003a40001057983 */ /* 0x000ea80000300800 */
[----:B------:R-:W3:Y:S04]  /*391e0*/  LDL.LU R6, [R1+0x3a8] ;  /* 0x0003a80001067983 */ /* 0x000ee80000300800 */
[----:B------:R-:W3:Y:S01]  /*391f0*/  LDL.LU R7, [R1+0x3ac] ;  /* 0x0003ac0001077983 */ /* 0x000ee20000300800 */
[----:B------:R-:W-:-:S02]  /*39200*/  IMAD.MOV.U32 R26, RZ, RZ, R10 ;  /* 0x000000ffff1a7224 */ /* 0x000fc400078e000a */
[----:B------:R-:W-:Y:S02]  /*39210*/  IMAD.MOV.U32 R27, RZ, RZ, R17 ;  /* 0x000000ffff1b7224 */ /* 0x000fe400078e0011 */
[----:B------:R-:W-:Y:S02]  /*39220*/  IMAD.MOV.U32 R24, RZ, RZ, R16 ;  /* 0x000000ffff187224 */ /* 0x000fe400078e0010 */
[----:B------:R-:W-:Y:S01]  /*39230*/  IMAD.MOV.U32 R25, RZ, RZ, R11 ;  /* 0x000000ffff197224 */ /* 0x000fe200078e000b */
[----:B---3--:R-:W-:Y:S04]  /*39240*/  STL.64 [R1+0x1738], R6 ;  /* 0x0017380601007387 */ /* 0x008fe80000100a00 */
[----:B--2---:R0:W-:Y:S04]  /*39250*/  STL.64 [R1+0x1730], R4 ;  /* 0x0017300401007387 */ /* 0x0041e80000100a00 */
[----:B------:R-:W2:Y:S04]  /*39260*/  LDL.LU R10, [R1+0x17c0] ;  /* 0x0017c000010a7983 */ /* 0x000ea80000300800 */
[----:B------:R1:W-:Y:S04]  /*39270*/  STL.64 [R1+0x1748], R26 ;  /* 0x0017481a01007387 */ /* 0x0003e80000100a00 */
[----:B------:R-:W-:Y:S04]  /*39280*/  STL.64 [R1+0x1740], R24 ;  /* 0x0017401801007387 */ /* 0x000fe80000100a00 */
[----:B0-----:R-:W3:Y:S04]  /*39290*/  LDL.LU R4, [R1+0x3e0] ;  /* 0x0003e00001047983 */ /* 0x001ee80000300800 */
[----:B------:R-:W3:Y:S04]  /*392a0*/  LDL.LU R5, [R1+0x3e4] ;  /* 0x0003e40001057983 */ /* 0x000ee80000300800 */
[----:B------:R-:W4:Y:S04]  /*392b0*/  LDL.LU R6, [R1+0x3e8] ;  /* 0x0003e80001067983 */ /* 0x000f280000300800 */
[----:B------:R-:W4:Y:S01]  /*392c0*/  LDL.LU R7, [R1+0x3ec] ;  /* 0x0003ec0001077983 */ /* 0x000f220000300800 */
[----:B-1----:R-:W-:-:S02]  /*392d0*/  IMAD.MOV.U32 R27, RZ, RZ, R0 ;  /* 0x000000ffff1b7224 */ /* 0x002fc400078e0000 */
[----:B--2---:R-:W-:Y:S01]  /*392e0*/  IMAD.MOV.U32 R26, RZ, RZ, R10 ;  /* 0x000000ffff1a7224 */ /* 0x004fe200078e000a */
[----:B----4-:R-:W-:Y:S04]  /*392f0*/  STL.64 [R1+0x1758], R6 ;  /* 0x0017580601007387 */ /* 0x010fe80000100a00 */
[----:B---3--:R0:W-:Y:S04]  /*39300*/  STL.64 [R1+0x1750], R4 ;  /* 0x0017500401007387 */ /* 0x0081e80000100a00 */
[----:B------:R1:W-:Y:S04]  /*39310*/  STL.64 [R1+0x1760], R26 ;  /* 0x0017601a01007387 */ /* 0x0003e80000100a00 */
[----:B0-----:R-:W2:Y:S04]  /*39320*/  LDL.LU R4, [R1+0x3f0] ;  /* 0x0003f00001047983 */ /* 0x001ea80000300800 */
[----:B------:R-:W2:Y:S04]  /*39330*/  LDL.LU R5, [R1+0x3f4] ;  /* 0x0003f40001057983 */ /* 0x000ea80000300800 */
[----:B------:R-:W3:Y:S04]  /*39340*/  LDL.LU R6, [R1+0x3f8] ;  /* 0x0003f80001067983 */ /* 0x000ee80000300800 */
[----:B------:R-:W3:Y:S04]  /*39350*/  LDL.LU R7, [R1+0x3fc] ;  /* 0x0003fc0001077983 */ /* 0x000ee80000300800 */
[----:B------:R-:W4:Y:S04]  /*39360*/  LDL.LU R10, [R1+0x518] ;  /* 0x00051800010a7983 */ /* 0x000f280000300800 */
[----:B------:R-:W2:Y:S04]  /*39370*/  LDL.LU R11, [R1+0x51c] ;  /* 0x00051c00010b7983 */ /* 0x000ea80000300800 */
[----:B------:R-:W2:Y:S04]  /*39380*/  LDL.LU R16, [R1+0x528] ;  /* 0x0005280001107983 */ /* 0x000ea80000300800 */
[----:B------:R-:W2:Y:S04]  /*39390*/  LDL.LU R17, [R1+0x52c] ;  /* 0x00052c0001117983 */ /* 0x000ea80000300800 */
[----:B------:R-:W2:Y:S04]  /*393a0*/  LDL.LU R3, [R1+0x1358] ;  /* 0x0013580001037983 */ /* 0x000ea80000300800 */
[----:B------:R-:W2:Y:S04]  /*393b0*/  LDL.LU R29, [R1+0x1354] ;  /* 0x00135400011d7983 */ /* 0x000ea80000300800 */
[----:B------:R-:W2:Y:S04]  /*393c0*/  LDL.LU R18, [R1+0x1360] ;  /* 0x0013600001127983 */ /* 0x000ea80000300800 */
[----:B-1----:R-:W2:Y:S04]  /*393d0*/  LDL.LU R27, [R1+0x135c] ;  /* 0x00135c00011b7983 */ /* 0x002ea80000300800 */
        /* <DEDUP_REMOVED lines=8> */
[----:B------:R-:W4:Y:S04]  /*39460*/  LDL.LU R28, [R1+0x1370] ;  /* 0x00137000011c7983 */ /* 0x000f280000300800 */
[----:B------:R-:W4:Y:S04]  /*39470*/  LDL.LU R0, [R1+0x136c] ;  /* 0x00136c0001007983 */ /* 0x000f280000300800 */
[----:B---3--:R-:W-:Y:S04]  /*39480*/  STL.64 [R1+0x1770], R6 ;  /* 0x0017700601007387 */ /* 0x008fe80000100a00 */
[----:B------:R-:W-:Y:S04]  /*39490*/  STL.64 [R1+0x1768], R4 ;  /* 0x0017680401007387 */ /* 0x000fe80000100a00 */
        /* <DEDUP_REMOVED lines=11> */
[----:B------:R-:W3:Y:S01]  /*39550*/  LDL.LU R7, [R1+0x40c] ;  /* 0x00040c0001077983 */ /* 0x000ee20000300800 */
[----:B------:R-:W-:-:S02]  /*39560*/  F2FP.F16.E4M3.UNPACK_B R8, R8.H1 ;  /* 0x00000008ff08723e */ /* 0x000fc400030006ff */
[----:B------:R-:W-:Y:S02]  /*39570*/  F2FP.F16.E4M3.UNPACK_B R9, R9.H1 ;  /* 0x00000009ff09723e */ /* 0x000fe400030006ff */
[----:B----4-:R-:W-:Y:S02]  /*39580*/  F2FP.F16.E4M3.UNPACK_B R10, R10.H1 ;  /* 0x0000000aff0a723e */ /* 0x010fe400030006ff */
[----:B------:R-:W-:-:S03]  /*39590*/  F2FP.F16.E4M3.UNPACK_B R11, R11.H1 ;  /* 0x0000000bff0b723e */ /* 0x000fc600030006ff */
[C---:B------:R-:W-:Y:S08]  /*395a0*/  HMMA.16816.F32 R16, R12.reuse, R8, R16 ;  /* 0x000000080c10723c */ /* 0x040ff00000001810 */
        /* <DEDUP_REMOVED lines=11> */
[----:B------:R-:W-:Y:S04]  /*39660*/  STL.64 [R1+0x220], R16 ;  /* 0x0002201001007387 */ /* 0x000fe80000100a00 */
[----:B------:R0:W-:Y:S04]  /*39670*/  STL.64 [R1+0x228], R18 ;  /* 0x0002281201007387 */ /* 0x0001e80000100a00 */
[----:B0-----:R-:W4:Y:S04]  /*39680*/  LDL.LU.64 R18, [R1+0x17b8] ;  /* 0x0017b80001127983 */ /* 0x001f280000300a00 */
[----:B------:R-:W2:Y:S04]  /*39690*/  LDL.LU.64 R16, [R1+0x17b0] ;  /* 0x0017b00001107983 */ /* 0x000ea80000300a00 */
[----:B------:R-:W-:Y:S04]  /*396a0*/  STL.64 [R1+0x410], R24 ;  /* 0x0004101801007387 */ /* 0x000fe80000100a00 */
[----:B------:R0:W-:Y:S04]  /*396b0*/  STL.64 [R1+0x418], R26 ;  /* 0x0004181a01007387 */ /* 0x0001e80000100a00 */
[----:B0-----:R-:W4:Y:S04]  /*396c0*/  LDL.LU.64 R26, [R1+0x17a8] ;  /* 0x0017a800011a7983 */ /* 0x001f280000300a00 */
[----:B------:R-:W3:Y:S04]  /*396d0*/  LDL.LU.64 R24, [R1+0x17a0] ;  /* 0x0017a00001187983 */ /* 0x000ee80000300a00 */
[----:B------:R-:W-:Y:S04]  /*396e0*/  STL.64 [R1+0x16b8], R10 ;  /* 0x0016b80a01007387 */ /* 0x000fe80000100a00 */
[----:B------:R0:W-:Y:S01]  /*396f0*/  STL.64 [R1+0x16b0], R8 ;  /* 0x0016b00801007387 */ /* 0x0001e20000100a00 */
[----:B------:R-:W-:-:S03]  /*39700*/  IMAD R29, R29, 0x100, R3 ;  /* 0x000001001d1d7824 */ /* 0x000fc600078e0203 */
[----:B0-----:R-:W3:Y:S04]  /*39710*/  LDL.LU R8, [R1+0x3b0] ;  /* 0x0003b00001087983 */ /* 0x001ee80000300800 */
[----:B------:R-:W3:Y:S04]  /*39720*/  LDL.LU R9, [R1+0x3b4] ;  /* 0x0003b40001097983 */ /* 0x000ee80000300800 */
[----:B------:R-:W3:Y:S04]  /*39730*/  LDL.LU R10, [R1+0x3b8] ;  /* 0x0003b800010a7983 */ /* 0x000ee80000300800 */
[----:B------:R-:W3:Y:S04]  /*39740*/  LDL.LU R11, [R1+0x3bc] ;  /* 0x0003bc00010b7983 */ /* 0x000ee80000300800 */
[----:B------:R-:W3:Y:S01]  /*39750*/  LDL.LU R3, [R1+0x179c] ;  /* 0x00179c0001037983 */ /* 0x000ee20000300800 */
[----:B------:R-:W-:Y:S01]  /*39760*/  IMAD R0, R0, 0x100, R28 ;  /* 0x0000010000007824 */ /* 0x000fe200078e021c */
[----:B--2---:R-:W-:-:S02]  /*39770*/  F2FP.F16.E4M3.UNPACK_B R16, R16.H1 ;  /* 0x00000010ff10723e */ /* 0x004fc400030006ff */
[----:B------:R-:W-:Y:S01]  /*39780*/  F2FP.F16.E4M3.UNPACK_B R17, R17.H1 ;  /* 0x00000011ff11723e */ /* 0x000fe200030006ff */
[----:B----4-:R-:W-:Y:S02]  /*39790*/  IMAD R27, R27, 0x100, R18 ;  /* 0x000001001b1b7824 */ /* 0x010fe400078e0212 */
[----:B------:R-:W-:Y:S01]  /*397a0*/  IMAD R26, R26, 0x100, R19 ;  /* 0x000001001a1a7824 */ /* 0x000fe200078e0213 */
[----:B------:R-:W2:Y:S04]  /*397b0*/  LDL.LU R18, [R1+0x1798] ;  /* 0x0017980001127983 */ /* 0x000ea80000300800 */
[----:B------:R-:W2:Y:S04]  /*397c0*/  LDL.LU R19, [R1+0x1794] ;  /* 0x0017940001137983 */ /* 0x000ea80000300800 */
[----:B------:R-:W4:Y:S01]  /*397d0*/  LDL.LU R28, [R1+0x1790] ;  /* 0x00179000011c7983 */ /* 0x000f220000300800 */
[----:B------:R-:W-:Y:S03]  /*397e0*/  HMMA.16816.F32 R12, R12, R16, R4 ;  /* 0x000000100c0c723c */ /* 0x000fe60000001804 */
[----:B------:R-:W3:Y:S04]  /*397f0*/  LDL.LU.64 R6, [R1+0x1788] ;  /* 0x0017880001067983 */ /* 0x000ee80000300a00 */
[----:B------:R-:W3:Y:S04]  /*39800*/  LDL.LU.64 R4, [R1+0x1780] ;  /* 0x0017800001047983 */ /* 0x000ee80000300a00 */
[----:B--2---:R-:W-:Y:S04]  /*39810*/  STL.64 [R1+0x16f8], R18 ;  /* 0x0016f81201007387 */ /* 0x004fe80000100a00 */
[----:B------:R0:W-:Y:S04]  /*39820*/  STL.64 [R1+0x16f0], R16 ;  /* 0x0016f01001007387 */ /* 0x0001e80000100a00 */
[----:B------:R1:W-:Y:S04]  /*39830*/  STL.64 [R1+0x210], R12 ;  /* 0x0002100c01007387 */ /* 0x0003e80000100a00 */
[----:B------:R2:W-:Y:S04]  /*39840*/  STL.64 [R1+0x218], R14 ;  /* 0x0002180e01007387 */ /* 0x0005e80000100a00 */
[----:B0-----:R-:W4:Y:S01]  /*39850*/  LDL.LU R16, [R1+0x3c0] ;  /* 0x0003c00001107983 */ /* 0x001f220000300800 */
[----:B-1----:R-:W-:-:S02]  /*39860*/  F2FP.F16.E4M3.UNPACK_B R12, R29 ;  /* 0x0000001dff0c723e */ /* 0x002fc400020006ff */
[----:B------:R-:W-:Y:S02]  /*39870*/  F2FP.F16.E4M3.UNPACK_B R13, R27 ;  /* 0x0000001bff0d723e */ /* 0x000fe400020006ff */
[----:B--2---:R-:W-:Y:S02]  /*39880*/  F2FP.F16.E4M3.UNPACK_B R14, R26 ;  /* 0x0000001aff0e723e */ /* 0x004fe400020006ff */
[----:B------:R-:W-:Y:S01]  /*39890*/  F2FP.F16.E4M3.UNPACK_B R15, R0 ;  /* 0x00000000ff0f723e */ /* 0x000fe200020006ff */
[----:B------:R-:W4:Y:S04]  /*398a0*/  LDL.LU R17, [R1+0x3c4] ;  /* 0x0003c40001117983 */ /* 0x000f280000300800 */
[----:B------:R-:W4:Y:S04]  /*398b0*/  LDL.LU R18, [R1+0x3c8] ;  /* 0x0003c80001127983 */ /* 0x000f280000300800 */
[----:B------:R-:W4:Y:S04]  /*398c0*/  LDL.LU R19, [R1+0x3cc] ;  /* 0x0003cc0001137983 */ /* 0x000f280000300800 */
[----:B------:R-:W4:Y:S01]  /*398d0*/  LDL.LU R29, [R1+0x1778] ;  /* 0x00177800011d7983 */ /* 0x000f220000300800 */
[----:B---3--:R-:W-:Y:S03]  /*398e0*/  HMMA.16816.F32 R24, R12, R24, R4 ;  /* 0x000000180c18723c */ /* 0x008fe60000001804 */
        /* <DEDUP_REMOVED lines=11> */
[----:B------:R-:W2:Y:S02]  /*399a0*/  LDL.LU.64 R24, [R1+0x1740] ;  /* 0x0017400001187983 */ /* 0x000ea40000300a00 */
[C---:B--2---:R-:W-:Y:S08]  /*399b0*/  HMMA.16816.F32 R4, R12.reuse, R24, R4 ;  /* 0x000000180c04723c */ /* 0x044ff00000001804 */
[C---:B---3--:R-:W-:Y:S11]  /*399c0*/  HMMA.16816.F32 R24, R12.reuse, R26, R20 ;  /* 0x0000001a0c18723c */ /* 0x048ff60000001814 */
[----:B------:R-:W-:Y:S04]  /*399d0*/  STL.64 [R1+0x3e0], R4 ;  /* 0x0003e00401007387 */ /* 0x000fe80000100a00 */
[----:B------:R0:W-:Y:S04]  /*399e0*/  STL.64 [R1+0x3e8], R6 ;  /* 0x0003e80601007387 */ /* 0x0001e80000100a00 */
[----:B0-----:R-:W2:Y:S04]  /*399f0*/  LDL.LU.64 R6, [R1+0x1738] ;  /* 0x0017380001067983 */ /* 0x001ea80000300a00 */
[----:B------:R-:W2:Y:S04]  /*39a00*/  LDL.LU.64 R4, [R1+0x1730] ;  /* 0x0017300001047983 */ /* 0x000ea80000300a00 */
[----:B------:R-:W3:Y:S04]  /*39a10*/  LDL.LU.64 R22, [R1+0x1728] ;  /* 0x0017280001167983 */ /* 0x000ee80000300a00 */
[----:B------:R-:W2:Y:S04]  /*39a20*/  LDL.LU.64 R20, [R1+0x1720] ;  /* 0x0017200001147983 */ /* 0x000ea80000300a00 */
[----:B------:R-:W-:Y:S04]  /*39a30*/  STL.64 [R1+0x3d0], R24 ;  /* 0x0003d01801007387 */ /* 0x000fe80000100a00 */
[----:B------:R0:W-:Y:S04]  /*39a40*/  STL.64 [R1+0x3d8], R26 ;  /* 0x0003d81a01007387 */ /* 0x0001e80000100a00 */
[----:B0-----:R-:W2:Y:S04]  /*39a50*/  LDL.LU.64 R26, [R1+0x1718] ;  /* 0x00171800011a7983 */ /* 0x001ea80000300a00 */
[----:B------:R-:W3:Y:S01]  /*39a60*/  LDL.LU.64 R24, [R1+0x1710] ;  /* 0x0017100001187983 */ /* 0x000ee20000300a00 */
[----:B----4-:R-:W-:Y:S03]  /*39a70*/  HMMA.16816.F32 R16, R12, R28, R16 ;  /* 0x0000001c0c10723c */ /* 0x010fe60000001810 */
[----:B------:R-:W-:-:S15]  /*39a80*/  STL.64 [R1+0x1658], R28 ;  /* 0x0016581c01007387 */ /* 0x000fde0000100a00 */
[----:B------:R-:W-:Y:S01]  /*39a90*/  NOP ;  /* 0x0000000000007918 */ /* 0x000fe20000000000 */
[----:B------:R-:W-:Y:S04]  /*39aa0*/  STL.64 [R1+0x3c0], R16 ;  /* 0x0003c01001007387 */ /* 0x000fe80000100a00 */
[----:B------:R2:W-:Y:S02]  /*39ab0*/  STL.64 [R1+0x3c8], R18 ;  /* 0x0003c81201007387 */ /* 0x0005e40000100a00 */
[C---:B--2---:R-:W-:Y:S08]  /*39ac0*/  HMMA.16816.F32 R16, R12.reuse, R26, R8 ;  /* 0x0000001a0c10723c */ /* 0x044ff00000001808 */
[C---:B---3--:R-:W-:Y:S01]  /*39ad0*/  HMMA.16816.F32 R4, R12.reuse, R24, R4 ;  /* 0x000000180c04723c */ /* 0x048fe20000001804 */
[----:B------:R-:W2:Y:S10]  /*39ae0*/  LDL.LU R8, [R1+0x340] ;  /* 0x0003400001087983 */ /* 0x000eb40000300800 */
[----:B------:R-:W-:Y:S04]  /*39af0*/  STL.64 [R1+0x3b0], R16 ;  /* 0x0003b01001007387 */ /* 0x000fe80000100a00 */
[----:B------:R-:W-:Y:S04]  /*39b00*/  STL.64 [R1+0x3b8], R18 ;  /* 0x0003b81201007387 */ /* 0x000fe80000100a00 */
[----:B------:R-:W-:Y:S04]  /*39b10*/  STL.64 [R1+0x3a0], R4 ;  /* 0x0003a00401007387 */ /* 0x000fe80000100a00 */
[----:B------:R-:W-:Y:S04]  /*39b20*/  STL.64 [R1+0x3a8], R6 ;  /* 0x0003a80601007387 */ /* 0x000fe80000100a00 */
        /* <DEDUP_REMOVED lines=9> */
[----:B------:R-:W4:Y:S04]  /*39bc0*/  LDL.LU R16, [R1+0x380] ;  /* 0x0003800001107983 */ /* 0x000f280000300800 */
[----:B------:R-:W4:Y:S04]  /*39bd0*/  LDL.LU R17, [R1+0x384] ;  /* 0x0003840001117983 */ /* 0x000f280000300800 */
[----:B------:R-:W2:Y:S04]  /*39be0*/  LDL.LU R18, [R1+0x388] ;  /* 0x0003880001127983 */ /* 0x000ea80000300800 */
[----:B------:R-:W2:Y:S04]  /*39bf0*/  LDL.LU R19, [R1+0x38c] ;  /* 0x00038c0001137983 */ /* 0x000ea80000300800 */
[----:B--2---:R-:W-:Y:S04]  /*39c00*/  STL.64 [R1+0x1708], R18 ;  /* 0x0017081201007387 */ /* 0x004fe80000100a00 */
[----:B----4-:R0:W-:Y:S04]  /*39c10*/  STL.64 [R1+0x1700], R16 ;  /* 0x0017001001007387 */ /* 0x0101e80000100a00 */
        /* <DEDUP_REMOVED lines=10> */
[----:B------:R-:W4:Y:S04]  /*39cc0*/  LDL.LU R4, [R1+0x360] ;  /* 0x0003600001047983 */ /* 0x000f280000300800 */
[----:B------:R-:W4:Y:S04]  /*39cd0*/  LDL.LU R5, [R1+0x364] ;  /* 0x0003640001057983 */ /* 0x000f280000300800 */
[----:B------:R-:W4:Y:S04]  /*39ce0*/  LDL.LU R6, [R1+0x368] ;  /* 0x0003680001067983 */ /* 0x000f280000300800 */
[----:B------:R-:W4:Y:S04]  /*39cf0*/  LDL.LU R7, [R1+0x36c] ;  /* 0x00036c0001077983 */ /* 0x000f280000300800 */
[----:B------:R-:W2:Y:S04]  /*39d00*/  LDL.LU R0, [R1+0x138c] ;  /* 0x00138c0001007983 */ /* 0x000ea80000300800 */
[----:B------:R-:W2:Y:S04]  /*39d10*/  LDL.LU.64 R28, [R1+0x18] ;  /* 0x00001800011c7983 */ /* 0x000ea80000300a00 */
        /* <DEDUP_REMOVED lines=27> */
[----:B0-----:R-:W3:Y:S01]  /*39ed0*/  LDL.LU.64 R18, [R1+0x16f8] ;  /* 0x0016f80001127983 */ /* 0x001ee20000300a00 */
[C---:B----4-:R-:W-:Y:S03]  /*39ee0*/  HMMA.16816.F32 R4, R12.reuse, R2, R4 ;  /* 0x000000020c04723c */ /* 0x050fe60000001804 */
[----:B------:R-:W2:Y:S04]  /*39ef0*/  LDL.LU.64 R16, [R1+0x16f0] ;  /* 0x0016f00001107983 */ /* 0x000ea80000300a00 */
[----:B------:R-:W-:Y:S04]  /*39f00*/  STL.64 [R1+0x1630], R22 ;  /* 0x0016301601007387 */ /* 0x000fe80000100a00 */
[----:B------:R0:W-:Y:S04]  /*39f10*/  STL.64 [R1+0x1628], R20 ;  /* 0x0016281401007387 */ /* 0x0001e80000100a00 */
[----:B0-----:R-:W4:Y:S04]  /*39f20*/  LDL.LU R20, [R1+0x200] ;  /* 0x0002000001147983 */ /* 0x001f280000300800 */
[----:B------:R-:W4:Y:S04]  /*39f30*/  LDL.LU R21, [R1+0x204] ;  /* 0x0002040001157983 */ /* 0x000f280000300800 */
[----:B------:R-:W4:Y:S04]  /*39f40*/  LDL.LU R22, [R1+0x208] ;  /* 0x0002080001167983 */ /* 0x000f280000300800 */
[----:B------:R-:W4:Y:S01]  /*39f50*/  LDL.LU R23, [R1+0x20c] ;  /* 0x00020c0001177983 */ /* 0x000f220000300800 */
[----:B---3--:R-:W-:-:S15]  /*39f60*/  HMMA.16816.F32 R8, R12, R18, R8 ;  /* 0x000000120c08723c */ /* 0x008fde0000001808 */
[----:B------:R-:W-:-:S04]  /*39f70*/  NOP ;  /* 0x0000000000007918 */ /* 0x000fc80000000000 */
[----:B------:R-:W-:Y:S04]  /*39f80*/  STL.64 [R1+0x370], R8 ;  /* 0x0003700801007387 */ /* 0x000fe80000100a00 */
[----:B------:R0:W-:Y:S04]  /*39f90*/  STL.64 [R1+0x378], R10 ;  /* 0x0003780a01007387 */ /* 0x0001e80000100a00 */
[----:B0-----:R-:W3:Y:S04]  /*39fa0*/  LDL.LU.64 R10, [R1+0x16e8] ;  /* 0x0016e800010a7983 */ /* 0x001ee80000300a00 */
[----:B------:R-:W3:Y:S04]  /*39fb0*/  LDL.LU.64 R8, [R1+0x16e0] ;  /* 0x0016e00001087983 */ /* 0x000ee80000300a00 */
[----:B------:R0:W-:Y:S04]  /*39fc0*/  STL.64 [R1+0x1670], R18 ;  /* 0x0016701201007387 */ /* 0x0001e80000100a00 */
[----:B0-----:R-:W2:Y:S04]  /*39fd0*/  LDL.LU R18, [R1+0x1384] ;  /* 0x0013840001127983 */ /* 0x001ea80000300800 */
[----:B------:R-:W2:Y:S04]  /*39fe0*/  LDL.LU R19, [R1+0x1390] ;  /* 0x0013900001137983 */ /* 0x000ea80000300800 */
[----:B------:R-:W-:Y:S04]  /*39ff0*/  STL.64 [R1+0x360], R4 ;  /* 0x0003600401007387 */ /* 0x000fe80000100a00 */
[----:B------:R0:W-:Y:S04]  /*3a000*/  STL.64 [R1+0x368], R6 ;  /* 0x0003680601007387 */ /* 0x0001e80000100a00 */
[----:B0-----:R-:W2:Y:S04]  /*3a010*/  LDL.LU.64 R6, [R1+0x16d8] ;  /* 0x0016d80001067983 */ /* 0x001ea80000300a00 */
[----:B------:R-:W3:Y:S02]  /*3a020*/  LDL.LU.64 R4, [R1+0x16d0] ;  /* 0x0016d00001047983 */ /* 0x000ee40000300a00 */
        /* <DEDUP_REMOVED lines=12> */
[----:B------:R0:W-:Y:S04]  /*3a0f0*/  STL [R1+0x15f0], R7 ;  /* 0x0015f00701007387 */ /* 0x0001e80000100800 */
[----:B0-----:R-:W2:Y:S04]  /*3a100*/  LDL.LU R7, [R1+0x1388] ;  /* 0x0013880001077983 */ /* 0x001ea80000300800 */
[----:B------:R0:W-:Y:S04]  /*3a110*/  STL [R1+0x1668], R6 ;  /* 0x0016680601007387 */ /* 0x0001e80000100800 */
[----:B0-----:R-:W2:Y:S04]  /*3a120*/  LDL.LU R6, [R1+0x1374] ;  /* 0x0013740001067983 */ /* 0x001ea80000300800 */
[----:B------:R0:W-:Y:S04]  /*3a130*/  STL.64 [R1+0x1660], R4 ;  /* 0x0016600401007387 */ /* 0x0001e80000100a00 */
[----:B0-----:R-:W2:Y:S04]  /*3a140*/  LDL.LU R4, [R1+0x1380] ;  /* 0x0013800001047983 */ /* 0x001ea80000300800 */
[----:B------:R-:W2:Y:S01]  /*3a150*/  LDL.LU R5, [R1+0x137c] ;  /* 0x00137c0001057983 */ /* 0x000ea20000300800 */
        /* <DEDUP_REMOVED lines=13> */
[----:B0-----:R-:W3:Y:S01]  /*3a230*/  LDL.LU R11, [R1+0x1378] ;  /* 0x00137800010b7983 */ /* 0x001ee20000300800 */
[----:B------:R-:W-:-:S02]  /*3a240*/  IMAD R5, R5, 0x100, R4 ;  /* 0x0000010005057824 */ /* 0x000fc400078e0204 */
[----:B------:R-:W-:Y:S02]  /*3a250*/  IMAD R4, R18, 0x100, R7 ;  /* 0x0000010012047824 */ /* 0x000fe400078e0207 */
[----:B------:R-:W-:Y:S01]  /*3a260*/  IMAD R0, R0, 0x100, R19 ;  /* 0x0000010000007824 */ /* 0x000fe200078e0213 */
[----:B------:R4:W-:Y:S04]  /*3a270*/  STL.64 [R1+0x15e0], R8 ;  /* 0x0015e00801007387 */ /* 0x0009e80000100a00 */
[----:B------:R-:W2:Y:S04]  /*3a280*/  LDL.LU.64 R18, [R1+0x8] ;  /* 0x0000080001127983 */ /* 0x000ea80000300a00 */
[----:B------:R-:W-:Y:S01]  /*3a290*/  STL [R1+0x15b4], R16 ;  /* 0x0015b41001007387 */ /* 0x000fe20000100800 */
[----:B---3--:R-:W-:-:S02]  /*3a2a0*/  IMAD R6, R6, 0x100, R11 ;  /* 0x0000010006067824 */ /* 0x008fc400078e020b */
[----:B----4-:R-:W-:Y:S01]  /*3a2b0*/  HMMA.16816.F32 R8, R12, R16, R20 ;  /* 0x000000100c08723c */ /* 0x010fe20000001814 */
[----:B------:R-:W-:Y:S02]  /*3a2c0*/  F2FP.F16.E4M3.UNPACK_B R13, R5 ;  /* 0x00000005ff0d723e */ /* 0x000fe400020006ff */
[----:B------:R-:W-:Y:S02]  /*3a2d0*/  F2FP.F16.E4M3.UNPACK_B R14, R4 ;  /* 0x00000004ff0e723e */ /* 0x000fe400020006ff */
[----:B------:R-:W-:Y:S02]  /*3a2e0*/  F2FP.F16.E4M3.UNPACK_B R12, R6 ;  /* 0x00000006ff0c723e */ /* 0x000fe400020006ff */
[----:B------:R-:W-:-:S07]  /*3a2f0*/  F2FP.F16.E4M3.UNPACK_B R15, R0 ;  /* 0x00000000ff0f723e */ /* 0x000fce00020006ff */
[----:B--2---:R-:W-:Y:S05]  /*3a300*/  HMMA.16816.F32 R4, R12, R28, R24 ;  /* 0x0000001c0c04723c */ /* 0x004fea0000001818 */
[----:B------:R0:W-:Y:S04]  /*3a310*/  STL.64 [R1+0x200], R8 ;  /* 0x0002000801007387 */ /* 0x0001e80000100a00 */
[----:B------:R-:W-:Y:S04]  /*3a320*/  STL.64 [R1+0x208], R10 ;  /* 0x0002080a01007387 */ /* 0x000fe80000100a00 */
[----:B------:R1:W-:Y:S01]  /*3a330*/  STL [R1+0x15b0], R17 ;  /* 0x0015b01101007387 */ /* 0x0003e20000100800 */
[----:B0-----:R-:W-:-:S03]  /*3a340*/  IMAD.MOV.U32 R8, RZ, RZ, R28 ;  /* 0x000000ffff087224 */ /* 0x001fc600078e001c */
[----:B-1----:R-:W2:Y:S04]  /*3a350*/  LDL.LU.64 R16, [R1+0x10] ;  /* 0x0000100001107983 */ /* 0x002ea80000300a00 */
[----:B------:R-:W-:Y:S04]  /*3a360*/  STL.64 [R1+0x310], R4 ;  /* 0x0003100401007387 */ /* 0x000fe80000100a00 */
[----:B------:R-:W-:Y:S04]  /*3a370*/  STL.64 [R1+0x318], R6 ;  /* 0x0003180601007387 */ /* 0x000fe80000100a00 */
[----:B------:R0:W-:Y:S04]  /*3a380*/  STL [R1+0x1688], R8 ;  /* 0x0016880801007387 */ /* 0x0001e80000100800 */
[----:B0-----:R-:W2:Y:S04]  /*3a390*/  LDL.LU R8, [R1+0x300] ;  /* 0x0003000001087983 */ /* 0x001ea80000300800 */
[----:B------:R-:W2:Y:S04]  /*3a3a0*/  LDL.LU R9, [R1+0x304] ;  /* 0x0003040001097983 */ /* 0x000ea80000300800 */
        /* <DEDUP_REMOVED lines=9> */
[----:B------:R-:W2:Y:S01]  /*3a440*/  LDL.LU R27, [R1+0x2dc] ;  /* 0x0002dc00011b7983 */ /* 0x000ea20000300800 */
[----:B------:R-:W-:-:S03]  /*3a450*/  IMAD.MOV.U32 R0, RZ, RZ, R29 ;  /* 0x000000ffff007224 */ /* 0x000fc600078e001d */
[----:B--2---:R-:W-:Y:S04]  /*3a460*/  STL.64 [R1+0x1680], R26 ;  /* 0x0016801a01007387 */ /* 0x004fe80000100a00 */
[----:B------:R0:W-:Y:S01]  /*3a470*/  STL.64 [R1+0x1678], R24 ;  /* 0x0016781801007387 */ /* 0x0001e20000100a00 */
[----:B------:R-:W-:Y:S03]  /*3a480*/  HMMA.16816.F32 R8, R12, R16, R8 ;  /* 0x000000100c08723c */ /* 0x000fe60000001808 */
        /* <DEDUP_REMOVED lines=8> */
[----:B------:R-:W2:Y:S04]  /*3a510*/  LDL.LU.64 R28, [R1] ;  /* 0x00000000011c7983 */ /* 0x000ea80000300a00 */
[----:B----4-:R-:W-:Y:S04]  /*3a520*/  STL.64 [R1+0x1640], R22 ;  /* 0x0016401601007387 */ /* 0x010fe80000100a00 */
[----:B---3--:R0:W-:Y:S04]  /*3a530*/  STL.64 [R1+0x1638], R20 ;  /* 0x0016381401007387 */ /* 0x0081e80000100a00 */
[----:B0-----:R-:W3:Y:S04]  /*3a540*/  LDL.LU R20, [R1+0x2c0] ;  /* 0x0002c00001147983 */ /* 0x001ee80000300800 */
[----:B------:R-:W3:Y:S04]  /*3a550*/  LDL.LU R21, [R1+0x2c4] ;  /* 0x0002c40001157983 */ /* 0x000ee80000300800 */
[----:B------:R-:W3:Y:S04]  /*3a560*/  LDL.LU R22, [R1+0x2c8] ;  /* 0x0002c80001167983 */ /* 0x000ee80000300800 */
[----:B------:R-:W3:Y:S04]  /*3a570*/  LDL.LU R23, [R1+0x2cc] ;  /* 0x0002cc0001177983 */ /* 0x000ee80000300800 */
[----:B------:R0:W-:Y:S04]  /*3a580*/  STL.64 [R1+0x300], R8 ;  /* 0x0003000801007387 */ /* 0x0001e80000100a00 */
[----:B------:R1:W-:Y:S04]  /*3a590*/  STL.64 [R1+0x308], R10 ;  /* 0x0003080a01007387 */ /* 0x0003e80000100a00 */
[----:B0-----:R-:W4:Y:S01]  /*3a5a0*/  LDL.LU R8, [R1+0x1688] ;  /* 0x0016880001087983 */ /* 0x001f220000300800 */
[----:B-1----:R-:W-:-:S02]  /*3a5b0*/  IMAD.MOV.U32 R10, RZ, RZ, R16 ;  /* 0x000000ffff0a7224 */ /* 0x002fc400078e0010 */
[----:B------:R-:W-:Y:S02]  /*3a5c0*/  IMAD.MOV.U32 R11, RZ, RZ, R19 ;  /* 0x000000ffff0b7224 */ /* 0x000fe400078e0013 */
[----:B------:R-:W-:Y:S02]  /*3a5d0*/  IMAD.MOV.U32 R9, RZ, RZ, R17 ;  /* 0x000000ffff097224 */ /* 0x000fe400078e0011 */
[----:B------:R-:W-:Y:S01]  /*3a5e0*/  IMAD.MOV.U32 R16, RZ, RZ, R18 ;  /* 0x000000ffff107224 */ /* 0x000fe200078e0012 */
[----:B--2---:R-:W-:-:S15]  /*3a5f0*/  HMMA.16816.F32 R24, R12, R18, R24 ;  /* 0x000000120c18723c */ /* 0x004fde0000001818 */
[----:B------:R-:W-:-:S04]  /*3a600*/  NOP ;  /* 0x0000000000007918 */ /* 0x000fc80000000000 */
[----:B------:R-:W-:Y:S04]  /*3a610*/  STL.64 [R1+0x2f0], R24 ;  /* 0x0002f01801007387 */ /* 0x000fe80000100a00 */
[----:B------:R0:W-:Y:S04]  /*3a620*/  STL.64 [R1+0x2f8], R26 ;  /* 0x0002f81a01007387 */ /* 0x0001e80000100a00 */
[----:B0-----:R-:W2:Y:S04]  /*3a630*/  LDL.LU.64 R26, [R1+0x1680] ;  /* 0x00168000011a7983 */ /* 0x001ea80000300a00 */
[----:B------:R-:W2:Y:S04]  /*3a640*/  LDL.LU.64 R24, [R1+0x1678] ;  /* 0x0016780001187983 */ /* 0x000ea80000300a00 */
[----:B------:R-:W2:Y:S04]  /*3a650*/  LDL.LU.64 R18, [R1+0x1670] ;  /* 0x0016700001127983 */ /* 0x000ea80000300a00 */
[----:B------:R-:W-:Y:S04]  /*3a660*/  STL.64 [R1+0x1600], R10 ;  /* 0x0016000a01007387 */ /* 0x000fe80000100a00 */
[----:B----4-:R0:W-:Y:S04]  /*3a670*/  STL.64 [R1+0x15f8], R8 ;  /* 0x0015f80801007387 */ /* 0x0101e80000100a00 */
[----:B0-----:R-:W4:Y:S04]  /*3a680*/  LDL.LU R8, [R1+0x280] ;  /* 0x0002800001087983 */ /* 0x001f280000300800 */
[----:B------:R-:W4:Y:S04]  /*3a690*/  LDL.LU R9, [R1+0x284] ;  /* 0x0002840001097983 */ /* 0x000f280000300800 */
[----:B------:R-:W2:Y:S04]  /*3a6a0*/  LDL.LU R10, [R1+0x288] ;  /* 0x00028800010a7983 */ /* 0x000ea80000300800 */
[----:B------:R-:W2:Y:S01]  /*3a6b0*/  LDL.LU R11, [R1+0x28c] ;  /* 0x00028c00010b7983 */ /* 0x000ea20000300800 */
[----:B------:R-:W-:Y:S03]  /*3a6c0*/  HMMA.16816.F32 R4, R12, R28, R4 ;  /* 0x0000001c0c04723c */ /* 0x000fe60000001804 */
[----:B--2---:R-:W-:Y:S04]  /*3a6d0*/  STL.64 [R1+0x1610], R10 ;  /* 0x0016100a01007387 */ /* 0x004fe80000100a00 */
[----:B----4-:R0:W-:Y:S04]  /*3a6e0*/  STL.64 [R1+0x1608], R8 ;  /* 0x0016080801007387 */ /* 0x0101e80000100a00 */
[----:B0-----:R-:W2:Y:S04]  /*3a6f0*/  LDL.LU R8, [R1+0x290] ;  /* 0x0002900001087983 */ /* 0x001ea80000300800 */
[----:B------:R-:W2:Y:S04]  /*3a700*/  LDL.LU R9, [R1+0x294] ;  /* 0x0002940001097983 */ /* 0x000ea80000300800 */
[----:B------:R-:W4:Y:S04]  /*3a710*/  LDL.LU R10, [R1+0x298] ;  /* 0x00029800010a7983 */ /* 0x000f280000300800 */
[----:B------:R-:W4:Y:S01]  /*3a720*/  LDL.LU R11, [R1+0x29c] ;  /* 0x00029c00010b7983 */ /* 0x000f220000300800 */
[----:B------:R-:W-:-:S03]  /*3a730*/  IMAD.MOV.U32 R17, RZ, RZ, R29 ;  /* 0x000000ffff117224 */ /* 0x000fc600078e001d */
[----:B----4-:R-:W-:Y:S04]  /*3a740*/  STL.64 [R1+0x1620], R10 ;  /* 0x0016200a01007387 */ /* 0x010fe80000100a00 */
[----:B--2---:R0:W-:Y:S04]  /*3a750*/  STL.64 [R1+0x1618], R8 ;  /* 0x0016180801007387 */ /* 0x0041e80000100a00 */
[----:B0-----:R-:W2:Y:S04]  /*3a760*/  LDL.LU R8, [R1+0x2a0] ;  /* 0x0002a00001087983 */ /* 0x001ea80000300800 */
[----:B------:R-:W2:Y:S04]  /*3a770*/  LDL.LU R9, [R1+0x2a4] ;  /* 0x0002a40001097983 */ /* 0x000ea80000300800 */
[----:B------:R-:W2:Y:S04]  /*3a780*/  LDL.LU R10, [R1+0x2a8] ;  /* 0x0002a800010a7983 */ /* 0x000ea80000300800 */
[----:B------:R-:W2:Y:S04]  /*3a790*/  LDL.LU R11, [R1+0x2ac] ;  /* 0x0002ac00010b7983 */ /* 0x000ea80000300800 */
[----:B------:R-:W-:Y:S04]  /*3a7a0*/  STL.64 [R1+0x2e0], R4 ;  /* 0x0002e00401007387 */ /* 0x000fe80000100a00 */
[----:B------:R0:W-:Y:S04]  /*3a7b0*/  STL.64 [R1+0x2e8], R6 ;  /* 0x0002e80601007387 */ /* 0x0001e80000100a00 */
[----:B0-----:R-:W4:Y:S04]  /*3a7c0*/  LDL.LU R6, [R1+0x1668] ;  /* 0x0016680001067983 */ /* 0x001f280000300800 */
[----:B------:R-:W2:Y:S01]  /*3a7d0*/  LDL.LU.64 R4, [R1+0x1660] ;  /* 0x0016600001047983 */ /* 0x000ea20000300a00 */
[----:B------:R-:W-:-:S03]  /*3a7e0*/  IMAD.MOV.U32 R7, RZ, RZ, R28 ;  /* 0x000000ffff077224 */ /* 0x000fc600078e001c */
[----:B------:R-:W2:Y:S02]  /*3a7f0*/  LDL.LU.64 R28, [R1+0x1658] ;  /* 0x00165800011c7983 */ /* 0x000ea40000300a00 */
[----:B--2---:R-:W-:-:S15]  /*3a800*/  HMMA.16816.F32 R24, R12, R28, R24 ;  /* 0x0000001c0c18723c */ /* 0x004fde0000001818 */
[----:B------:R-:W-:-:S04]  /*3a810*/  NOP ;  /* 0x0000000000007918 */ /* 0x000fc80000000000 */
[----:B------:R-:W-:Y:S04]  /*3a820*/  STL.64 [R1+0x2d0], R24 ;  /* 0x0002d01801007387 */ /* 0x000fe80000100a00 */
[----:B------:R0:W-:Y:S04]  /*3a830*/  STL.64 [R1+0x2d8], R26 ;  /* 0x0002d81a01007387 */ /* 0x0001e80000100a00 */
[----:B0-----:R-:W3:Y:S04]  /*3a840*/  LDL.LU.64 R26, [R1+0x1650] ;  /* 0x00165000011a7983 */ /* 0x001ee80000300a00 */
[----:B------:R-:W2:Y:S04]  /*3a850*/  LDL.LU.64 R24, [R1+0x1648] ;  /* 0x0016480001187983 */ /* 0x000ea80000300a00 */
[----:B------:R-:W-:Y:S04]  /*3a860*/  STL [R1+0x15b8], R28 ;  /* 0x0015b81c01007387 */ /* 0x000fe80000100800 */
        /* <DEDUP_REMOVED lines=37> */
[C---:B------:R-:W-:Y:S08]  /*3aac0*/  HMMA.16816.F32 R24, R12.reuse, R4, R24 ;  /* 0x000000040c18723c */ /* 0x040ff00000001818 */
[C---:B--2---:R-:W-:Y:S08]  /*3aad0*/  HMMA.16816.F32 R8, R12.reuse, R18, R8 ;  /* 0x000000120c08723c */ /* 0x044ff00000001808 */
[----:B---3--:R-:W-:Y:S11]  /*3aae0*/  HMMA.16816.F32 R20, R12, R2, R20 ;  /* 0x000000020c14723c */ /* 0x008ff60000001814 */
[----:B------:R-:W-:Y:S04]  /*3aaf0*/  STL.64 [R1+0x280], R8 ;  /* 0x0002800801007387 */ /* 0x000fe80000100a00 */
[----:B------:R0:W-:Y:S04]  /*3ab00*/  STL.64 [R1+0x288], R10 ;  /* 0x0002880a01007387 */ /* 0x0001e80000100a00 */
[----:B0-----:R-:W2:Y:S04]  /*3ab10*/  LDL.LU.64 R10, [R1+0x1600] ;  /* 0x00160000010a7983 */ /* 0x001ea80000300a00 */
[----:B------:R-:W3:Y:S04]  /*3ab20*/  LDL.LU.64 R8, [R1+0x15f8] ;  /* 0x0015f80001087983 */ /* 0x000ee80000300a00 */
[----:B------:R-:W-:Y:S04]  /*3ab30*/  STL [R1+0x15bc], R19 ;  /* 0x0015bc1301007387 */ /* 0x000fe80000100800 */
[----:B------:R0:W-:Y:S04]  /*3ab40*/  STL.64 [R1+0x270], R20 ;  /* 0x0002701401007387 */ /* 0x0001e80000100a00 */
[----:B------:R1:W-:Y:S04]  /*3ab50*/  STL.64 [R1+0x278], R22 ;  /* 0x0002781601007387 */ /* 0x0003e80000100a00 */
[----:B0-----:R-:W2:Y:S04]  /*3ab60*/  LDL.LU R20, [R1+0x120] ;  /* 0x0001200001147983 */ /* 0x001ea80000300800 */
[----:B------:R0:W-:Y:S04]  /*3ab70*/  STL.64 [R1+0x260], R24 ;  /* 0x0002601801007387 */ /* 0x0001e80000100a00 */
[----:B------:R0:W-:Y:S04]  /*3ab80*/  STL.64 [R1+0x268], R26 ;  /* 0x0002681a01007387 */ /* 0x0001e80000100a00 */
[----:B------:R-:W2:Y:S04]  /*3ab90*/  LDL.LU R21, [R1+0x124] ;  /* 0x0001240001157983 */ /* 0x000ea80000300800 */
[----:B-1----:R-:W2:Y:S04]  /*3aba0*/  LDL.LU R22, [R1+0x128] ;  /* 0x0001280001167983 */ /* 0x002ea80000300800 */
[----:B------:R-:W2:Y:S04]  /*3abb0*/  LDL.LU R23, [R1+0x12c] ;  /* 0x00012c0001177983 */ /* 0x000ea80000300800 */
[----:B0-----:R-:W2:Y:S04]  /*3abc0*/  LDL.LU R24, [R1+0x160] ;  /* 0x0001600001187983 */ /* 0x001ea80000300800 */
[----:B------:R-:W2:Y:S04]  /*3abd0*/  LDL.LU R25, [R1+0x164] ;  /* 0x0001640001197983 */ /* 0x000ea80000300800 */
[----:B------:R-:W2:Y:S04]  /*3abe0*/  LDL.LU R26, [R1+0x168] ;  /* 0x00016800011a7983 */ /* 0x000ea80000300800 */
[----:B------:R-:W2:Y:S04]  /*3abf0*/  LDL.LU R27, [R1+0x16c] ;  /* 0x00016c00011b7983 */ /* 0x000ea80000300800 */
[----:B--2---:R0:W-:Y:S02]  /*3ac00*/  STL.64 [R1+0x1538], R26 ;  /* 0x0015381a01007387 */ /* 0x0041e40000100a00 */
[----:B0-----:R-:W-:-:S02]  /*3ac10*/  IMAD.MOV.U32 R26, RZ, RZ, R7 ;  /* 0x000000ffff1a7224 */ /* 0x001fc400078e0007 */
[----:B------:R-:W-:Y:S01]  /*3ac20*/  IMAD.MOV.U32 R27, RZ, RZ, R17 ;  /* 0x000000ffff1b7224 */ /* 0x000fe200078e0011 */
[----:B------:R-:W4:Y:S04]  /*3ac30*/  LDL.LU R7, [R1+0x15f0] ;  /* 0x0015f00001077983 */ /* 0x000f280000300800 */
[----:B------:R-:W-:Y:S04]  /*3ac40*/  STL.64 [R1+0x1530], R24 ;  /* 0x0015301801007387 */ /* 0x000fe80000100a00 */
[----:B------:R-:W-:Y:S04]  /*3ac50*/  STL.64 [R1+0x1550], R26 ;  /* 0x0015501a01007387 */ /* 0x000fe80000100a00 */
[----:B------:R-:W-:Y:S04]  /*3ac60*/  STL.64 [R1+0x1518], R22 ;  /* 0x0015181601007387 */ /* 0x000fe80000100a00 */
[----:B------:R0:W-:Y:S04]  /*3ac70*/  STL.64 [R1+0x1510], R20 ;  /* 0x0015101401007387 */ /* 0x0001e80000100a00 */
[----:B0-----:R-:W2:Y:S04]  /*3ac80*/  LDL.LU R20, [R1+0x140] ;  /* 0x0001400001147983 */ /* 0x001ea80000300800 */
[----:B------:R-:W2:Y:S04]  /*3ac90*/  LDL.LU R21, [R1+0x144] ;  /* 0x0001440001157983 */ /* 0x000ea80000300800 */
[----:B------:R-:W2:Y:S04]  /*3aca0*/  LDL.LU R22, [R1+0x148] ;  /* 0x0001480001167983 */ /* 0x000ea80000300800 */
[----:B------:R-:W2:Y:S01]  /*3acb0*/  LDL.LU R23, [R1+0x14c] ;  /* 0x00014c0001177983 */ /* 0x000ea20000300800 */
[----:B------:R-:W-:-:S02]  /*3acc0*/  IMAD.MOV.U32 R24, RZ, RZ, R16 ;  /* 0x000000ffff187224 */ /* 0x000fc400078e0010 */
[----:B------:R-:W-:-:S05]  /*3acd0*/  IMAD.MOV.U32 R25, RZ, RZ, R11 ;  /* 0x000000ffff197224 */ /* 0x000fca00078e000b */
[----:B------:R-:W-:Y:S04]  /*3ace0*/  STL.64 [R1+0x1568], R24 ;  /* 0x0015681801007387 */ /* 0x000fe80000100a00 */
[----:B--2---:R-:W-:Y:S04]  /*3acf0*/  STL.64 [R1+0x1548], R22 ;  /* 0x0015481601007387 */ /* 0x004fe80000100a00 */
[----:B------:R0:W-:Y:S04]  /*3ad00*/  STL.64 [R1+0x1540], R20 ;  /* 0x0015401401007387 */ /* 0x0001e80000100a00 */
[----:B0-----:R-:W2:Y:S04]  /*3ad10*/  LDL.LU R20, [R1+0x180] ;  /* 0x0001800001147983 */ /* 0x001ea80000300800 */
[----:B------:R-:W2:Y:S04]  /*3ad20*/  LDL.LU R21, [R1+0x184] ;  /* 0x0001840001157983 */ /* 0x000ea80000300800 */
[----:B------:R-:W2:Y:S04]  /*3ad30*/  LDL.LU R22, [R1+0x188] ;  /* 0x0001880001167983 */ /* 0x000ea80000300800 */
[----:B------:R-:W2:Y:S01]  /*3ad40*/  LDL.LU R23, [R1+0x18c] ;  /* 0x00018c0001177983 */ /* 0x000ea20000300800 */
[----:B------:R-:W-:-:S02]  /*3ad50*/  IMAD.MOV.U32 R26, RZ, RZ, R10 ;  /* 0x000000ffff1a7224 */ /* 0x000fc400078e000a */
[----:B---3--:R-:W-:-:S05]  /*3ad60*/  IMAD.MOV.U32 R27, RZ, RZ, R9 ;  /* 0x000000ffff1b7224 */ /* 0x008fca00078e0009 */
[----:B------:R-:W-:Y:S04]  /*3ad70*/  STL.64 [R1+0x1580], R26 ;  /* 0x0015801a01007387 */ /* 0x000fe80000100a00 */
[----:B--2---:R-:W-:Y:S04]  /*3ad80*/  STL.64 [R1+0x1560], R22 ;  /* 0x0015601601007387 */ /* 0x004fe80000100a00 */
[----:B------:R0:W-:Y:S04]  /*3ad90*/  STL.64 [R1+0x1558], R20 ;  /* 0x0015581401007387 */ /* 0x0001e80000100a00 */
[----:B0-----:R-:W2:Y:S04]  /*3ada0*/  LDL.LU R20, [R1+0x1a0] ;  /* 0x0001a00001147983 */ /* 0x001ea80000300800 */
[----:B------:R-:W2:Y:S04]  /*3adb0*/  LDL.LU R21, [R1+0x1a4] ;  /* 0x0001a40001157983 */ /* 0x000ea80000300800 */
[----:B------:R-:W3:Y:S04]  /*3adc0*/  LDL.LU R22, [R1+0x1a8] ;  /* 0x0001a80001167983 */ /* 0x000ee80000300800 */
[----:B------:R-:W3:Y:S01]  /*3add0*/  LDL.LU R23, [R1+0x1ac] ;  /* 0x0001ac0001177983 */ /* 0x000ee20000300800 */
[----:B------:R-:W-:-:S02]  /*3ade0*/  IMAD.MOV.U32 R24, RZ, RZ, R8 ;  /* 0x000000ffff187224 */ /* 0x000fc400078e0008 */
[----:B------:R-:W-:Y:S01]  /*3adf0*/  IMAD.MOV.U32 R25, RZ, RZ, R0 ;  /* 0x000000ffff197224 */ /* 0x000fe200078e0000 */
        /* <DEDUP_REMOVED lines=8> */
[----:B------:R-:W4:Y:S04]  /*3ae80*/  LDL.LU R10, [R1+0x258] ;  /* 0x00025800010a7983 */ /* 0x000f280000300800 */
[----:B------:R-:W4:Y:S04]  /*3ae90*/  LDL.LU R11, [R1+0x25c] ;  /* 0x00025c00010b7983 */ /* 0x000f280000300800 */
[----:B------:R-:W2:Y:S04]  /*3aea0*/  LDL.LU R19, [R1+0x1398] ;  /* 0x0013980001137983 */ /* 0x000ea80000300800 */
[----:B------:R-:W3:Y:S04]  /*3aeb0*/  LDL.LU R29, [R1+0x1394] ;  /* 0x00139400011d7983 */ /* 0x000ee80000300800 */
        /* <DEDUP_REMOVED lines=10> */
[----:B------:R-:W3:Y:S01]  /*3af60*/  LDL.LU R19, [R1+0x23c] ;  /* 0x00023c0001137983 */ /* 0x000ee20000300800 */
[C---:B----4-:R-:W-:Y:S03]  /*3af70*/  HMMA.16816.F32 R8, R12.reuse, R6, R8 ;  /* 0x000000060c08723c */ /* 0x050fe60000001808 */
[----:B---3--:R-:W-:Y:S04]  /*3af80*/  STL.64 [R1+0x15d8], R18 ;  /* 0x0015d81201007387 */ /* 0x008fe80000100a00 */
[----:B--2---:R0:W-:Y:S04]  /*3af90*/  STL.64 [R1+0x15d0], R16 ;  /* 0x0015d01001007387 */ /* 0x0041e80000100a00 */
[----:B0-----:R-:W2:Y:S04]  /*3afa0*/  LDL.LU R16, [R1+0x240] ;  /* 0x0002400001107983 */ /* 0x001ea80000300800 */
[----:B------:R-:W2:Y:S04]  /*3afb0*/  LDL.LU R17, [R1+0x244] ;  /* 0x0002440001117983 */ /* 0x000ea80000300800 */
[----:B------:R-:W2:Y:S04]  /*3afc0*/  LDL.LU R18, [R1+0x248] ;  /* 0x0002480001127983 */ /* 0x000ea80000300800 */
[----:B------:R-:W2:Y:S04]  /*3afd0*/  LDL.LU R19, [R1+0x24c] ;  /* 0x00024c0001137983 */ /* 0x000ea80000300800 */
[----:B------:R-:W3:Y:S04]  /*3afe0*/  LDL.LU R26, [R1+0x13ac] ;  /* 0x0013ac00011a7983 */ /* 0x000ee80000300800 */
[----:B------:R-:W-:Y:S04]  /*3aff0*/  STL.64 [R1+0x1590], R22 ;  /* 0x0015901601007387 */ /* 0x000fe80000100a00 */
[----:B------:R0:W-:Y:S04]  /*3b000*/  STL.64 [R1+0x1588], R20 ;  /* 0x0015881401007387 */ /* 0x0001e80000100a00 */
[----:B0-----:R-:W4:Y:S04]  /*3b010*/  LDL.LU R20, [R1+0x1e0] ;  /* 0x0001e00001147983 */ /* 0x001f280000300800 */
        /* <DEDUP_REMOVED lines=9> */
[----:B------:R-:W-:Y:S04]  /*3b0b0*/  STL.64 [R1+0x250], R8 ;  /* 0x0002500801007387 */ /* 0x000fe80000100a00 */
[----:B------:R0:W-:Y:S04]  /*3b0c0*/  STL.64 [R1+0x258], R10 ;  /* 0x0002580a01007387 */ /* 0x0001e80000100a00 */
[----:B0-----:R-:W4:Y:S04]  /*3b0d0*/  LDL.LU.64 R10, [R1+0x15e8] ;  /* 0x0015e800010a7983 */ /* 0x001f280000300a00 */
        /* <DEDUP_REMOVED lines=31> */
[----:B---3--:R-:W-:-:S03]  /*3b2d0*/  IMAD R26, R26, 0x100, R17 ;  /* 0x000001001a1a7824 */ /* 0x008fc600078e0211 */
[----:B------:R-:W2:Y:S02]  /*3b2e0*/  LDL.LU R17, [R1+0x15b0] ;  /* 0x0015b00001117983 */ /* 0x000ea40000300800 */
[----:B--2---:R-:W-:Y:S02]  /*3b2f0*/  HMMA.16816.F32 R12, R12, R16, R20 ;  /* 0x000000100c0c723c */ /* 0x004fe40000001814 */
[----:B------:R-:W2:Y:S04]  /*3b300*/  LDL.LU.64 R22, [R1+0x15a8] ;  /* 0x0015a80001167983 */ /* 0x000ea80000300a00 */
[----:B------:R-:W2:-:S13]  /*3b310*/  LDL.LU.64 R20, [R1+0x15a0] ;  /* 0x0015a00001147983 */ /* 0x000e9a0000300a00 */
[----:B------:R0:W-:Y:S04]  /*3b320*/  STL.64 [R1+0x1f0], R12 ;  /* 0x0001f00c01007387 */ /* 0x0001e80000100a00 */
[----:B------:R1:W-:Y:S01]  /*3b330*/  STL.64 [R1+0x1f8], R14 ;  /* 0x0001f80e01007387 */ /* 0x0003e20000100a00 */
[----:B0-----:R-:W-:Y:S02]  /*3b340*/  F2FP.F16.E4M3.UNPACK_B R12, R29 ;  /* 0x0000001dff0c723e */ /* 0x001fe400020006ff */
[----:B------:R-:W-:Y:S02]  /*3b350*/  F2FP.F16.E4M3.UNPACK_B R13, R0 ;  /* 0x00000000ff0d723e */ /* 0x000fe400020006ff */
[----:B-1----:R-:W-:Y:S02]  /*3b360*/  F2FP.F16.E4M3.UNPACK_B R14, R27 ;  /* 0x0000001bff0e723e */ /* 0x002fe400020006ff */
        /* <DEDUP_REMOVED lines=33> */
[----:B------:R-:W4:Y:S01]  /*3b580*/  LDL.LU.64 R24, [R1+0x1520] ;  /* 0x0015200001187983 */ /* 0x000f220000300a00 */
[----:B--2---:R-:W-:-:S15]  /*3b590*/  HMMA.16816.F32 R20, R12, R26, R20 ;  /* 0x0000001a0c14723c */ /* 0x004fde0000001814 */
[----:B------:R-:W-:-:S04]  /*3b5a0*/  NOP ;  /* 0x0000000000007918 */ /* 0x000fc80000000000 */
[----:B------:R-:W-:Y:S04]  /*3b5b0*/  STL.64 [R1+0x140], R20 ;  /* 0x0001401401007387 */ /* 0x000fe80000100a00 */
[----:B------:R0:W-:Y:S04]  /*3b5c0*/  STL.64 [R1+0x148], R22 ;  /* 0x0001481601007387 */ /* 0x0001e80000100a00 */
[----:B0-----:R-:W4:Y:S04]  /*3b5d0*/  LDL.LU.64 R22, [R1+0x1518] ;  /* 0x0015180001167983 */ /* 0x001f280000300a00 */
[----:B------:R-:W4:Y:S02]  /*3b5e0*/  LDL.LU.64 R20, [R1+0x1510] ;  /* 0x0015100001147983 */ /* 0x000f240000300a00 */
[----:B----4-:R-:W-:Y:S02]  /*3b5f0*/  HMMA.16816.F32 R24, R12, R24, R20 ;  /* 0x000000180c18723c */ /* 0x010fe40000001814 */
[----:B------:R-:W2:Y:S04]  /*3b600*/  LDL.LU.64 R22, [R1+0x1508] ;  /* 0x0015080001167983 */ /* 0x000ea80000300a00 */
[----:B------:R-:W4:-:S13]  /*3b610*/  LDL.LU.64 R20, [R1+0x1500] ;  /* 0x0015000001147983 */ /* 0x000f1a0000300a00 */
[----:B------:R0:W-:Y:S04]  /*3b620*/  STL.64 [R1+0x120], R24 ;  /* 0x0001201801007387 */ /* 0x0001e80000100a00 */
[----:B------:R1:W-:Y:S04]  /*3b630*/  STL.64 [R1+0x128], R26 ;  /* 0x0001281a01007387 */ /* 0x0003e80000100a00 */
[----:B0-----:R-:W2:Y:S04]  /*3b640*/  LDL.LU R24, [R1+0x100] ;  /* 0x0001000001187983 */ /* 0x001ea80000300800 */
[----:B------:R-:W2:Y:S04]  /*3b650*/  LDL.LU R25, [R1+0x104] ;  /* 0x0001040001197983 */ /* 0x000ea80000300800 */
[----:B-1----:R-:W2:Y:S04]  /*3b660*/  LDL.LU R26, [R1+0x108] ;  /* 0x00010800011a7983 */ /* 0x002ea80000300800 */
[----:B------:R-:W2:Y:S01]  /*3b670*/  LDL.LU R27, [R1+0x10c] ;  /* 0x00010c00011b7983 */ /* 0x000ea20000300800 */
[C---:B------:R-:W-:Y:S08]  /*3b680*/  HMMA.16816.F32 R4, R12.reuse, R18, R4 ;  /* 0x000000120c04723c */ /* 0x040ff00000001804 */
[C---:B--2---:R-:W-:Y:S08]  /*3b690*/  HMMA.16816.F32 R24, R12.reuse, R22, R24 ;  /* 0x000000160c18723c */ /* 0x044ff00000001818 */
[C---:B----4-:R-:W-:Y:S11]  /*3b6a0*/  HMMA.16816.F32 R20, R12.reuse, R20, R8 ;  /* 0x000000140c14723c */ /* 0x050ff60000001808 */
[----:B------:R-:W-:Y:S04]  /*3b6b0*/  STL.64 [R1+0x100], R24 ;  /* 0x0001001801007387 */ /* 0x000fe80000100a00 */
[----:B------:R-:W-:Y:S04]  /*3b6c0*/  STL.64 [R1+0x108], R26 ;  /* 0x0001081a01007387 */ /* 0x000fe80000100a00 */
[----:B------:R-:W2:Y:S04]  /*3b6d0*/  LDL.LU R8, [R1+0x60] ;  /* 0x0000600001087983 */ /* 0x000ea80000300800 */
[----:B------:R-:W-:Y:S04]  /*3b6e0*/  STL.64 [R1+0xe0], R20 ;  /* 0x0000e01401007387 */ /* 0x000fe80000100a00 */
[----:B------:R-:W-:Y:S04]  /*3b6f0*/  STL.64 [R1+0xe8], R22 ;  /* 0x0000e81601007387 */ /* 0x000fe80000100a00 */
[----:B------:R-:W-:Y:S04]  /*3b700*/  STL.64 [R1+0xc0], R4 ;  /* 0x0000c00401007387 */ /* 0x000fe80000100a00 */
[----:B------:R-:W-:Y:S04]  /*3b710*/  STL.64 [R1+0xc8], R6 ;  /* 0x0000c80601007387 */ /* 0x000fe80000100a00 */
        /* <DEDUP_REMOVED lines=11> */
[----:B------:R-:W4:Y:S04]  /*3b7d0*/  LDL.LU R6, [R1+0xa8] ;  /* 0x0000a80001067983 */ /* 0x000f280000300800 */
[----:B------:R-:W4:Y:S04]  /*3b7e0*/  LDL.LU R7, [R1+0xac] ;  /* 0x0000ac0001077983 */ /* 0x000f280000300800 */
        /* <DEDUP_REMOVED lines=17> */
[----:B------:R-:W2:Y:S01]  /*3b900*/  LDL.LU R23, [R1+0xac0] ;  /* 0x000ac00001177983 */ /* 0x000ea20000300800 */
[----:B----4-:R-:W-:Y:S03]  /*3b910*/  HMMA.16816.F32 R4, R12, R2, R4 ;  /* 0x000000020c04723c */ /* 0x010fe60000001804 */
[----:B--2---:R-:W-:Y:S04]  /*3b920*/  STL.64 [R1+0x14a8], R22 ;  /* 0x0014a81601007387 */ /* 0x004fe80000100a00 */
[----:B------:R0:W-:Y:S04]  /*3b930*/  STL.64 [R1+0x14a0], R20 ;  /* 0x0014a01401007387 */ /* 0x0001e80000100a00 */
[----:B0-----:R-:W2:Y:S04]  /*3b940*/  LDL.LU R20, [R1+0x20] ;  /* 0x0000200001147983 */ /* 0x001ea80000300800 */
[----:B------:R-:W2:Y:S04]  /*3b950*/  LDL.LU R21, [R1+0x24] ;  /* 0x0000240001157983 */ /* 0x000ea80000300800 */
[----:B------:R-:W2:Y:S04]  /*3b960*/  LDL.LU R22, [R1+0x28] ;  /* 0x0000280001167983 */ /* 0x000ea80000300800 */
[----:B------:R-:W4:Y:S04]  /*3b970*/  LDL.LU R24, [R1+0xa94] ;  /* 0x000a940001187983 */ /* 0x000f280000300800 */
[----:B------:R-:W2:Y:S04]  /*3b980*/  LDL.LU R25, [R1+0xab8] ;  /* 0x000ab80001197983 */ /* 0x000ea80000300800 */
[----:B------:R-:W2:Y:S04]  /*3b990*/  LDL.LU R26, [R1+0xa8c] ;  /* 0x000a8c00011a7983 */ /* 0x000ea80000300800 */
[----:B------:R-:W2:Y:S04]  /*3b9a0*/  LDL.LU R27, [R1+0xab0] ;  /* 0x000ab000011b7983 */ /* 0x000ea80000300800 */
[----:B------:R-:W2:Y:S01]  /*3b9b0*/  LDL.LU R28, [R1+0xa84] ;  /* 0x000a8400011c7983 */ /* 0x000ea20000300800 */
[----:B---3--:R-:W-:-:S03]  /*3b9c0*/  IMAD.MOV.U32 R23, RZ, RZ, R0 ;  /* 0x000000ffff177224 */ /* 0x008fc600078e0000 */
[----:B------:R-:W3:Y:S04]  /*3b9d0*/  LDL.LU R29, [R1+0xaa8] ;  /* 0x000aa800011d7983 */ /* 0x000ee80000300800 */
[----:B------:R-:W2:Y:S04]  /*3b9e0*/  LDL.LU R0, [R1+0xa7c] ;  /* 0x000a7c0001007983 */ /* 0x000ea80000300800 */
[----:B------:R-:W-:Y:S04]  /*3b9f0*/  STL.64 [R1+0xa0], R4 ;  /* 0x0000a00401007387 */ /* 0x000fe80000100a00 */
[----:B------:R0:W-:Y:S04]  /*3ba00*/  STL.64 [R1+0xa8], R6 ;  /* 0x0000a80601007387 */ /* 0x0001e80000100a00 */
[----:B0-----:R-:W2:Y:S04]  /*3ba10*/  LDL.LU.64 R6, [R1+0x14f8] ;  /* 0x0014f80001067983 */ /* 0x001ea80000300a00 */
[----:B------:R-:W2:Y:S04]  /*3ba20*/  LDL.LU.64 R4, [R1+0x14f0] ;  /* 0x0014f00001047983 */ /* 0x000ea80000300a00 */
        /* <DEDUP_REMOVED lines=32> */
[----:B---3--:R-:W-:Y:S01]  /*3bc30*/  VIADD R8, R8, 0x1 ;  /* 0x0000000108087836 */ /* 0x008fe20000000000 */
[----:B--2---:R-:W-:Y:S02]  /*3bc40*/  HMMA.16816.F32 R12, R12, R16, R20 ;  /* 0x000000100c0c723c */ /* 0x004fe40000001814 */
[----:B------:R-:W2:Y:S04]  /*3bc50*/  LDL.LU.64 R22, [R1+0x14a8] ;  /* 0x0014a80001167983 */ /* 0x000ea80000300a00 */
[----:B------:R-:W3:Y:S01]  /*3bc60*/  LDL.LU.64 R20, [R1+0x14a0] ;  /* 0x0014a00001147983 */ /* 0x000ee20000300a00 */
[----:B------:R-:W0:-:S12]  /*3bc70*/  LDC R16, c[0x0][0x3a8] ;  /* 0x0000ea00ff107b82 */ /* 0x000e180000000800 */
[----:B------:R-:W-:Y:S01]  /*3bc80*/  STL.64 [R1+0x530], R12 ;  /* 0x0005300c01007387 */ /* 0x000fe20000100a00 */
[----:B0-----:R-:W-:-:S03]  /*3bc90*/  IMAD.SHL.U32 R16, R16, 0x40, RZ ;  /* 0x0000004010107824 */ /* 0x001fc600078e00ff */
[----:B------:R-:W-:Y:S02]  /*3bca0*/  STL.64 [R1+0x538], R14 ;  /* 0x0005380e01007387 */ /* 0x000fe40000100a00 */
[C---:B------:R-:W-:Y:S02]  /*3bcb0*/  IADD3 R18, P2, PT, R16.reuse, R18, RZ ;  /* 0x0000001210127210 */ /* 0x040fe40007f5e0ff */
[----:B------:R-:W-:Y:S01]  /*3bcc0*/  STL [R1+0x898], R8 ;  /* 0x0008980801007387 */ /* 0x000fe20000100800 */
[C---:B------:R-:W-:Y:S02]  /*3bcd0*/  IADD3 R9, P6, PT, R16.reuse, R9, RZ ;  /* 0x0000000910097210 */ /* 0x040fe40007fde0ff */
[C---:B------:R-:W-:Y:S01]  /*3bce0*/  IADD3 R6, P1, PT, R16.reuse, R6, RZ ;  /* 0x0000000610067210 */ /* 0x040fe20007f3e0ff */
[----:B------:R0:W-:Y:S01]  /*3bcf0*/  STL [R1+0xacc], R18 ;  /* 0x000acc1201007387 */ /* 0x0001e20000100800 */
[C---:B------:R-:W-:Y:S02]  /*3bd00*/  IADD3 R7, P3, PT, R16.reuse, R7, RZ ;  /* 0x0000000710077210 */ /* 0x040fe40007f7e0ff */
[----:B------:R-:W-:-:S02]  /*3bd10*/  IADD3 R4, P4, PT, R16, R4, RZ ;  /* 0x0000000410047210 */ /* 0x000fc40007f9e0ff */
[----:B------:R-:W-:Y:S01]  /*3bd20*/  IADD3 R5, P5, PT, R16, R5, RZ ;  /* 0x0000000510057210 */ /* 0x000fe20007fbe0ff */
[----:B------:R-:W-:Y:S01]  /*3bd30*/  STL [R1+0x78c], R9 ;  /* 0x00078c0901007387 */ /* 0x000fe20000100800 */
[----:B0-----:R-:W-:-:S03]  /*3bd40*/  SHF.R.S32.HI R18, RZ, 0x1f, R16 ;  /* 0x0000001fff127819 */ /* 0x001fc60000011410 */
[----:B------:R-:W-:Y:S04]  /*3bd50*/  STL [R1+0xad4], R6 ;  /* 0x000ad40601007387 */ /* 0x000fe80000100800 */
[----:B------:R-:W-:Y:S01]  /*3bd60*/  STL [R1+0xac4], R7 ;  /* 0x000ac40701007387 */ /* 0x000fe20000100800 */
[----:B------:R-:W-:Y:S01]  /*3bd70*/  IMAD.X R2, R18, 0x1, R2, P6 ;  /* 0x0000000112027824 */ /* 0x000fe200030e0602 */
[----:B------:R-:W-:Y:S01]  /*3bd80*/  IADD3 R3, P6, PT, R16, R3, RZ ;  /* 0x0000000310037210 */ /* 0x000fe20007fde0ff */
[C---:B------:R-:W-:Y:S01]  /*3bd90*/  IMAD.X R19, R18.reuse, 0x1, R19, P1 ;  /* 0x0000000112137824 */ /* 0x040fe200008e0613 */
[----:B------:R-:W-:Y:S04]  /*3bda0*/  STL [R1+0xabc], R4 ;  /* 0x000abc0401007387 */ /* 0x000fe80000100800 */
[----:B------:R-:W-:Y:S04]  /*3bdb0*/  STL [R1+0xab4], R5 ;  /* 0x000ab40501007387 */ /* 0x000fe80000100800 */
[----:B------:R-:W-:Y:S04]  /*3bdc0*/  STL [R1+0x778], R2 ;  /* 0x0007780201007387 */ /* 0x000fe80000100800 */
[----:B------:R-:W-:Y:S04]  /*3bdd0*/  STL [R1+0xaac], R3 ;  /* 0x000aac0301007387 */ /* 0x000fe80000100800 */
[----:B------:R-:W-:Y:S01]  /*3bde0*/  STL [R1+0xad0], R19 ;  /* 0x000ad01301007387 */ /* 0x000fe20000100800 */
[----:B------:R-:W-:Y:S01]  /*3bdf0*/  IMAD.X R25, R18, 0x1, R25, P4 ;  /* 0x0000000112197824 */ /* 0x000fe200020e0619 */
[----:B------:R-:W-:Y:S01]  /*3be00*/  IADD3 R26, P4, PT, R16, R26, RZ ;  /* 0x0000001a101a7210 */ /* 0x000fe20007f9e0ff */
[----:B------:R-:W-:Y:S01]  /*3be10*/  IMAD.X R27, R18, 0x1, R27, P5 ;  /* 0x00000001121b7824 */ /* 0x000fe200028e061b */
[----:B------:R-:W-:Y:S01]  /*3be20*/  IADD3 R28, P5, PT, R16, R28, RZ ;  /* 0x0000001c101c7210 */ /* 0x000fe20007fbe0ff */
[----:B------:R-:W-:Y:S01]  /*3be30*/  IMAD.X R29, R18, 0x1, R29, P6 ;  /* 0x00000001121d7824 */ /* 0x000fe200030e061d */
[----:B------:R-:W-:-:S02]  /*3be40*/  IADD3 R0, P6, PT, R16, R0, RZ ;  /* 0x0000000010007210 */ /* 0x000fc40007fde0ff */
[----:B---3--:R-:W-:Y:S01]  /*3be50*/  IADD3 R20, P1, PT, R16, R20, RZ ;  /* 0x0000001410147210 */ /* 0x008fe20007f3e0ff */
[----:B------:R-:W-:Y:S01]  /*3be60*/  IMAD.X R21, R18, 0x1, R21, P2 ;  /* 0x0000000112157824 */ /* 0x000fe200010e0615 */
[----:B--2---:R-:W-:Y:S01]  /*3be70*/  IADD3 R22, P2, PT, R16, R22, RZ ;  /* 0x0000001610167210 */ /* 0x004fe20007f5e0ff */
[----:B------:R-:W-:Y:S01]  /*3be80*/  IMAD.X R23, R18, 0x1, R23, P3 ;  /* 0x0000000112177824 */ /* 0x000fe200018e0617 */
[----:B----4-:R-:W-:Y:S01]  /*3be90*/  IADD3 R24, P3, PT, R16, R24, RZ ;  /* 0x0000001810187210 */ /* 0x010fe20007f7e0ff */
        /* <DEDUP_REMOVED lines=9> */
[----:B------:R-:W-:Y:S04]  /*3bf30*/  STL [R1+0xa84], R28 ;  /* 0x000a841c01007387 */ /* 0x000fe80000100800 */
[----:B0-----:R-:W2:Y:S04]  /*3bf40*/  LDL.LU R16, [R1+0xaa0] ;  /* 0x000aa00001107983 */ /* 0x001ea80000300800 */
[----:B------:R-:W-:Y:S04]  /*3bf50*/  STL [R1+0xaa8], R29 ;  /* 0x000aa81d01007387 */ /* 0x000fe80000100800 */
[----:B------:R-:W3:Y:S04]  /*3bf60*/  LDL.LU R12, [R1+0xa90] ;  /* 0x000a9000010c7983 */ /* 0x000ee80000300800 */
[----:B------:R-:W-:Y:S04]  /*3bf70*/  STL [R1+0xa7c], R0 ;  /* 0x000a7c0001007387 */ /* 0x000fe80000100800 */
[----:B---3--:R0:W-:Y:S04]  /*3bf80*/  STL [R1+0x148c], R12 ;  /* 0x00148c0c01007387 */ /* 0x0081e80000100800 */
[----:B0-----:R-:W3:Y:S04]  /*3bf90*/  LDL.LU R12, [R1+0xa6c] ;  /* 0x000a6c00010c7983 */ /* 0x001ee80000300800 */
[----:B---3--:R0:W-:Y:S04]  /*3bfa0*/  STL [R1+0x1490], R12 ;  /* 0x0014900c01007387 */ /* 0x0081e80000100800 */
[----:B0-----:R-:W3:Y:S01]  /*3bfb0*/  LDL.LU R12, [R1+0xa98] ;  /* 0x000a9800010c7983 */ /* 0x001ee20000300800 */
[----:B------:R-:W-:Y:S01]  /*3bfc0*/  ISETP.NE.U32.AND P0, PT, R8, UR7, PT ;  /* 0x0000000708007c0c */ /* 0x000fe2000bf05070 */
[----:B--2---:R-:W-:-:S02]  /*3bfd0*/  IMAD.X R16, R18, 0x1, R16, P1 ;  /* 0x0000000112107824 */ /* 0x004fc400008e0610 */
[----:B---3--:R0:W-:Y:S04]  /*3bfe0*/  STL [R1+0x1494], R12 ;  /* 0x0014940c01007387 */ /* 0x0081e80000100800 */
[----:B0-----:R-:W2:Y:S04]  /*3bff0*/  LDL.LU R12, [R1+0xa74] ;  /* 0x000a7400010c7983 */ /* 0x001ea80000300800 */
        /* <DEDUP_REMOVED lines=26> */
[----:B------:R0:W-:Y:S04]  /*3c1a0*/  STL [R1+0xaa0], R16 ;  /* 0x000aa01001007387 */ /* 0x0001e80000100800 */
[----:B0-----:R-:W2:Y:S02]  /*3c1b0*/  LDL.LU R16, [R1+0x1498] ;  /* 0x0014980001107983 */ /* 0x001ea40000300800 */
[----:B--2---:R-:W-:-:S05]  /*3c1c0*/  IADD3 R12, P1, PT, R16, R12, RZ ;  /* 0x0000000c100c7210 */ /* 0x004fca0007f3e0ff */
[----:B------:R0:W-:Y:S04]  /*3c1d0*/  STL [R1+0xa74], R12 ;  /* 0x000a740c01007387 */ /* 0x0001e80000100800 */
[----:B0-----:R-:W2:Y:S02]  /*3c1e0*/  LDL.LU R12, [R1+0x1494] ;  /* 0x00149400010c7983 */ /* 0x001ea40000300800 */
[----:B--2---:R-:W-:-:S05]  /*3c1f0*/  IMAD.X R12, R18, 0x1, R12, P2 ;  /* 0x00000001120c7824 */ /* 0x004fca00010e060c */
[----:B------:R0:W-:Y:S04]  /*3c200*/  STL [R1+0xa98], R12 ;  /* 0x000a980c01007387 */ /* 0x0001e80000100800 */
[----:B0-----:R-:W2:Y:S02]  /*3c210*/  LDL.LU R12, [R1+0x1490] ;  /* 0x00149000010c7983 */ /* 0x001ea40000300800 */
[----:B--2---:R-:W-:-:S05]  /*3c220*/  IADD3 R12, P2, PT, R16, R12, RZ ;  /* 0x0000000c100c7210 */ /* 0x004fca0007f5e0ff */
[----:B------:R0:W-:Y:S04]  /*3c230*/  STL [R1+0xa6c], R12 ;  /* 0x000a6c0c01007387 */ /* 0x0001e80000100800 */
[----:B0-----:R-:W2:Y:S01]  /*3c240*/  LDL.LU R12, [R1+0x148c] ;  /* 0x00148c00010c7983 */ /* 0x001ea20000300800 */
[----:B----4-:R-:W-:Y:S01]  /*3c250*/  IMAD.X R14, R18, 0x1, R14, P4 ;  /* 0x00000001120e7824 */ /* 0x010fe200020e060e */
[----:B------:R-:W-:Y:S01]  /*3c260*/  IADD3 R15, P4, PT, R16, R15, RZ ;  /* 0x0000000f100f7210 */ /* 0x000fe20007f9e0ff */
[----:B------:R-:W-:Y:S01]  /*3c270*/  IMAD.X R17, R18, 0x1, R17, P5 ;  /* 0x0000000112117824 */ /* 0x000fe200028e0611 */
        /* <DEDUP_REMOVED lines=17> */
[----:B------:R-:W-:-:S02]  /*3c390*/  IMAD.X R0, R18, 0x1, R0, P4 ;  /* 0x0000000112007824 */ /* 0x000fc400020e0600 */
[----:B--2---:R-:W-:Y:S01]  /*3c3a0*/  IMAD.X R12, R18, 0x1, R12, P3 ;  /* 0x00000001120c7824 */ /* 0x004fe200018e060c */
[----:B---3--:R-:W-:-:S04]  /*3c3b0*/  IADD3 R13, P3, PT, R16, R13, RZ ;  /* 0x0000000d100d7210 */ /* 0x008fc80007f7e0ff */
        /* <DEDUP_REMOVED lines=8> */
[----:B------:R-:W-:-:S03]  /*3c440*/  IMAD.X R5, R18, 0x1, R5, P3 ;  /* 0x0000000112057824 */ /* 0x000fc600018e0605 */
[----:B------:R-:W-:Y:S01]  /*3c450*/  STL [R1+0xa70], R9 ;  /* 0x000a700901007387 */ /* 0x000fe20000100800 */
[----:B------:R-:W-:-:S03]  /*3c460*/  IADD3 R2, P3, PT, R16, R2, RZ ;  /* 0x0000000210027210 */ /* 0x000fc60007f7e0ff */
        /* <DEDUP_REMOVED lines=27> */
[----:B--2---:R-:W-:-:S03]  /*3c620*/  IADD3 R18, P4, PT, R16, R18, RZ ;  /* 0x0000001210127210 */ /* 0x004fc60007f9e0ff */
        /* <DEDUP_REMOVED lines=30> */
[----:B--2---:R-:W-:-:S05]  /*3c810*/  IMAD.X R12, R18, 0x1, R12, P5 ;  /* 0x00000001120c7824 */ /* 0x004fca00028e060c */
[----:B------:R0:W-:Y:S04]  /*3c820*/  STL [R1+0xa20], R12 ;  /* 0x000a200c01007387 */ /* 0x0001e80000100800 */
[----:B0-----:R-:W2:Y:S02]  /*3c830*/  LDL.LU R12, [R1+0x1484] ;  /* 0x00148400010c7983 */ /* 0x001ea40000300800 */
[----:B--2---:R-:W-:-:S05]  /*3c840*/  IADD3 R12, P5, PT, R16, R12, RZ ;  /* 0x0000000c100c7210 */ /* 0x004fca0007fbe0ff */
[----:B------:R0:W-:Y:S04]  /*3c850*/  STL [R1+0x9f4], R12 ;  /* 0x0009f40c01007387 */ /* 0x0001e80000100800 */
[----:B0-----:R-:W2:Y:S02]  /*3c860*/  LDL.LU R12, [R1+0x1480] ;  /* 0x00148000010c7983 */ /* 0x001ea40000300800 */
[----:B--2---:R-:W-:-:S05]  /*3c870*/  IMAD.X R12, R18, 0x1, R12, P6 ;  /* 0x00000001120c7824 */ /* 0x004fca00030e060c */
[----:B------:R0:W-:Y:S04]  /*3c880*/  STL [R1+0xa18], R12 ;  /* 0x000a180c01007387 */ /* 0x0001e80000100800 */
[----:B0-----:R-:W2:Y:S01]  /*3c890*/  LDL.LU R12, [R1+0x147c] ;  /* 0x00147c00010c7983 */ /* 0x001ea20000300800 */
[----:B---3--:R-:W-:Y:S01]  /*3c8a0*/  IMAD.X R13, R18, 0x1, R13, P1 ;  /* 0x00000001120d7824 */ /* 0x008fe200008e060d */
[----:B----4-:R-:W-:Y:S01]  /*3c8b0*/  IADD3 R14, P1, PT, R16, R14, RZ ;  /* 0x0000000e100e7210 */ /* 0x010fe20007f3e0ff */
        /* <DEDUP_REMOVED lines=19> */
[----:B------:R-:W-:-:S02]  /*3c9f0*/  IADD3 R0, P1, PT, R16, R0, RZ ;  /* 0x0000000010007210 */ /* 0x000fc40007f3e0ff */
[----:B--2---:R-:W-:-:S05]  /*3ca00*/  IADD3 R12, P6, PT, R16, R12, RZ ;  /* 0x0000000c100c7210 */ /* 0x004fca0007fde0ff */
        /* <DEDUP_REMOVED lines=22> */
[----:B------:R-:W-:Y:S04]  /*3cb70*/  STL [R1+0x9c8], R23 ;  /* 0x0009c81701007387 */ /* 0x000fe80000100800 */
[----:B------:R-:W-:Y:S01]  /*3cb80*/  STL [R1+0x99c], R24 ;  /* 0x00099c1801007387 */ /* 0x000fe20000100800 */
[----:B------:R-:W-:-:S03]  /*3cb90*/  IADD3 R28, P6, PT, R16, R28, RZ ;  /* 0x0000001c101c7210 */ /* 0x000fc60007fde0ff */
        /* <DEDUP_REMOVED lines=13> */
[----:B--2---:R-:W-:-:S03]  /*3cc70*/  IMAD.X R16, R18, 0x1, R16, P2 ;  /* 0x0000000112107824 */ /* 0x004fc600010e0610 */
        /* <DEDUP_REMOVED lines=144> */
[C---:B------:R-:W-:Y:S01]  /*3d580*/  IMAD.X R10, R18.reuse, 0x1, R10, P4 ;  /* 0x00000001120a7824 */ /* 0x040fe200020e060a */
[----:B------:R-:W-:Y:S01]  /*3d590*/  IADD3 R11, P4, PT, R11, UR6, RZ ;  /* 0x000000060b0b7c10 */ /* 0x000fe2000ff9e0ff */
[C---:B------:R-:W-:Y:S01]  /*3d5a0*/  IMAD.X R8, R18.reuse, 0x1, R8, P5 ;  /* 0x0000000112087824 */ /* 0x040fe200028e0608 */
[----:B------:R-:W-:Y:S01]  /*3d5b0*/  IADD3 R9, P5, PT, R9, UR6, RZ ;  /* 0x0000000609097c10 */ /* 0x000fe2000ffbe0ff */
[C---:B------:R-:W-:Y:S01]  /*3d5c0*/  IMAD.X R6, R18.reuse, 0x1, R6, P6 ;  /* 0x0000000112067824 */ /* 0x040fe200030e0606 */
[----:B------:R-:W-:Y:S01]  /*3d5d0*/  IADD3 R7, P6, PT, R7, UR6, RZ ;  /* 0x0000000607077c10 */ /* 0x000fe2000ffde0ff */
[C---:B------:R-:W-:Y:S01]  /*3d5e0*/  IMAD.X R2, R18.reuse, 0x1, R2, P2 ;  /* 0x0000000112027824 */ /* 0x040fe200010e0602 */
[----:B------:R-:W-:Y:S01]  /*3d5f0*/  IADD3 R3, P2, PT, R3, UR6, RZ ;  /* 0x0000000603037c10 */ /* 0x000fe2000ff5e0ff */
[----:B------:R-:W-:Y:S01]  /*3d600*/  IMAD.X R19, R18, 0x1, R19, P3 ;  /* 0x0000000112137824 */ /* 0x000fe200018e0613 */
[----:B------:R-:W-:-:S02]  /*3d610*/  IADD3 R20, P3, PT, R20, UR6, RZ ;  /* 0x0000000614147c10 */ /* 0x000fc4000ff7e0ff */
[----:B------:R-:W-:Y:S02]  /*3d620*/  IADD3.X R21, PT, PT, R21, UR4, RZ, P4, !PT ;  /* 0x0000000415157c10 */ /* 0x000fe4000a7fe4ff */
[----:B------:R-:W-:Y:S02]  /*3d630*/  IADD3 R22, P4, PT, R22, UR6, RZ ;  /* 0x0000000616167c10 */ /* 0x000fe4000ff9e0ff */
[----:B------:R-:W-:Y:S02]  /*3d640*/  IADD3.X R23, PT, PT, R23, UR4, RZ, P5, !PT ;  /* 0x0000000417177c10 */ /* 0x000fe4000affe4ff */
[----:B------:R-:W-:Y:S02]  /*3d650*/  IADD3 R24, P5, PT, R24, UR6, RZ ;  /* 0x0000000618187c10 */ /* 0x000fe4000ffbe0ff */
[----:B------:R-:W-:Y:S02]  /*3d660*/  IADD3.X R25, PT, PT, R25, UR4, RZ, P6, !PT ;  /* 0x0000000419197c10 */ /* 0x000fe4000b7fe4ff */
[----:B------:R-:W-:-:S02]  /*3d670*/  IADD3 R26, P6, PT, R26, UR6, RZ ;  /* 0x000000061a1a7c10 */ /* 0x000fc4000ffde0ff */
[----:B--2---:R-:W-:-:S05]  /*3d680*/  IADD3 R12, P1, PT, R16, R12, RZ ;  /* 0x0000000c100c7210 */ /* 0x004fca0007f3e0ff */
[----:B------:R0:W-:Y:S04]  /*3d690*/  STL [R1+0x8f4], R12 ;  /* 0x0008f40c01007387 */ /* 0x0001e80000100800 */
        /* <DEDUP_REMOVED lines=8> */
[----:B------:R-:W-:-:S03]  /*3d720*/  IADD3 R5, P1, PT, R5, UR6, RZ ;  /* 0x0000000605057c10 */ /* 0x000fc6000ff3e0ff */
        /* <DEDUP_REMOVED lines=11> */
[----:B------:R-:W-:-:S03]  /*3d7e0*/  IADD3.X R27, PT, PT, R27, UR4, RZ, P1, !PT ;  /* 0x000000041b1b7c10 */ /* 0x000fc60008ffe4ff */
[----:B------:R-:W-:Y:S04]  /*3d7f0*/  STL [R1+0xae4], R23 ;  /* 0x000ae41701007387 */ /* 0x000fe80000100800 */
[----:B------:R-:W-:Y:S04]  /*3d800*/  STL [R1+0x1214], R24 ;  /* 0x0012141801007387 */ /* 0x000fe80000100800 */
[----:B------:R-:W-:Y:S04]  /*3d810*/  STL [R1+0xae0], R25 ;  /* 0x000ae01901007387 */ /* 0x000fe80000100800 */
[----:B------:R-:W-:Y:S04]  /*3d820*/  STL [R1+0x120c], R26 ;  /* 0x00120c1a01007387 */ /* 0x000fe80000100800 */
[----:B------:R-:W-:Y:S04]  /*3d830*/  STL [R1+0x8dc], R27 ;  /* 0x0008dc1b01007387 */ /* 0x000fe80000100800 */
[----:B0-----:R-:W2:Y:S01]  /*3d840*/  LDL.LU R12, [R1+0x1218] ;  /* 0x00121800010c7983 */ /* 0x001ea20000300800 */
[----:B------:R-:W-:-:S02]  /*3d850*/  IADD3 R28, P1, PT, R28, UR6, RZ ;  /* 0x000000061c1c7c10 */ /* 0x000fc4000ff3e0ff */
[----:B------:R-:W-:-:S03]  /*3d860*/  IADD3.X R29, PT, PT, R29, UR4, RZ, P2, !PT ;  /* 0x000000041d1d7c10 */ /* 0x000fc600097fe4ff */
[----:B------:R-:W-:Y:S04]  /*3d870*/  STL [R1+0x1204], R28 ;  /* 0x0012041c01007387 */ /* 0x000fe80000100800 */
[----:B--2---:R0:W-:Y:S04]  /*3d880*/  STL [R1+0x1454], R12 ;  /* 0x0014540c01007387 */ /* 0x0041e80000100800 */
[----:B------:R-:W-:Y:S04]  /*3d890*/  STL [R1+0xadc], R29 ;  /* 0x000adc1d01007387 */ /* 0x000fe80000100800 */
[----:B0-----:R-:W2:Y:S01]  /*3d8a0*/  LDL.LU R12, [R1+0x11f4] ;  /* 0x0011f400010c7983 */ /* 0x001ea20000300800 */
[----:B------:R-:W-:-:S05]  /*3d8b0*/  IADD3 R0, P2, PT, R0, UR6, RZ ;  /* 0x0000000600007c10 */ /* 0x000fca000ff5e0ff */
[----:B------:R-:W-:Y:S04]  /*3d8c0*/  STL [R1+0x11fc], R0 ;  /* 0x0011fc0001007387 */ /* 0x000fe80000100800 */
        /* <DEDUP_REMOVED lines=30> */
[----:B--2---:R-:W-:-:S05]  /*3dab0*/  IADD3.X R12, PT, PT, R12, UR4, RZ, P3, !PT ;  /* 0x000000040c0c7c10 */ /* 0x004fca0009ffe4ff */
[----:B------:R0:W-:Y:S04]  /*3dac0*/  STL [R1+0xad8], R12 ;  /* 0x000ad80c01007387 */ /* 0x0001e80000100800 */
[----:B0-----:R-:W2:Y:S02]  /*3dad0*/  LDL.LU R12, [R1+0x1458] ;  /* 0x00145800010c7983 */ /* 0x001ea40000300800 */
[----:B--2---:R-:W-:-:S05]  /*3dae0*/  IADD3 R12, P3, PT, R12, UR6, RZ ;  /* 0x000000060c0c7c10 */ /* 0x004fca000ff7e0ff */
[----:B------:R0:W-:Y:S04]  /*3daf0*/  STL [R1+0x11f4], R12 ;  /* 0x0011f40c01007387 */ /* 0x0001e80000100800 */
[----:B0-----:R-:W2:Y:S01]  /*3db00*/  LDL.LU R12, [R1+0x1454] ;  /* 0x00145400010c7983 */ /* 0x001ea20000300800 */
[----:B----4-:R-:W-:Y:S02]  /*3db10*/  IADD3.X R14, PT, PT, R14, UR4, RZ, P5, !PT ;  /* 0x000000040e0e7c10 */ /* 0x010fe4000affe4ff */
[----:B---3--:R-:W-:Y:S02]  /*3db20*/  IADD3 R15, P5, PT, R15, UR6, RZ ;  /* 0x000000060f0f7c10 */ /* 0x008fe4000ffbe0ff */
[----:B------:R-:W-:Y:S02]  /*3db30*/  IADD3.X R16, PT, PT, R16, UR4, RZ, P6, !PT ;  /* 0x0000000410107c10 */ /* 0x000fe4000b7fe4ff */
[----:B------:R-:W-:-:S02]  /*3db40*/  IADD3 R17, P6, PT, R17, UR6, RZ ;  /* 0x0000000611117c10 */ /* 0x000fc4000ffde0ff */
[----:B------:R-:W-:Y:S02]  /*3db50*/  IADD3.X R10, PT, PT, R10, UR4, RZ, P1, !PT ;  /* 0x000000040a0a7c10 */ /* 0x000fe40008ffe4ff */
[----:B------:R-:W-:Y:S02]  /*3db60*/  IADD3 R11, P1, PT, R11, UR6, RZ ;  /* 0x000000060b0b7c10 */ /* 0x000fe4000ff3e0ff */
[----:B------:R-:W-:Y:S02]  /*3db70*/  IADD3.X R8, PT, PT, R8, UR4, RZ, P2, !PT ;  /* 0x0000000408087c10 */ /* 0x000fe400097fe4ff */
[----:B------:R-:W-:Y:S02]  /*3db80*/  IADD3 R9, P2, PT, R9, UR6, RZ ;  /* 0x0000000609097c10 */ /* 0x000fe4000ff5e0ff */
        /* <DEDUP_REMOVED lines=12> */
[----:B--2---:R-:W-:Y:S02]  /*3dc50*/  IADD3.X R12, PT, PT, R12, UR4, RZ, P4, !PT ;  /* 0x000000040c0c7c10 */ /* 0x004fe4000a7fe4ff */
[----:B------:R-:W-:-:S03]  /*3dc60*/  IADD3 R13, P4, PT, R13, UR6, RZ ;  /* 0x000000060d0d7c10 */ /* 0x000fc6000ff9e0ff */
[----:B------:R0:W-:Y:S04]  /*3dc70*/  STL [R1+0x1218], R12 ;  /* 0x0012180c01007387 */ /* 0x0001e80000100800 */
        /* <DEDUP_REMOVED lines=29> */
[----:B0-----:R-:W2:Y:S01]  /*3de50*/  LDL.LU R12, [R1+0x1174] ;  /* 0x00117400010c7983 */ /* 0x001ea20000300800 */
[----:B------:R-:W-:-:S02]  /*3de60*/  IADD3.X R28, PT, PT, R28, UR4, RZ, P5, !PT ;  /* 0x000000041c1c7c10 */ /* 0x000fc4000affe4ff */
[----:B------:R-:W-:-:S03]  /*3de70*/  IADD3 R29, P5, PT, R29, UR6, RZ ;  /* 0x000000061d1d7c10 */ /* 0x000fc6000ffbe0ff */
[----:B------:R-:W-:Y:S04]  /*3de80*/  STL [R1+0x11b0], R28 ;  /* 0x0011b01c01007387 */ /* 0x000fe80000100800 */
[----:B--2---:R0:W-:Y:S04]  /*3de90*/  STL [R1+0x144c], R12 ;  /* 0x00144c0c01007387 */ /* 0x0041e80000100800 */
[----:B------:R-:W-:Y:S04]  /*3dea0*/  STL [R1+0x1184], R29 ;  /* 0x0011841d01007387 */ /* 0x000fe80000100800 */
[----:B0-----:R-:W2:Y:S01]  /*3deb0*/  LDL.LU R12, [R1+0x11a0] ;  /* 0x0011a000010c7983 */ /* 0x001ea20000300800 */
[----:B------:R-:W-:-:S05]  /*3dec0*/  IADD3.X R0, PT, PT, R0, UR4, RZ, P6, !PT ;  /* 0x0000000400007c10 */ /* 0x000fca000b7fe4ff */
        /* <DEDUP_REMOVED lines=31> */
[----:B--2---:R-:W-:-:S05]  /*3e0c0*/  IADD3 R12, P6, PT, R12, UR6, RZ ;  /* 0x000000060c0c7c10 */ /* 0x004fca000ffde0ff */
[----:B------:R0:W-:Y:S04]  /*3e0d0*/  STL [R1+0x117c], R12 ;  /* 0x00117c0c01007387 */ /* 0x0001e80000100800 */
[----:B0-----:R-:W2:Y:S02]  /*3e0e0*/  LDL.LU R12, [R1+0x1450] ;  /* 0x00145000010c7983 */ /* 0x001ea40000300800 */
[----:B--2---:R-:W-:-:S05]  /*3e0f0*/  IADD3.X R12, PT, PT, R12, UR4, RZ, P1, !PT ;  /* 0x000000040c0c7c10 */ /* 0x004fca0008ffe4ff */
[----:B------:R0:W-:Y:S04]  /*3e100*/  STL [R1+0x11a0], R12 ;  /* 0x0011a00c01007387 */ /* 0x0001e80000100800 */
[----:B0-----:R-:W2:Y:S01]  /*3e110*/  LDL.LU R12, [R1+0x144c] ;  /* 0x00144c00010c7983 */ /* 0x001ea20000300800 */
[----:B---3--:R-:W-:Y:S02]  /*3e120*/  IADD3.X R13, PT, PT, R13, UR4, RZ, P2, !PT ;  /* 0x000000040d0d7c10 */ /* 0x008fe400097fe4ff */
[----:B----4-:R-:W-:Y:S02]  /*3e130*/  IADD3 R14, P2, PT, R14, UR6, RZ ;  /* 0x000000060e0e7c10 */ /* 0x010fe4000ff5e0ff */
        /* <DEDUP_REMOVED lines=19> */
[----:B--2---:R-:W-:-:S05]  /*3e270*/  IADD3 R12, P1, PT, R12, UR6, RZ ;  /* 0x000000060c0c7c10 */ /* 0x004fca000ff3e0ff */
[----:B------:R0:W-:Y:S04]  /*3e280*/  STL [R1+0x1174], R12 ;  /* 0x0011740c01007387 */ /* 0x0001e80000100800 */
        /* <DEDUP_REMOVED lines=1259> */
[----:B------:R-:W-:-:S02]  /*43140*/  IADD3.X R28, PT, PT, R28, UR4, RZ, P6, !PT ;  /* 0x000000041c1c7c10 */ /* 0x000fc4000b7fe4ff */
[----:B--2---:R-:W-:Y:S02]  /*43150*/  IADD3.X R12, PT, PT, R12, UR4, RZ, P5, !PT ;  /* 0x000000040c0c7c10 */ /* 0x004fe4000affe4ff */
        /* <DEDUP_REMOVED lines=31> */
[----:B------:R0:W-:Y:S04]  /*43350*/  STL [R1+0xaf4], R0 ;  /* 0x000af40001007387 */ /* 0x0001e80000100800 */
[----:B------:R-:W-:Y:S04]  /*43360*/  STL [R1+0xaf8], R28 ;  /* 0x000af81c01007387 */ /* 0x000fe80000100800 */
[----:B0-----:R-:W2:Y:S01]  /*43370*/  LDL.LU R0, [R1+0x1290] ;  /* 0x0012900001007983 */ /* 0x001ea20000300800 */
[----:B------:R-:W-:-:S05]  /*43380*/  IADD3 R29, P6, PT, R29, UR6, RZ ;  /* 0x000000061d1d7c10 */ /* 0x000fca000ffde0ff */
[----:B------:R-:W-:Y:S04]  /*43390*/  STL [R1+0x1280], R29 ;  /* 0x0012801d01007387 */ /* 0x000fe80000100800 */
[----:B--2---:R0:W-:Y:S04]  /*433a0*/  STL [R1+0x13dc], R0 ;  /* 0x0013dc0001007387 */ /* 0x0041e80000100800 */
[----:B0-----:R-:W2:Y:S04]  /*433b0*/  LDL.LU R0, [R1+0xaf0] ;  /* 0x000af00001007983 */ /* 0x001ea80000300800 */
        /* <DEDUP_REMOVED lines=58> */
[----:B------:R-:W-:Y:S02]  /*43760*/  IADD3.X R27, PT, PT, R27, UR4, RZ, P5, !PT ;  /* 0x000000041b1b7c10 */ /* 0x000fe4000affe4ff */
[----:B------:R-:W-:Y:S02]  /*43770*/  IADD3.X R29, PT, PT, R29, UR4, RZ, P1, !PT ;  /* 0x000000041d1d7c10 */ /* 0x000fe40008ffe4ff */
[----:B------:R-:W-:Y:S02]  /*43780*/  IADD3.X R28, PT, PT, R28, UR4, RZ, P6, !PT ;  /* 0x000000041c1c7c10 */ /* 0x000fe4000b7fe4ff */
[----:B--2---:R-:W-:-:S05]  /*43790*/  IADD3 R0, P2, PT, R0, UR6, RZ ;  /* 0x0000000600007c10 */ /* 0x004fca000ff5e0ff */
[----:B------:R0:W-:Y:S01]  /*437a0*/  STL [R1+0x1290], R0 ;  /* 0x0012900001007387 */ /* 0x0001e20000100800 */
[----:B------:R-:W-:Y:S02]  /*437b0*/  IADD3.X R6, PT, PT, R6, UR4, RZ, P2, !PT ;  /* 0x0000000406067c10 */ /* 0x000fe400097fe4ff */
[----:B------:R-:W-:Y:S01]  /*437c0*/  IADD3 R7, P2, PT, R7, UR6, RZ ;  /* 0x0000000607077c10 */ /* 0x000fe2000ff5e0ff */
[----:B0-----:R0:W5:Y:S04]  /*437d0*/  LDL.LU R0, [R1+0x13d8] ;  /* 0x0013d80001007983 */ /* 0x0011680000300800 */
[----:B------:R0:W-:Y:S04]  /*437e0*/  STL [R1+0x1234], R12 ;  /* 0x0012340c01007387 */ /* 0x0001e80000100800 */
        /* <DEDUP_REMOVED lines=16> */
[----:B------:R0:W-:Y:S01]  /*438f0*/  STL [R1+0x12c4], R19 ;  /* 0x0012c41301007387 */ /* 0x0001e20000100800 */
[----:B------:R-:W-:-:S03]  /*43900*/  IADD3.X R24, PT, PT, R24, UR4, RZ, P2, !PT ;  /* 0x0000000418187c10 */ /* 0x000fc600097fe4ff */
        /* <DEDUP_REMOVED lines=10> */
[----:B------:R-:W-:Y:S05]  /*439b0*/  @P0 BRA `(.L_x_2) ;  /* 0xfffffdb000400947 */ /* 0x000fea000383ffff */
.L_x_1:
[----:B-1---5:R-:W2:Y:S01]  /*439c0*/  LDL.LU R0, [R1+0x564] ;  /* 0x0005640001007983 */ /* 0x022ea20000300800 */
[----:B------:R-:W1:Y:S03]  /*439d0*/  LDCU.64 UR10, c[0x0][0x398] ;  /* 0x00007300ff0a77ac */ /* 0x000e660008000a00 */
[----:B0-----:R-:W3:Y:S01]  /*439e0*/  LDL.LU R29, [R1+0x568] ;  /* 0x00056800011d7983 */ /* 0x001ee20000300800 */
[----:B------:R-:W0:Y:S01]  /*439f0*/  LDCU UR4, c[0x0][0x39c] ;  /* 0x00007380ff0477ac */ /* 0x000e220008000800 */
[----:B------:R-:W4:Y:S01]  /*43a00*/  LDCU UR6, c[0x0][0x39c] ;  /* 0x00007380ff0677ac */ /* 0x000f220008000800 */
[----:B------:R-:W0:Y:S01]  /*43a10*/  LDCU UR7, c[0x0][0x39c] ;  /* 0x00007380ff0777ac */ /* 0x000e220008000800 */
[----:B------:R-:W0:Y:S01]  /*43a20*/  LDCU UR12, c[0x0][0x39c] ;  /* 0x00007380ff0c77ac */ /* 0x000e220008000800 */
[----:B------:R-:W0:Y:S01]  /*43a30*/  S2UR UR5, SR_CgaCtaId ;  /* 0x00000000000579c3 */ /* 0x000e220000008800 */
[----:B------:R-:W0:Y:S01]  /*43a40*/  LDCU UR13, c[0x0][0x39c] ;  /* 0x00007380ff0d77ac */ /* 0x000e220008000800 */
[----:B------:R-:W0:Y:S06]  /*43a50*/  LDCU UR14, c[0x0][0x39c] ;  /* 0x00007380ff0e77ac */ /* 0x000e2c0008000800 */
[----:B------:R-:W-:Y:S06]  /*43a60*/  BAR.SYNC.DEFER_BLOCKING 0x0 ;  /* 0x0000000000007b1d */ /* 0x000fec0000010000 */
[----:B---3--:R3:W-:Y:S04]  /*43a70*/  STL [R1+0x1598], R29 ;  /* 0x0015981d01007387 */ /* 0x0087e80000100800 */
[----:B---3--:R-:W2:Y:S04]  /*43a80*/  LDL.LU R29, [R1+0x560] ;  /* 0x00056000011d7983 */ /* 0x008ea80000300800 */
[----:B------:R-:W3:Y:S04]  /*43a90*/  LDL.LU R28, [R1+0x56c] ;  /* 0x00056c00011c7983 */ /* 0x000ee80000300800 */
[----:B------:R-:W3:Y:S04]  /*43aa0*/  LDL.LU R27, [R1+0x70] ;  /* 0x00007000011b7983 */ /* 0x000ee80000300800 */
[----:B------:R-:W3:Y:S04]  /*43ab0*/  LDL.LU R26, [R1+0x74] ;  /* 0x00007400011a7983 */ /* 0x000ee80000300800 */
[----:B------:R-:W3:Y:S04]  /*43ac0*/  LDL.LU R25, [R1+0x78] ;  /* 0x0000780001197983 */ /* 0x000ee80000300800 */
[----:B------:R-:W4:Y:S04]  /*43ad0*/  LDL.LU R9, [R1+0x7c] ;  /* 0x00007c0001097983 */ /* 0x000f280000300800 */
        /* <DEDUP_REMOVED lines=21> */
[----:B------:R-:W4:Y:S01]  /*43c30*/  LDL.LU R2, [R1+0x134] ;  /* 0x0001340001027983 */ /* 0x000f220000300800 */
[----:B--2---:R-:W-:-:S03]  /*43c40*/  F2FP.SATFINITE.E4M3.F32.PACK_AB_MERGE_C R0, R0, R29, RZ ;  /* 0x0000001d0000723e */ /* 0x004fc600048070ff */
[----:B------:R-:W2:Y:S04]  /*43c50*/  LDL.LU R29, [R1+0x1598] ;  /* 0x00159800011d7983 */ /* 0x000ea80000300800 */
[----:B------:R3:W-:Y:S02]  /*43c60*/  STL [R1+0x43c], R0 ;  /* 0x00043c0001007387 */ /* 0x0007e40000100800 */
[----:B---3--:R-:W-:Y:S02]  /*43c70*/  F2FP.SATFINITE.E4M3.F32.PACK_AB_MERGE_C R0, R26, R27, RZ ;  /* 0x0000001b1a00723e */ /* 0x008fe400048070ff */
[----:B----4-:R-:W-:Y:S02]  /*43c80*/  F2FP.SATFINITE.E4M3.F32.PACK_AB_MERGE_C R9, R9, R25, RZ ;  /* 0x000000190909723e */ /* 0x010fe400048070ff */
[----:B------:R-:W-:-:S02]  /*43c90*/  F2FP.SATFINITE.E4M3.F32.PACK_AB_MERGE_C R19, R19, R20, RZ ;  /* 0x000000141313723e */ /* 0x000fc400048070ff */
[----:B------:R-:W-:Y:S02]  /*43ca0*/  F2FP.SATFINITE.E4M3.F32.PACK_AB_MERGE_C R13, R13, R14, RZ ;  /* 0x0000000e0d0d723e */ /* 0x000fe400048070ff */
[----:B------:R-:W-:Y:S02]  /*43cb0*/  F2FP.SATFINITE.E4M3.F32.PACK_AB_MERGE_C R6, R6, R7, RZ ;  /* 0x000000070606723e */ /* 0x000fe400048070ff */
[----:B------:R-:W-:Y:S02]  /*43cc0*/  F2FP.SATFINITE.E4M3.F32.PACK_AB_MERGE_C R4, R4, R5, RZ ;  /* 0x000000050404723e */ /* 0x000fe400048070ff */
[----:B--2---:R-:W-:-:S05]  /*43cd0*/  F2FP.SATFINITE.E4M3.F32.PACK_AB_MERGE_C R28, R28, R29, RZ ;  /* 0x0000001d1c1c723e */ /* 0x004fca00048070ff */
[----:B------:R-:W-:Y:S04]  /*43ce0*/  STL [R1+0x430], R28 ;  /* 0x0004301c01007387 */ /* 0x000fe80000100800 */
[----:B------:R2:W-:Y:S04]  /*43cf0*/  STL [R1+0x1448], R9 ;  /* 0x0014480901007387 */ /* 0x0005e80000100800 */
[----:B------:R3:W-:Y:S01]  /*43d00*/  STL [R1+0x42c], R0 ;  /* 0x00042c0001007387 */ /* 0x0007e20000100800 */
[----:B--2---:R-:W-:Y:S02]  /*43d10*/  F2FP.SATFINITE.E4M3.F32.PACK_AB_MERGE_C R9, R23, R24, RZ ;  /* 0x000000181709723e */ /* 0x004fe400048070ff */
[----:B---3--:R-:W-:-:S03]  /*43d20*/  F2FP.SATFINITE.E4M3.F32.PACK_AB_MERGE_C R0, R21, R22, RZ ;  /* 0x000000161500723e */ /* 0x008fc600048070ff */
[----:B------:R2:W-:Y:S04]  /*43d30*/  STL [R1+0x438], R9 ;  /* 0x0004380901007387 */ /* 0x0005e80000100800 */
[----:B------:R3:W-:Y:S04]  /*43d40*/  STL [R1+0x434], R0 ;  /* 0x0004340001007387 */ /* 0x0007e80000100800 */
[----:B------:R-:W-:Y:S01]  /*43d50*/  STL [R1+0x428], R19 ;  /* 0x0004281301007387 */ /* 0x000fe20000100800 */
        /* <DEDUP_REMOVED lines=9> */
[----:B------:R-:W-:Y:S04]  /*43df0*/  STL [R1+0x45c], R6 ;  /* 0x00045c0601007387 */ /* 0x000fe80000100800 */
[----:B--2---:R-:W2:Y:S01]  /*43e00*/  LDL.LU R9, [R1+0x41c] ;  /* 0x00041c0001097983 */ /* 0x004ea20000300800 */
[----:B---3--:R-:W-:-:S03]  /*43e10*/  F2FP.SATFINITE.E4M3.F32.PACK_AB_MERGE_C R0, R2, R3, RZ ;  /* 0x000000030200723e */ /* 0x008fc600048070ff */
[----:B------:R-:W-:Y:S04]  /*43e20*/  STL [R1+0x458], R4 ;  /* 0x0004580401007387 */ /* 0x000fe80000100800 */
[----:B--2---:R2:W-:Y:S04]  /*43e30*/  STL [R1+0x1528], R9 ;  /* 0x0015280901007387 */ /* 0x0045e80000100800 */
[----:B------:R-:W-:Y:S04]  /*43e40*/  STL [R1+0x454], R0 ;  /* 0x0004540001007387 */ /* 0x000fe80000100800 */
[----:B--2---:R-:W2:Y:S04]  /*43e50*/  LDL.LU R9, [R1+0x414] ;  /* 0x0004140001097983 */ /* 0x004ea80000300800 */
[----:B--2---:R2:W-:Y:S04]  /*43e60*/  STL [R1+0x1530], R9 ;  /* 0x0015300901007387 */ /* 0x0045e80000100800 */
        /* <DEDUP_REMOVED lines=25> */
[----:B------:R-:W3:Y:S04]  /*44000*/  LDL.LU R0, [R1+0x210] ;  /* 0x0002100001007983 */ /* 0x000ee80000300800 */
[----:B---3--:R3:W-:Y:S04]  /*44010*/  STL [R1+0x1524], R0 ;  /* 0x0015240001007387 */ /* 0x0087e80000100800 */
[----:B---3--:R-:W3:Y:S04]  /*44020*/  LDL.LU R0, [R1+0x418] ;  /* 0x0004180001007983 */ /* 0x008ee80000300800 */
        /* <DEDUP_REMOVED lines=27> */
[----:B---3--:R-:W2:Y:S04]  /*441e0*/  LDL.LU R0, [R1+0x138] ;  /* 0x0001380001007983 */ /* 0x008ea80000300800 */
[----:B------:R-:W3:Y:S04]  /*441f0*/  LDL.LU R29, [R1+0x214] ;  /* 0x00021400011d7983 */ /* 0x000ee80000300800 */
        /* <DEDUP_REMOVED lines=26> */
[----:B--2---:R-:W-:-:S03]  /*443a0*/  F2FP.SATFINITE.E4M3.F32.PACK_AB_MERGE_C R9, R9, R0, RZ ;  /* 0x000000000909723e */ /* 0x004fc600048070ff */
[----:B------:R-:W2:Y:S04]  /*443b0*/  LDL.LU R0, [R1+0x1594] ;  /* 0x0015940001007983 */ /* 0x000ea80000300800 */
[----:B------:R0:W-:Y:S04]  /*443c0*/  STL [R1+0x450], R9 ;  /* 0x0004500901007387 */ /* 0x0001e80000100800 */
[----:B0-----:R-:W2:Y:S02]  /*443d0*/  LDL.LU R9, [R1+0x1590] ;  /* 0x0015900001097983 */ /* 0x001ea40000300800 */
[----:B--2---:R-:W-:-:S02]  /*443e0*/  F2FP.SATFINITE.E4M3.F32.PACK_AB_MERGE_C R9, R9, R0, RZ ;  /* 0x000000000909723e */ /* 0x004fc400048070ff */
        /* <DEDUP_REMOVED lines=52> */
[----:B------:R-:W2:Y:S01]  /*44730*/  LDL.LU R0, [R1+0x1524] ;  /* 0x0015240001007983 */ /* 0x000ea20000300800 */
[----:B----4-:R-:W-:-:S03]  /*44740*/  F2FP.SATFINITE.E4M3.F32.PACK_AB_MERGE_C R27, R27, R28, RZ ;  /* 0x0000001c1b1b723e */ /* 0x010fc600048070ff */
[----:B------:R0:W-:Y:S01]  /*44750*/  STL [R1+0x220], R9 ;  /* 0x0002200901007387 */ /* 0x0001e20000100800 */
[----:B---3--:R-:W-:Y:S02]  /*44760*/  F2FP.SATFINITE.E4M3.F32.PACK_AB_MERGE_C R10, R10, R22, RZ ;  /* 0x000000160a0a723e */ /* 0x008fe400048070ff */
[----:B------:R-:W-:Y:S02]  /*44770*/  F2FP.SATFINITE.E4M3.F32.PACK_AB_MERGE_C R11, R11, R21, RZ ;  /* 0x000000150b0b723e */ /* 0x000fe400048070ff */
[----:B0-----:R-:W-:Y:S02]  /*44780*/  F2FP.SATFINITE.E4M3.F32.PACK_AB_MERGE_C R9, R25, R26, RZ ;  /* 0x0000001a1909723e */ /* 0x001fe400048070ff */
[----:B------:R-:W-:Y:S02]  /*44790*/  F2FP.SATFINITE.E4M3.F32.PACK_AB_MERGE_C R6, R6, R7, RZ ;  /* 0x000000070606723e */ /* 0x000fe400048070ff */
[----:B--2---:R-:W-:-:S05]  /*447a0*/  F2FP.SATFINITE.E4M3.F32.PACK_AB_MERGE_C R0, R29, R0, RZ ;  /* 0x000000001d00723e */ /* 0x004fca00048070ff */
[----:B------:R0:W-:Y:S04]  /*447b0*/  STL [R1+0x1dc], R0 ;  /* 0x0001dc0001007387 */ /* 0x0001e80000100800 */
[----:B------:R-:W-:Y:S01]  /*447c0*/  STL [R1+0x1d8], R27 ;  /* 0x0001d81b01007387 */ /* 0x000fe20000100800 */
[----:B0-----:R-:W-:-:S03]  /*447d0*/  F2FP.SATFINITE.E4M3.F32.PACK_AB_MERGE_C R0, R23, R24, RZ ;  /* 0x000000181700723e */ /* 0x001fc600048070ff */
[----:B------:R0:W-:Y:S04]  /*447e0*/  STL [R1+0x50], R9 ;  /* 0x0000500901007387 */ /* 0x0001e80000100800 */
[----:B------:R2:W-:Y:S04]  /*447f0*/  STL [R1+0x1444], R10 ;  /* 0x0014440a01007387 */ /* 0x0005e80000100800 */
[----:B------:R3:W-:Y:S01]  /*44800*/  STL [R1+0x38], R0 ;  /* 0x0000380001007387 */ /* 0x0007e20000100800 */
[----:B0-----:R-:W-:-:S03]  /*44810*/  F2FP.SATFINITE.E4M3.F32.PACK_AB_MERGE_C R9, R19, R20, RZ ;  /* 0x000000141309723e */ /* 0x001fc600048070ff */
[----:B------:R-:W-:Y:S01]  /*44820*/  STL [R1+0x144c], R11 ;  /* 0x00144c0b01007387 */ /* 0x000fe20000100800 */
[----:B--2---:R-:W-:Y:S02]  /*44830*/  F2FP.SATFINITE.E4M3.F32.PACK_AB_MERGE_C R10, R15, R16, RZ ;  /* 0x000000100f0a723e */ /* 0x004fe400048070ff */
[----:B---3--:R-:W-:Y:S01]  /*44840*/  F2FP.SATFINITE.E4M3.F32.PACK_AB_MERGE_C R0, R17, R18, RZ ;  /* 0x000000121100723e */ /* 0x008fe200048070ff */
[----:B------:R0:W-:Y:S04]  /*44850*/  STL [R1+0x54], R9 ;  /* 0x0000540901007387 */ /* 0x0001e80000100800 */
[----:B------:R2:W-:Y:S01]  /*44860*/  STL [R1+0x3c], R0 ;  /* 0x00003c0001007387 */ /* 0x0005e20000100800 */
[----:B0-----:R-:W-:-:S03]  /*44870*/  F2FP.SATFINITE.E4M3.F32.PACK_AB_MERGE_C R9, R13, R14, RZ ;  /* 0x0000000e0d09723e */ /* 0x001fc600048070ff */
[----:B------:R-:W-:Y:S01]  /*44880*/  STL [R1+0x34], R10 ;  /* 0x0000340a01007387 */ /* 0x000fe20000100800 */
[----:B--2---:R-:W-:-:S03]  /*44890*/  F2FP.SATFINITE.E4M3.F32.PACK_AB_MERGE_C R0, R8, R12, RZ ;  /* 0x0000000c0800723e */ /* 0x004fc600048070ff */
[----:B------:R-:W-:Y:S04]  /*448a0*/  STL [R1+0x30], R9 ;  /* 0x0000300901007387 */ /* 0x000fe80000100800 */
[----:B------:R0:W-:Y:S04]  /*448b0*/  STL [R1+0x74], R0 ;  /* 0x0000740001007387 */ /* 0x0001e80000100800 */
[----:B------:R-:W-:Y:S04]  /*448c0*/  STL [R1+0x70], R6 ;  /* 0x0000700601007387 */ /* 0x000fe80000100800 */
[----:B------:R-:W2:Y:S01]  /*448d0*/  LDL.LU R11, [R1+0x344] ;  /* 0x00034400010b7983 */ /* 0x000ea20000300800 */
[----:B------:R-:W-:-:S02]  /*448e0*/  F2FP.SATFINITE.E4M3.F32.PACK_AB_MERGE_C R4, R4, R5, RZ ;  /* 0x000000050404723e */ /* 0x000fc400048070ff */
[----:B0-----:R-:W-:-:S03]  /*448f0*/  F2FP.SATFINITE.E4M3.F32.PACK_AB_MERGE_C R0, R2, R3, RZ ;  /* 0x000000030200723e */ /* 0x001fc600048070ff */
[----:B------:R-:W-:Y:S04]  /*44900*/  STL [R1+0x5c], R4 ;  /* 0x00005c0401007387 */ /* 0x000fe80000100800 */
[----:B--2---:R0:W-:Y:S04]  /*44910*/  STL [R1+0x14c4], R11 ;  /* 0x0014c40b01007387 */ /* 0x0041e80000100800 */
[----:B------:R-:W-:Y:S04]  /*44920*/  STL [R1+0x58], R0 ;  /* 0x0000580001007387 */ /* 0x000fe80000100800 */
[----:B0-----:R-:W2:Y:S04]  /*44930*/  LDL.LU R11, [R1+0x35c] ;  /* 0x00035c00010b7983 */ /* 0x001ea80000300800 */
[----:B--2---:R0:W-:Y:S04]  /*44940*/  STL [R1+0x14cc], R11 ;  /* 0x0014cc0b01007387 */ /* 0x0041e80000100800 */
        /* <DEDUP_REMOVED lines=21> */
[----:B------:R-:W3:Y:S04]  /*44aa0*/  LDL.LU R10, [R1+0x348] ;  /* 0x00034800010a7983 */ /* 0x000ee80000300800 */
[----:B---3--:R0:W-:Y:S04]  /*44ab0*/  STL [R1+0x14c0], R10 ;  /* 0x0014c00a01007387 */ /* 0x0081e80000100800 */
[----:B0-----:R-:W3:Y:S04]  /*44ac0*/  LDL.LU R10, [R1+0x340] ;  /* 0x00034000010a7983 */ /* 0x001ee80000300800 */
        /* <DEDUP_REMOVED lines=23> */
[----:B0-----:R-:W2:Y:S04]  /*44c40*/  LDL.LU R10, [R1+0x3a0] ;  /* 0x0003a000010a7983 */ /* 0x001ea80000300800 */
        /* <DEDUP_REMOVED lines=77> */
[----:B------:R2:W-:Y:S01]  /*45120*/  STL [R1+0x17c], R11 ;  /* 0x00017c0b01007387 */ /* 0x0005e20000100800 */
[----:B---3--:R-:W-:Y:S02]  /*45130*/  F2FP.SATFINITE.E4M3.F32.PACK_AB_MERGE_C R15, R15, R18, RZ ;  /* 0x000000120f0f723e */ /* 0x008fe400048070ff */
[----:B------:R-:W-:Y:S02]  /*45140*/  F2FP.SATFINITE.E4M3.F32.PACK_AB_MERGE_C R14, R14, R17, RZ ;  /* 0x000000110e0e723e */ /* 0x000fe400048070ff */
[----:B------:R-:W-:Y:S02]  /*45150*/  F2FP.SATFINITE.E4M3.F32.PACK_AB_MERGE_C R13, R13, R16, RZ ;  /* 0x000000100d0d723e */ /* 0x000fe400048070ff */
[----:B------:R-:W-:-:S02]  /*45160*/  F2FP.SATFINITE.E4M3.F32.PACK_AB_MERGE_C R12, R8, R12, RZ ;  /* 0x0000000c080c723e */ /* 0x000fc400048070ff */
[----:B------:R-:W-:Y:S02]  /*45170*/  F2FP.SATFINITE.E4M3.F32.PACK_AB_MERGE_C R6, R6, R7, RZ ;  /* 0x000000070606723e */ /* 0x000fe400048070ff */
[----:B------:R-:W-:Y:S02]  /*45180*/  F2FP.SATFINITE.E4M3.F32.PACK_AB_MERGE_C R4, R4, R5, RZ ;  /* 0x000000050404723e */ /* 0x000fe400048070ff */
[----:B--2---:R-:W-:Y:S02]  /*45190*/  F2FP.SATFINITE.E4M3.F32.PACK_AB_MERGE_C R11, R9, R10, RZ ;  /* 0x0000000a090b723e */ /* 0x004fe400048070ff */
[----:B----4-:R-:W-:Y:S02]  /*451a0*/  F2FP.SATFINITE.E4M3.F32.PACK_AB_MERGE_C R10, R29, R0, RZ ;  /* 0x000000001d0a723e */ /* 0x010fe400048070ff */
[----:B------:R-:W-:Y:S01]  /*451b0*/  F2FP.SATFINITE.E4M3.F32.PACK_AB_MERGE_C R9, R27, R28, RZ ;  /* 0x0000001c1b09723e */ /* 0x000fe200048070ff */
[----:B------:R-:W-:Y:S01]  /*451c0*/  STL [R1+0x178], R11 ;  /* 0x0001780b01007387 */ /* 0x000fe20000100800 */
[----:B------:R-:W-:-:S03]  /*451d0*/  F2FP.SATFINITE.E4M3.F32.PACK_AB_MERGE_C R0, R25, R26, RZ ;  /* 0x0000001a1900723e */ /* 0x000fc600048070ff */
[----:B------:R0:W-:Y:S04]  /*451e0*/  STL [R1+0x174], R10 ;  /* 0x0001740a01007387 */ /* 0x0001e80000100800 */
[----:B------:R2:W-:Y:S04]  /*451f0*/  STL [R1+0x170], R9 ;  /* 0x0001700901007387 */ /* 0x0005e80000100800 */
[----:B------:R3:W-:Y:S01]  /*45200*/  STL [R1+0x19c], R0 ;  /* 0x00019c0001007387 */ /* 0x0007e20000100800 */
[----:B0-----:R-:W-:Y:S02]  /*45210*/  F2FP.SATFINITE.E4M3.F32.PACK_AB_MERGE_C R10, R23, R24, RZ ;  /* 0x00000018170a723e */ /* 0x001fe400048070ff */
[----:B--2---:R-:W-:-:S03]  /*45220*/  F2FP.SATFINITE.E4M3.F32.PACK_AB_MERGE_C R9, R21, R22, RZ ;  /* 0x000000161509723e */ /* 0x004fc600048070ff */
[----:B------:R-:W-:Y:S01]  /*45230*/  STL [R1+0x198], R10 ;  /* 0x0001980a01007387 */ /* 0x000fe20000100800 */
[----:B---3--:R-:W-:-:S03]  /*45240*/  F2FP.SATFINITE.E4M3.F32.PACK_AB_MERGE_C R0, R19, R20, RZ ;  /* 0x000000141300723e */ /* 0x008fc600048070ff */
[----:B------:R-:W-:Y:S04]  /*45250*/  STL [R1+0x194], R9 ;  /* 0x0001940901007387 */ /* 0x000fe80000100800 */
[----:B------:R-:W-:Y:S04]  /*45260*/  STL [R1+0x1450], R15 ;  /* 0x0014500f01007387 */ /* 0x000fe80000100800 */
[----:B------:R0:W-:Y:S04]  /*45270*/  STL [R1+0x190], R0 ;  /* 0x0001900001007387 */ /* 0x0001e80000100800 */
[----:B------:R-:W-:Y:S04]  /*45280*/  STL [R1+0x1454], R14 ;  /* 0x0014540e01007387 */ /* 0x000fe80000100800 */
[----:B------:R-:W-:Y:S01]  /*45290*/  STL [R1+0x1458], R13 ;  /* 0x0014580d01007387 */ /* 0x000fe20000100800 */
[----:B0-----:R-:W-:-:S03]  /*452a0*/  F2FP.SATFINITE.E4M3.F32.PACK_AB_MERGE_C R0, R2, R3, RZ ;  /* 0x000000030200723e */ /* 0x001fc600048070ff */
[----:B------:R-:W-:Y:S04]  /*452b0*/  STL [R1+0x145c], R12 ;  /* 0x00145c0c01007387 */ /* 0x000fe80000100800 */
[----:B------:R0:W-:Y:S04]  /*452c0*/  STL [R1+0x2c], R6 ;  /* 0x00002c0601007387 */ /* 0x0001e80000100800 */
[----:B------:R-:W2:Y:S04]  /*452d0*/  LDL.LU R17, [R1+0x2e8] ;  /* 0x0002e80001117983 */ /* 0x000ea80000300800 */
[----:B------:R-:W-:Y:S04]  /*452e0*/  STL [R1+0x28], R4 ;  /* 0x0000280401007387 */ /* 0x000fe80000100800 */
[----:B------:R-:W2:Y:S04]  /*452f0*/  LDL.LU R16, [R1+0x2ec] ;  /* 0x0002ec0001107983 */ /* 0x000ea80000300800 */
[----:B------:R-:W-:Y:S04]  /*45300*/  STL [R1+0x24], R0 ;  /* 0x0000240001007387 */ /* 0x000fe80000100800 */
[----:B------:R-:W3:Y:S04]  /*45310*/  LDL.LU R8, [R1+0x2d0] ;  /* 0x0002d00001087983 */ /* 0x000ee80000300800 */
[----:B0-----:R-:W3:Y:S04]  /*45320*/  LDL.LU R6, [R1+0x2d4] ;  /* 0x0002d40001067983 */ /* 0x001ee80000300800 */
[----:B------:R-:W4:Y:S04]  /*45330*/  LDL.LU R3, [R1+0x2d8] ;  /* 0x0002d80001037983 */ /* 0x000f280000300800 */
[----:B------:R-:W4:Y:S04]  /*45340*/  LDL.LU R2, [R1+0x2dc] ;  /* 0x0002dc0001027983 */ /* 0x000f280000300800 */
[----:B------:R-:W2:Y:S04]  /*45350*/  LDL.LU R12, [R1+0x294] ;  /* 0x00029400010c7983 */ /* 0x000ea80000300800 */
        /* <DEDUP_REMOVED lines=24> */
[----:B0-----:R-:W2:Y:S01]  /*454e0*/  LDL.LU R13, [R1+0x2c8] ;  /* 0x0002c800010d7983 */ /* 0x001ea20000300800 */
[----:B------:R-:W-:-:S02]  /*454f0*/  F2FP.SATFINITE.E4M3.F32.PACK_AB_MERGE_C R16, R16, R17, RZ ;  /* 0x000000111010723e */ /* 0x000fc400048070ff */
[----:B---3--:R-:W-:Y:S02]  /*45500*/  F2FP.SATFINITE.E4M3.F32.PACK_AB_MERGE_C R6, R6, R8, RZ ;  /* 0x000000080606723e */ /* 0x008fe400048070ff */
[----:B----4-:R-:W-:Y:S01]  /*45510*/  F2FP.SATFINITE.E4M3.F32.PACK_AB_MERGE_C R2, R2, R3, RZ ;  /* 0x000000030202723e */ /* 0x010fe200048070ff */
[----:B--2---:R0:W-:Y:S04]  /*45520*/  STL [R1+0x14bc], R13 ;  /* 0x0014bc0d01007387 */ /* 0x0041e80000100800 */
        /* <DEDUP_REMOVED lines=14> */
[----:B------:R-:W-:Y:S04]  /*45610*/  STL [R1+0x20], R16 ;  /* 0x0000201001007387 */ /* 0x000fe80000100800 */
[----:B------:R-:W3:Y:S04]  /*45620*/  LDL.LU R25, [R1+0x250] ;  /* 0x0002500001197983 */ /* 0x000ee80000300800 */
[----:B------:R0:W-:Y:S04]  /*45630*/  STL [R1+0x4c], R6 ;  /* 0x00004c0601007387 */ /* 0x0001e80000100800 */
        /* <DEDUP_REMOVED lines=13> */
[----:B-1----:R-:W3:Y:S01]  /*45710*/  LDL.LU R2, [R1+0x1f4] ;  /* 0x0001f40001027983 */ /* 0x002ee20000300800 */
        /* <DEDUP_REMOVED lines=30> */
[----:B------:R-:W-:Y:S02]  /*45900*/  F2FP.SATFINITE.E4M3.F32.PACK_AB_MERGE_C R9, R27, R28, RZ ;  /* 0x0000001c1b09723e */ /* 0x000fe400048070ff */
[----:B------:R-:W-:Y:S02]  /*45910*/  F2FP.SATFINITE.E4M3.F32.PACK_AB_MERGE_C R7, R7, R26, RZ ;  /* 0x0000001a0707723e */ /* 0x000fe400048070ff */
[----:B--2---:R-:W-:-:S05]  /*45920*/  F2FP.SATFINITE.E4M3.F32.PACK_AB_MERGE_C R12, R14, R13, RZ ;  /* 0x0000000d0e0c723e */ /* 0x004fca00048070ff */
[----:B------:R-:W-:Y:S04]  /*45930*/  STL [R1+0x98], R12 ;  /* 0x0000980c01007387 */ /* 0x000fe80000100800 */
[----:B------:R-:W-:Y:S04]  /*45940*/  STL [R1+0x94], R11 ;  /* 0x0000940b01007387 */ /* 0x000fe80000100800 */
[----:B------:R-:W-:Y:S04]  /*45950*/  STL [R1+0x90], R10 ;  /* 0x0000900a01007387 */ /* 0x000fe80000100800 */
[----:B------:R0:W-:Y:S04]  /*45960*/  STL [R1+0xd4], R0 ;  /* 0x0000d40001007387 */ /* 0x0001e80000100800 */
[----:B------:R1:W-:Y:S04]  /*45970*/  STL [R1+0xd0], R9 ;  /* 0x0000d00901007387 */ /* 0x0003e80000100800 */
[----:B------:R-:W2:Y:S01]  /*45980*/  LDL.LU R28, [R1+0x1f8] ;  /* 0x0001f800011c7983 */ /* 0x000ea20000300800 */
[----:B0-----:R-:W-:-:S03]  /*45990*/  F2FP.SATFINITE.E4M3.F32.PACK_AB_MERGE_C R0, R4, R5, RZ ;  /* 0x000000050400723e */ /* 0x001fc600048070ff */
[----:B------:R-:W-:Y:S04]  /*459a0*/  STL [R1+0xbc], R7 ;  /* 0x0000bc0701007387 */ /* 0x000fe80000100800 */
[----:B------:R-:W2:Y:S04]  /*459b0*/  LDL.LU R27, [R1+0x1fc] ;  /* 0x0001fc00011b7983 */ /* 0x000ea80000300800 */
[----:B------:R0:W-:Y:S01]  /*459c0*/  STL [R1+0xb8], R0 ;  /* 0x0000b80001007387 */ /* 0x0001e20000100800 */
[----:B-1----:R-:W-:-:S03]  /*459d0*/  F2FP.SATFINITE.E4M3.F32.PACK_AB_MERGE_C R9, R24, R25, RZ ;  /* 0x000000191809723e */ /* 0x002fc600048070ff */
[----:B------:R-:W3:Y:S04]  /*459e0*/  LDL.LU R26, [R1+0x1e0] ;  /* 0x0001e000011a7983 */ /* 0x000ee80000300800 */
[----:B------:R-:W3:Y:S01]  /*459f0*/  LDL.LU R5, [R1+0x1e4] ;  /* 0x0001e40001057983 */ /* 0x000ee20000300800 */
[----:B0-----:R-:W-:-:S03]  /*45a00*/  F2FP.SATFINITE.E4M3.F32.PACK_AB_MERGE_C R0, R3, R6, RZ ;  /* 0x000000060300723e */ /* 0x001fc600048070ff */
[----:B------:R-:W4:Y:S04]  /*45a10*/  LDL.LU R7, [R1+0x1e8] ;  /* 0x0001e80001077983 */ /* 0x000f280000300800 */
[----:B------:R-:W4:Y:S04]  /*45a20*/  LDL.LU R4, [R1+0x1ec] ;  /* 0x0001ec0001047983 */ /* 0x000f280000300800 */
[----:B------:R-:W4:Y:S04]  /*45a30*/  LDL.LU R25, [R1+0x1c0] ;  /* 0x0001c00001197983 */ /* 0x000f280000300800 */
[----:B------:R0:W-:Y:S04]  /*45a40*/  STL [R1+0xf4], R9 ;  /* 0x0000f40901007387 */ /* 0x0001e80000100800 */
[----:B------:R-:W4:Y:S01]  /*45a50*/  LDL.LU R3, [R1+0x1c4] ;  /* 0x0001c40001037983 */ /* 0x000f220000300800 */
[----:B------:R-:W-:-:S03]  /*45a60*/  F2FP.SATFINITE.E4M3.F32.PACK_AB_MERGE_C R10, R18, R19, RZ ;  /* 0x00000013120a723e */ /* 0x000fc600048070ff */
[----:B------:R1:W-:Y:S01]  /*45a70*/  STL [R1+0xf0], R0 ;  /* 0x0000f00001007387 */ /* 0x0003e20000100800 */
[----:B0-----:R-:W-:-:S03]  /*45a80*/  F2FP.SATFINITE.E4M3.F32.PACK_AB_MERGE_C R9, R22, R23, RZ ;  /* 0x000000171609723e */ /* 0x001fc600048070ff */
[----:B------:R-:W4:Y:S04]  /*45a90*/  LDL.LU R24, [R1+0x1c8] ;  /* 0x0001c80001187983 */ /* 0x000f280000300800 */
[----:B------:R-:W4:Y:S01]  /*45aa0*/  LDL.LU R6, [R1+0x1cc] ;  /* 0x0001cc0001067983 */ /* 0x000f220000300800 */
[----:B-1----:R-:W-:-:S03]  /*45ab0*/  F2FP.SATFINITE.E4M3.F32.PACK_AB_MERGE_C R0, R20, R21, RZ ;  /* 0x000000151400723e */ /* 0x002fc600048070ff */
[----:B------:R0:W-:Y:S04]  /*45ac0*/  STL [R1+0xdc], R9 ;  /* 0x0000dc0901007387 */ /* 0x0001e80000100800 */
[----:B------:R1:W-:Y:S01]  /*45ad0*/  STL [R1+0xd8], R0 ;  /* 0x0000d80001007387 */ /* 0x0003e20000100800 */
[----:B0-----:R-:W-:-:S03]  /*45ae0*/  F2FP.SATFINITE.E4M3.F32.PACK_AB_MERGE_C R9, R16, R17, RZ ;  /* 0x000000111009723e */ /* 0x001fc600048070ff */
[----:B------:R0:W-:Y:S01]  /*45af0*/  STL [R1+0x114], R10 ;  /* 0x0001140a01007387 */ /* 0x0001e20000100800 */
[----:B-1----:R-:W-:-:S03]  /*45b00*/  F2FP.SATFINITE.E4M3.F32.PACK_AB_MERGE_C R0, R2, R8, RZ ;  /* 0x000000080200723e */ /* 0x002fc600048070ff */
[----:B------:R-:W4:Y:S04]  /*45b10*/  LDL.LU R13, [R1+0x1a0] ;  /* 0x0001a000010d7983 */ /* 0x000f280000300800 */
[----:B------:R-:W-:Y:S04]  /*45b20*/  STL [R1+0x110], R9 ;  /* 0x0001100901007387 */ /* 0x000fe80000100800 */
[----:B------:R-:W4:Y:S04]  /*45b30*/  LDL.LU R19, [R1+0x1a4] ;  /* 0x0001a40001137983 */ /* 0x000f280000300800 */
[----:B------:R2:W-:Y:S04]  /*45b40*/  STL [R1+0xfc], R0 ;  /* 0x0000fc0001007387 */ /* 0x0005e80000100800 */
        /* <DEDUP_REMOVED lines=10> */
[----:B0-----:R-:W4:Y:S04]  /*45bf0*/  LDL.LU R10, [R1+0x140] ;  /* 0x00014000010a7983 */ /* 0x001f280000300800 */
[----:B------:R-:W4:Y:S04]  /*45c00*/  LDL.LU R21, [R1+0x144] ;  /* 0x0001440001157983 */ /* 0x000f280000300800 */
[----:B------:R-:W4:Y:S04]  /*45c10*/  LDL.LU R29, [R1+0x148] ;  /* 0x00014800011d7983 */ /* 0x000f280000300800 */
[----:B------:R-:W4:Y:S01]  /*45c20*/  LDL.LU R20, [R1+0x14c] ;  /* 0x00014c0001147983 */ /* 0x000f220000300800 */
[----:B--2---:R-:W-:-:S02]  /*45c30*/  F2FP.SATFINITE.E4M3.F32.PACK_AB_MERGE_C R0, R27, R28, RZ ;  /* 0x0000001c1b00723e */ /* 0x004fc400048070ff */
[----:B---3--:R-:W-:-:S05]  /*45c40*/  F2FP.SATFINITE.E4M3.F32.PACK_AB_MERGE_C R5, R5, R26, RZ ;  /* 0x0000001a0505723e */ /* 0x008fca00048070ff */
[----:B------:R-:W-:Y:S01]  /*45c50*/  STL [R1+0x1460], R5 ;  /* 0x0014600501007387 */ /* 0x000fe20000100800 */
[----:B----4-:R-:W-:-:S03]  /*45c60*/  F2FP.SATFINITE.E4M3.F32.PACK_AB_MERGE_C R4, R4, R7, RZ ;  /* 0x000000070404723e */ /* 0x010fc600048070ff */
[----:B------:R0:W-:Y:S04]  /*45c70*/  STL [R1+0xf8], R0 ;  /* 0x0000f80001007387 */ /* 0x0001e80000100800 */
[----:B------:R-:W2:Y:S04]  /*45c80*/  LDL.LU R27, [R1+0x120] ;  /* 0x00012000011b7983 */ /* 0x000ea80000300800 */
[----:B------:R-:W2:Y:S01]  /*45c90*/  LDL.LU R7, [R1+0x124] ;  /* 0x0001240001077983 */ /* 0x000ea20000300800 */
[----:B------:R-:W-:-:S03]  /*45ca0*/  F2FP.SATFINITE.E4M3.F32.PACK_AB_MERGE_C R3, R3, R25, RZ ;  /* 0x000000190303723e */ /* 0x000fc600048070ff */
[----:B------:R-:W-:Y:S04]  /*45cb0*/  STL [R1+0x1464], R4 ;  /* 0x0014640401007387 */ /* 0x000fe80000100800 */
[----:B------:R-:W-:Y:S04]  /*45cc0*/  STL [R1+0x1468], R3 ;  /* 0x0014680301007387 */ /* 0x000fe80000100800 */
[----:B------:R-:W3:Y:S01]  /*45cd0*/  LDL.LU R28, [R1+0x128] ;  /* 0x00012800011c7983 */ /* 0x000ee20000300800 */
[----:B0-----:R-:W-:-:S03]  /*45ce0*/  F2FP.SATFINITE.E4M3.F32.PACK_AB_MERGE_C R0, R6, R24, RZ ;  /* 0x000000180600723e */ /* 0x001fc600048070ff */
[----:B------:R-:W3:Y:S04]  /*45cf0*/  LDL.LU R26, [R1+0x12c] ;  /* 0x00012c00011a7983 */ /* 0x000ee80000300800 */
[----:B------:R-:W4:Y:S04]  /*45d00*/  LDL.LU R9, [R1+0x100] ;  /* 0x0001000001097983 */ /* 0x000f280000300800 */
[----:B------:R-:W4:Y:S04]  /*45d10*/  LDL.LU R25, [R1+0x104] ;  /* 0x0001040001197983 */ /* 0x000f280000300800 */
[----:B------:R-:W3:Y:S04]  /*45d20*/  LDL.LU R24, [R1+0x108] ;  /* 0x0001080001187983 */ /* 0x000ee80000300800 */
[----:B------:R-:W3:Y:S04]  /*45d30*/  LDL.LU R6, [R1+0x10c] ;  /* 0x00010c0001067983 */ /* 0x000ee80000300800 */
[----:B------:R-:W-:Y:S01]  /*45d40*/  STL [R1+0x146c], R0 ;  /* 0x00146c0001007387 */ /* 0x000fe20000100800 */
[----:B------:R-:W-:-:S05]  /*45d50*/  F2FP.SATFINITE.E4M3.F32.PACK_AB_MERGE_C R19, R19, R13, RZ ;  /* 0x0000000d1313723e */ /* 0x000fca00048070ff */
[----:B------:R-:W-:Y:S01]  /*45d60*/  STL [R1+0x1440], R19 ;  /* 0x0014401301007387 */ /* 0x000fe20000100800 */
[----:B------:R-:W-:Y:S02]  /*45d70*/  F2FP.SATFINITE.E4M3.F32.PACK_AB_MERGE_C R18, R18, R14, RZ ;  /* 0x0000000e1212723e */ /* 0x000fe400048070ff */
[----:B------:R-:W-:-:S03]  /*45d80*/  F2FP.SATFINITE.E4M3.F32.PACK_AB_MERGE_C R17, R17, R15, RZ ;  /* 0x0000000f1111723e */ /* 0x000fc600048070ff */
[----:B------:R-:W-:Y:S01]  /*45d90*/  STL [R1+0x1470], R18 ;  /* 0x0014701201007387 */ /* 0x000fe20000100800 */
[----:B------:R-:W-:-:S03]  /*45da0*/  F2FP.SATFINITE.E4M3.F32.PACK_AB_MERGE_C R16, R16, R11, RZ ;  /* 0x0000000b1010723e */ /* 0x000fc600048070ff */
[----:B------:R-:W-:Y:S04]  /*45db0*/  STL [R1+0x1474], R17 ;  /* 0x0014741101007387 */ /* 0x000fe80000100800 */
[----:B------:R-:W-:Y:S01]  /*45dc0*/  STL [R1+0x1478], R16 ;  /* 0x0014781001007387 */ /* 0x000fe20000100800 */
[----:B------:R-:W-:Y:S02]  /*45dd0*/  F2FP.SATFINITE.E4M3.F32.PACK_AB_MERGE_C R23, R22, R23, RZ ;  /* 0x000000171617723e */ /* 0x000fe400048070ff */
[----:B------:R-:W-:Y:S02]  /*45de0*/  F2FP.SATFINITE.E4M3.F32.PACK_AB_MERGE_C R22, R2, R8, RZ ;  /* 0x000000080216723e */ /* 0x000fe400048070ff */
[----:B------:R-:W3:Y:S04]  /*45df0*/  LDL.LU R8, [R1+0xe0] ;  /* 0x0000e00001087983 */ /* 0x000ee80000300800 */
[----:B------:R-:W3:Y:S01]  /*45e00*/  LDL.LU R2, [R1+0xe4] ;  /* 0x0000e40001027983 */ /* 0x000ee20000300800 */
[----:B------:R-:W-:-:S03]  /*45e10*/  F2FP.SATFINITE.E4M3.F32.PACK_AB_MERGE_C R20, R20, R29, RZ ;  /* 0x0000001d1414723e */ /* 0x000fc600048070ff */
[----:B------:R-:W3:Y:S01]  /*45e20*/  LDL.LU R29, [R1+0xc4] ;  /* 0x0000c400011d7983 */ /* 0x000ee20000300800 */
[----:B------:R-:W-:Y:S02]  /*45e30*/  F2FP.SATFINITE.E4M3.F32.PACK_AB_MERGE_C R21, R21, R10, RZ ;  /* 0x0000000a1515723e */ /* 0x000fe400048070ff */
[----:B--2---:R-:W-:Y:S02]  /*45e40*/  F2FP.SATFINITE.E4M3.F32.PACK_AB_MERGE_C R27, R7, R27, RZ ;  /* 0x0000001b071b723e */ /* 0x004fe400048070ff */
[----:B------:R-:W0:Y:S01]  /*45e50*/  S2R R7, SR_TID.X ;  /* 0x0000000000077919 */ /* 0x000e220000002100 */
[----:B---3--:R1:W-:Y:S04]  /*45e60*/  STL [R1+0x1484], R29 ;  /* 0x0014841d01007387 */ /* 0x0083e80000100800 */
[----:B-1----:R-:W2:Y:S04]  /*45e70*/  LDL.LU R29, [R1+0xec] ;  /* 0x0000ec00011d7983 */ /* 0x002ea80000300800 */
[----:B------:R-:W-:Y:S04]  /*45e80*/  STL.64 [R1+0x1438], R22 ;  /* 0x0014381601007387 */ /* 0x000fe80000100a00 */
[----:B------:R-:W-:Y:S04]  /*45e90*/  STL.64 [R1+0x1430], R20 ;  /* 0x0014301401007387 */ /* 0x000fe80000100a00 */
[----:B------:R-:W-:Y:S04]  /*45ea0*/  STL [R1+0x147c], R27 ;  /* 0x00147c1b01007387 */ /* 0x000fe80000100800 */
[----:B0-----:R0:W-:Y:S04]  /*45eb0*/  STL [R1+0x1480], R7 ;  /* 0x0014800701007387 */ /* 0x0011e80000100800 */
[----:B0-----:R-:W3:Y:S01]  /*45ec0*/  LDL.LU R7, [R1+0xc0] ;  /* 0x0000c00001077983 */ /* 0x001ee20000300800 */
[----:B------:R-:W-:-:S02]  /*45ed0*/  F2FP.SATFINITE.E4M3.F32.PACK_AB_MERGE_C R26, R26, R28, RZ ;  /* 0x0000001c1a1a723e */ /* 0x000fc400048070ff */
[----:B------:R-:W-:Y:S02]  /*45ee0*/  F2FP.SATFINITE.E4M3.F32.PACK_AB_MERGE_C R24, R6, R24, RZ ;  /* 0x000000180618723e */ /* 0x000fe400048070ff */
[----:B------:R-:W-:Y:S02]  /*45ef0*/  F2FP.SATFINITE.E4M3.F32.PACK_AB_MERGE_C R2, R2, R8, RZ ;  /* 0x000000080202723e */ /* 0x000fe400048070ff */
[----:B----4-:R-:W-:Y:S01]  /*45f00*/  F2FP.SATFINITE.E4M3.F32.PACK_AB_MERGE_C R25, R25, R9, RZ ;  /* 0x000000091919723e */ /* 0x010fe200048070ff */
[----:B---3--:R0:W-:Y:S04]  /*45f10*/  STL [R1+0x1488], R7 ;  /* 0x0014880701007387 */ /* 0x0081e80000100800 */
[----:B0-----:R-:W2:Y:S04]  /*45f20*/  LDL.LU R7, [R1+0xe8] ;  /* 0x0000e80001077983 */ /* 0x001ea80000300800 */
        /* <DEDUP_REMOVED lines=16> */
[----:B------:R0:W-:Y:S04]  /*46030*/  STL [R1+0x4], R2 ;  /* 0x0000040201007387 */ /* 0x0001e80000100800 */
[----:B------:R-:W4:Y:S04]  /*46040*/  LDL.LU R14, [R1+0x540] ;  /* 0x00054000010e7983 */ /* 0x000f280000300800 */
[----:B0-----:R-:W4:Y:S04]  /*46050*/  LDL.LU R2, [R1+0x544] ;  /* 0x0005440001027983 */ /* 0x001f280000300800 */
        /* <DEDUP_REMOVED lines=8> */
[----:B------:R0:W-:Y:S04]  /*460e0*/  STL [R1], R29 ;  /* 0x0000001d01007387 */ /* 0x0001e80000100800 */
[----:B0-----:R-:W2:Y:S01]  /*460f0*/  LDL.LU R29, [R1+0x1484] ;  /* 0x00148400011d7983 */ /* 0x001ea20000300800 */
[----:B---3--:R-:W-:Y:S02]  /*46100*/  F2FP.SATFINITE.E4M3.F32.PACK_AB_MERGE_C R28, R28, R19, RZ ;  /* 0x000000131c1c723e */ /* 0x008fe400048070ff */
[----:B----4-:R-:W-:-:S02]  /*46110*/  F2FP.SATFINITE.E4M3.F32.PACK_AB_MERGE_C R16, R16, R27, RZ ;  /* 0x0000001b1010723e */ /* 0x010fc400048070ff */
[----:B------:R-:W-:Y:S02]  /*46120*/  F2FP.SATFINITE.E4M3.F32.PACK_AB_MERGE_C R15, R15, R17, RZ ;  /* 0x000000110f0f723e */ /* 0x000fe400048070ff */
[----:B------:R-:W-:Y:S02]  /*46130*/  F2FP.SATFINITE.E4M3.F32.PACK_AB_MERGE_C R0, R0, R18, RZ ;  /* 0x000000120000723e */ /* 0x000fe400048070ff */
[----:B------:R-:W-:Y:S02]  /*46140*/  F2FP.SATFINITE.E4M3.F32.PACK_AB_MERGE_C R4, R4, R3, RZ ;  /* 0x000000030404723e */ /* 0x000fe400048070ff */
[----:B------:R-:W-:Y:S02]  /*46150*/  F2FP.SATFINITE.E4M3.F32.PACK_AB_MERGE_C R6, R6, R5, RZ ;  /* 0x000000050606723e */ /* 0x000fe400048070ff */
[----:B--2---:R-:W-:Y:S02]  /*46160*/  F2FP.SATFINITE.E4M3.F32.PACK_AB_MERGE_C R29, R29, R7, RZ ;  /* 0x000000071d1d723e */ /* 0x004fe400048070ff */
[----:B------:R-:W2:Y:S04]  /*46170*/  LDL.LU R7, [R1+0x1480] ;  /* 0x0014800001077983 */ /* 0x000ea80000300800 */
[----:B------:R0:W-:Y:S04]  /*46180*/  STL [R1+0x1418], R29 ;  /* 0x0014181d01007387 */ /* 0x0001e80000100800 */
[----:B0-----:R-:W3:Y:S04]  /*46190*/  LDL.LU R29, [R1+0x57c] ;  /* 0x00057c00011d7983 */ /* 0x001ee80000300800 */
[----:B------:R-:W4:Y:S04]  /*461a0*/  LDL R19, [R1+0x420] ;  /* 0x0004200001137983 */ /* 0x000f280000100800 */
[----:B------:R0:W-:Y:S04]  /*461b0*/  STL [R1+0x141c], R28 ;  /* 0x00141c1c01007387 */ /* 0x0001e80000100800 */
[----:B0-----:R-:W3:Y:S04]  /*461c0*/  LDL.LU R28, [R1+0x578] ;  /* 0x00057800011c7983 */ /* 0x001ee80000300800 */
[----:B------:R-:W4:Y:S04]  /*461d0*/  LDL.LU R27, [R1+0x147c] ;  /* 0x00147c00011b7983 */ /* 0x000f280000300800 */
[----:B------:R0:W-:Y:S04]  /*461e0*/  STL [R1+0x14], R16 ;  /* 0x0000141001007387 */ /* 0x0001e80000100800 */
[----:B0-----:R-:W4:Y:S04]  /*461f0*/  LDL.LU R16, [R1+0x1478] ;  /* 0x0014780001107983 */ /* 0x001f280000300800 */
[----:B------:R-:W4:Y:S04]  /*46200*/  LDL.LU R17, [R1+0x1474] ;  /* 0x0014740001117983 */ /* 0x000f280000300800 */
[----:B------:R0:W-:Y:S04]  /*46210*/  STL [R1+0x10], R15 ;  /* 0x0000100f01007387 */ /* 0x0001e80000100800 */
[----:B0-----:R-:W4:Y:S04]  /*46220*/  LDL R15, [R1+0x13d4] ;  /* 0x0013d400010f7983 */ /* 0x001f280000100800 */
[----:B------:R-:W4:Y:S04]  /*46230*/  LDL.LU R18, [R1+0x1470] ;  /* 0x0014700001127983 */ /* 0x000f280000300800 */
[----:B------:R0:W-:Y:S04]  /*46240*/  STL [R1+0xc], R0 ;  /* 0x00000c0001007387 */ /* 0x0001e80000100800 */
[----:B0-----:R-:W4:Y:S04]  /*46250*/  LDL.LU R0, [R1+0x146c] ;  /* 0x00146c0001007983 */ /* 0x001f280000300800 */
[----:B------:R-:W4:Y:S04]  /*46260*/  LDL.LU R3, [R1+0x1468] ;  /* 0x0014680001037983 */ /* 0x000f280000300800 */
[----:B------:R0:W-:Y:S04]  /*46270*/  STL [R1+0x8], R4 ;  /* 0x0000080401007387 */ /* 0x0001e80000100800 */
[----:B0-----:R-:W4:Y:S04]  /*46280*/  LDL.LU R4, [R1+0x1464] ;  /* 0x0014640001047983 */ /* 0x001f280000300800 */
[----:B------:R-:W4:Y:S04]  /*46290*/  LDL.LU R5, [R1+0x1460] ;  /* 0x0014600001057983 */ /* 0x000f280000300800 */
[----:B------:R0:W-:Y:S04]  /*462a0*/  STL [R1+0xa4], R6 ;  /* 0x0000a40601007387 */ /* 0x0001e80000100800 */
[----:B0-----:R-:W4:Y:S01]  /*462b0*/  LDL.LU R6, [R1+0x13d0] ;  /* 0x0013d00001067983 */ /* 0x001f220000300800 */
[----:B------:R-:W-:-:S02]  /*462c0*/  F2FP.SATFINITE.E4M3.F32.PACK_AB_MERGE_C R13, R13, R12, RZ ;  /* 0x0000000c0d0d723e */ /* 0x000fc400048070ff */
[----:B------:R-:W-:Y:S02]  /*462d0*/  F2FP.SATFINITE.E4M3.F32.PACK_AB_MERGE_C R2, R2, R14, RZ ;  /* 0x0000000e0202723e */ /* 0x000fe400048070ff */
[----:B------:R-:W-:Y:S02]  /*462e0*/  F2FP.SATFINITE.E4M3.F32.PACK_AB_MERGE_C R21, R21, R20, RZ ;  /* 0x000000141515723e */ /* 0x000fe400048070ff */
[----:B------:R-:W-:Y:S02]  /*462f0*/  F2FP.SATFINITE.E4M3.F32.PACK_AB_MERGE_C R20, R23, R22, RZ ;  /* 0x000000161714723e */ /* 0x000fe400048070ff */
[----:B------:R-:W-:Y:S01]  /*46300*/  F2FP.SATFINITE.E4M3.F32.PACK_AB_MERGE_C R8, R8, R11, RZ ;  /* 0x0000000b0808723e */ /* 0x000fe200048070ff */
[----:B--2---:R-:W-:Y:S01]  /*46310*/  IMAD.SHL.U32 R11, R7, 0x20, RZ ;  /* 0x00000020070b7824 */ /* 0x004fe200078e00ff */
[----:B---3--:R-:W-:Y:S02]  /*46320*/  F2FP.SATFINITE.E4M3.F32.PACK_AB_MERGE_C R29, R29, R28, RZ ;  /* 0x0000001c1d1d723e */ /* 0x008fe400048070ff */
[----:B------:R-:W-:-:S02]  /*46330*/  F2FP.SATFINITE.E4M3.F32.PACK_AB_MERGE_C R28, R9, R10, RZ ;  /* 0x0000000a091c723e */ /* 0x000fc400048070ff */
[----:B------:R-:W2:Y:S04]  /*46340*/  LDL.LU R9, [R1+0x42c] ;  /* 0x00042c0001097983 */ /* 0x000ea80000300800 */
[----:B------:R-:W-:Y:S04]  /*46350*/  STL [R1+0xa0], R29 ;  /* 0x0000a01d01007387 */ /* 0x000fe80000100800 */
[----:B------:R-:W3:Y:S04]  /*46360*/  LDL.LU R10, [R1+0x430] ;  /* 0x00043000010a7983 */ /* 0x000ee80000300800 */
[----:B------:R0:W-:Y:S04]  /*46370*/  STL [R1+0x1c], R28 ;  /* 0x00001c1c01007387 */ /* 0x0001e80000100800 */
[----:B0-----:R-:W2:Y:S04]  /*46380*/  LDL.LU R28, [R1+0x50] ;  /* 0x00005000011c7983 */ /* 0x001ea80000300800 */
[----:B------:R-:W2:Y:S04]  /*46390*/  LDL.LU R29, [R1+0x38] ;  /* 0x00003800011d7983 */ /* 0x000ea80000300800 */
[----:B------:R-:W2:Y:S04]  /*463a0*/  LDL.LU R12, [R1+0x145c] ;  /* 0x00145c00010c7983 */ /* 0x000ea80000300800 */
[----:B------:R0:W-:Y:S01]  /*463b0*/  STL [R1+0x18], R13 ;  /* 0x0000180d01007387 */ /* 0x0001e20000100800 */
[----:B----4-:R-:W-:Y:S01]  /*463c0*/  ISETP.GE.AND P0, PT, R15, UR10, PT ;  /* 0x0000000a0f007c0c */ /* 0x010fe2000bf06270 */
[----:B------:R-:W-:Y:S01]  /*463d0*/  VIADD R7, R19, 0x2 ;  /* 0x0000000213077836 */ /* 0x000fe20000000000 */
[----:B------:R-:W-:Y:S01]  /*463e0*/  LOP3.LUT R11, R11, 0x400, RZ, 0xc0, !PT ;  /* 0x000004000b0b7812 */ /* 0x000fe200078ec0ff */
[----:B------:R-:W1:Y:S01]  /*463f0*/  LDCU UR10, c[0x0][0x39c] ;  /* 0x00007380ff0a77ac */ /* 0x000e620008000800 */
[----:B0-----:R-:W4:Y:S04]  /*46400*/  LDL.LU R13, [R1+0x1458] ;  /* 0x00145800010d7983 */ /* 0x001f280000300800 */
[----:B------:R-:W2:Y:S04]  /*46410*/  LDL.LU R14, [R1+0x1454] ;  /* 0x00145400010e7983 */ /* 0x000ea80000300800 */
[----:B------:R0:W-:Y:S04]  /*46420*/  STL [R1+0xb4], R2 ;  /* 0x0000b40201007387 */ /* 0x0001e80000100800 */
[----:B------:R-:W4:Y:S01]  /*46430*/  LDL.LU R15, [R1+0x1450] ;  /* 0x00145000010f7983 */ /* 0x000f220000300800 */
[----:B0-----:R-:W-:-:S03]  /*46440*/  VIADD R2, R19, 0xff ;  /* 0x000000ff13027836 */ /* 0x001fc60000000000 */
[----:B------:R-:W-:Y:S02]  /*46450*/  STL [R1+0xb0], R21 ;  /* 0x0000b01501007387 */ /* 0x000fe40000100800 */
[----:B------:R-:W-:Y:S02]  /*46460*/  ISETP.LT.AND P1, PT, R2, UR4, !P0 ;  /* 0x0000000402007c0c */ /* 0x000fe4000c721270 */
[----:B------:R0:W-:Y:S04]  /*46470*/  STL [R1+0xac], R20 ;  /* 0x0000ac1401007387 */ /* 0x0001e80000100800 */
[----:B------:R1:W-:Y:S01]  /*46480*/  STL [R1+0xa8], R8 ;  /* 0x0000a80801007387 */ /* 0x0003e20000100800 */
[----:B------:R-:W-:-:S03]  /*46490*/  ISETP.LT.AND P4, PT, R7, UR7, !P0 ;  /* 0x0000000707007c0c */ /* 0x000fc6000c781270 */
[----:B0-----:R-:W2:Y:S01]  /*464a0*/  LDL.LU R20, [R1+0x34] ;  /* 0x0000340001147983 */ /* 0x001ea20000300800 */
[----:B-1----:R-:W-:-:S03]  /*464b0*/  VIADD R8, R19, 0x3 ;  /* 0x0000000313087836 */ /* 0x002fc60000000000 */
[----:B------:R-:W2:Y:S01]  /*464c0*/  LDL.LU R21, [R1+0x54] ;  /* 0x0000540001157983 */ /* 0x000ea20000300800 */
[----:B------:R-:W-:Y:S01]  /*464d0*/  LOP3.LUT R2, R6, 0x1f0, RZ, 0xc0, !PT ;  /* 0x000001f006027812 */ /* 0x000fe200078ec0ff */
[----:B------:R-:W-:Y:S02]  /*464e0*/  VIADD R6, R19, 0x1 ;  /* 0x0000000113067836 */ /* 0x000fe40000000000 */
[----:B------:R-:W2:Y:S01]  /*464f0*/  LDL.LU R22, [R1+0x30] ;  /* 0x0000300001167983 */ /* 0x000ea20000300800 */
[----:B------:R-:W-:Y:S01]  /*46500*/  ISETP.LT.AND P3, PT, R8, UR12, !P0 ;  /* 0x0000000c08007c0c */ /* 0x000fe2000c761270 */
[----:B------:R-:W-:Y:S01]  /*46510*/  UMOV UR4, 0x400 ;  /* 0x0000040000047882 */ /* 0x000fe20000000000 */
[----:B------:R-:W0:Y:S01]  /*46520*/  LDCU UR12, c[0x0][0x39c] ;  /* 0x00007380ff0c77ac */ /* 0x000e220008000800 */
[----:B------:R-:W2:Y:S01]  /*46530*/  LDL.LU R23, [R1+0x3c] ;  /* 0x00003c0001177983 */ /* 0x000ea20000300800 */
[----:B------:R-:W-:Y:S01]  /*46540*/  ISETP.LT.AND P5, PT, R6, UR6, !P0 ;  /* 0x0000000606007c0c */ /* 0x000fe2000c7a1270 */
[----:B------:R-:W-:-:S02]  /*46550*/  ULEA UR4, UR5, UR4, 0x18 ;  /* 0x0000000405047291 */ /* 0x000fc4000f8ec0ff */
[----:B------:R-:W2:Y:S01]  /*46560*/  LDL.LU R6, [R1+0x434] ;  /* 0x0004340001067983 */ /* 0x000ea20000300800 */
[----:B------:R-:W1:Y:S03]  /*46570*/  LDCU UR5, c[0x0][0x3b4] ;  /* 0x00007680ff0577ac */ /* 0x000e660008000800 */
[----:B------:R-:W2:Y:S01]  /*46580*/  LDL.LU R7, [R1+0x424] ;  /* 0x0004240001077983 */ /* 0x000ea20000300800 */
[----:B------:R-:W0:Y:S03]  /*46590*/  LDCU.64 UR6, c[0x0][0x390] ;  /* 0x00007200ff0677ac */ /* 0x000e260008000a00 */
[----:B------:R-:W2:Y:S01]  /*465a0*/  LDL.LU R8, [R1+0x43c] ;  /* 0x00043c0001087983 */ /* 0x000ea20000300800 */
[----:B------:R-:W-:-:S03]  /*465b0*/  IADD3 R2, PT, PT, R2, UR4, R11 ;  /* 0x0000000402027c10 */ /* 0x000fc6000fffe00b */
[----:B------:R-:W3:Y:S01]  /*465c0*/  LDL.LU R11, [R1+0x144c] ;  /* 0x00144c00010b7983 */ /* 0x000ee20000300800 */
[----:B--2---:R-:W-:-:S03]  /*465d0*/  PRMT R8, R8, 0x5410, R9 ;  /* 0x0000541008087816 */ /* 0x004fc60000000009 */
[----:B------:R-:W3:Y:S02]  /*465e0*/  LDL.LU R9, [R1+0x1448] ;  /* 0x0014480001097983 */ /* 0x000ee40000300800 */
[----:B---3--:R-:W-:Y:S02]  /*465f0*/  PRMT R9, R10, 0x5410, R9 ;  /* 0x000054100a097816 */ /* 0x008fe40000000009 */
[----:B------:R-:W2:Y:S01]  /*46600*/  LDL.LU R10, [R1+0x1444] ;  /* 0x00144400010a7983 */ /* 0x000ea20000300800 */
[----:B------:R-:W-:Y:S02]  /*46610*/  PRMT R11, R29, 0x5410, R11 ;  /* 0x000054101d0b7816 */ /* 0x000fe4000000000b */
[----:B--2---:R-:W-:Y:S02]  /*46620*/  PRMT R10, R28, 0x5410, R10 ;  /* 0x000054101c0a7816 */ /* 0x004fe4000000000a */
[----:B------:R-:W2:Y:S04]  /*46630*/  LDL.LU R28, [R1+0x440] ;  /* 0x00044000011c7983 */ /* 0x000ea80000300800 */
[----:B------:R3:W-:Y:S04]  /*46640*/  STSM.16.M88.4 [R2], R8 ;  /* 0x0000000802007844 */ /* 0x0007e80000000200 */
[----:B------:R-:W2:Y:S01]  /*46650*/  LDL.LU R29, [R1+0x448] ;  /* 0x00044800011d7983 */ /* 0x000ea20000300800 */
[----:B---3--:R-:W-:Y:S01]  /*46660*/  IMAD.MOV.U32 R11, RZ, RZ, R19 ;  /* 0x000000ffff0b7224 */ /* 0x008fe200078e0013 */
[----:B----4-:R-:W-:-:S02]  /*46670*/  PRMT R8, R15, 0x5410, R13 ;  /* 0x000054100f087816 */ /* 0x010fc4000000000d */
[----:B------:R-:W3:Y:S01]  /*46680*/  LDL.LU R19, [R1+0x1440] ;  /* 0x0014400001137983 */ /* 0x000ee20000300800 */
[----:B------:R-:W-:-:S03]  /*46690*/  PRMT R9, R14, 0x5410, R12 ;  /* 0x000054100e097816 */ /* 0x000fc6000000000c */
[----:B------:R-:W4:Y:S04]  /*466a0*/  LDL.LU R15, [R1+0x438] ;  /* 0x00043800010f7983 */ /* 0x000f280000300800 */
[----:B------:R-:W4:Y:S01]  /*466b0*/  LDL.LU R12, [R1+0x428] ;  /* 0x00042800010c7983 */ /* 0x000f220000300800 */
[----:B------:R-:W-:Y:S02]  /*466c0*/  IMAD.MOV.U32 R13, RZ, RZ, R11 ;  /* 0x000000ffff0d7224 */ /* 0x000fe400078e000b */
[----:B------:R-:W0:Y:S01]  /*466d0*/  S2R R11, SR_TID.X ;  /* 0x00000000000b7919 */ /* 0x000e220000002100 */
[----:B------:R-:W-:Y:S02]  /*466e0*/  PRMT R10, R5, 0x5410, R3 ;  /* 0x00005410050a7816 */ /* 0x000fe40000000003 */
[----:B0-----:R-:W-:-:S02]  /*466f0*/  LOP3.LUT R3, R11, 0x3f, RZ, 0xc0, !PT ;  /* 0x0000003f0b037812 */ /* 0x001fc400078ec0ff */
[----:B------:R-:W-:-:S05]  /*46700*/  PRMT R11, R4, 0x5410, R0 ;  /* 0x00005410040b7816 */ /* 0x000fca0000000000 */
[----:B------:R-:W-:Y:S01]  /*46710*/  STSM.16.M88.4 [R2+0x200], R8 ;  /* 0x0002000802007844 */ /* 0x000fe20000000200 */
[----:B------:R-:W-:Y:S01]  /*46720*/  LEA R0, R3, UR4, 0x4 ;  /* 0x0000000403007c11 */ /* 0x000fe2000f8e20ff */
[----:B------:R-:W-:Y:S01]  /*46730*/  BAR.SYNC.DEFER_BLOCKING 0x0 ;  /* 0x0000000000007b1d */ /* 0x000fe20000010000 */
[----:B------:R-:W-:Y:S01]  /*46740*/  IMAD.MOV.U32 R3, RZ, RZ, R13 ;  /* 0x000000ffff037224 */ /* 0x000fe200078e000d */
[----:B------:R-:W-:Y:S02]  /*46750*/  PRMT R13, R6, 0x5410, R7 ;  /* 0x00005410060d7816 */ /* 0x000fe40000000007 */
[----:B------:R-:W-:Y:S02]  /*46760*/  PRMT R14, R21, 0x5410, R20 ;  /* 0x00005410150e7816 */ /* 0x000fe40000000014 */
[----:B------:R-:W0:Y:S01]  /*46770*/  LDCU UR4, c[0x0][0x3b8] ;  /* 0x00007700ff0477ac */ /* 0x000e220008000800 */
[----:B------:R-:W2:Y:S04]  /*46780*/  LDL.LU R20, [R1+0x5c] ;  /* 0x00005c0001147983 */ /* 0x000ea80000300800 */
[----:B------:R-:W2:Y:S04]  /*46790*/  LDL.LU R21, [R1+0x74] ;  /* 0x0000740001157983 */ /* 0x000ea80000300800 */
[----:B------:R-:W0:Y:S04]  /*467a0*/  LDS.128 R4, [R0] ;  /* 0x0000000000047984 */ /* 0x000e280000000c00 */
[----:B------:R-:W0:Y:S01]  /*467b0*/  LDS.128 R8, [R0+0x400] ;  /* 0x0004000000087984 */ /* 0x000e220000000c00 */
[----:B------:R-:W-:Y:S01]  /*467c0*/  BAR.SYNC.DEFER_BLOCKING 0x0 ;  /* 0x0000000000007b1d */ /* 0x000fe20000010000 */
[----:B----4-:R-:W-:-:S02]  /*467d0*/  PRMT R12, R15, 0x5410, R12 ;  /* 0x000054100f0c7816 */ /* 0x010fc4000000000c */
[----:B------:R-:W-:-:S03]  /*467e0*/  PRMT R15, R23, 0x5410, R22 ;  /* 0x00005410170f7816 */ /* 0x000fc60000000016 */
[----:B------:R-:W4:Y:S04]  /*467f0*/  LDL.LU R22, [R1+0x58] ;  /* 0x0000580001167983 */ /* 0x000f280000300800 */
[----:B------:R-:W4:Y:S04]  /*46800*/  LDL.LU R23, [R1+0x70] ;  /* 0x0000700001177983 */ /* 0x000f280000300800 */
[----:B0-----:R0:W-:Y:S04]  /*46810*/  STL.64 [R1+0x1400], R6 ;  /* 0x0014000601007387 */ /* 0x0011e80000100a00 */
[----:B0-----:R-:W2:Y:S04]  /*46820*/  LDL.LU R6, [R1+0x444] ;  /* 0x0004440001067983 */ /* 0x001ea80000300800 */
[----:B------:R-:W2:Y:S04]  /*46830*/  LDL.LU R7, [R1+0x44c] ;  /* 0x00044c0001077983 */ /* 0x000ea80000300800 */
[----:B------:R0:W-:Y:S04]  /*46840*/  STL.64 [R1+0x13f8], R4 ;  /* 0x0013f80401007387 */ /* 0x0001e80000100a00 */
[----:B0-----:R-:W2:Y:S04]  /*46850*/  LDL.LU R4, [R1+0x20] ;  /* 0x0000200001047983 */ /* 0x001ea80000300800 */
[----:B------:R-:W2:Y:S04]  /*46860*/  LDL.LU R5, [R1+0x28] ;  /* 0x0000280001057983 */ /* 0x000ea80000300800 */
[----:B------:R0:W-:Y:S04]  /*46870*/  STL.64 [R1+0x1410], R10 ;  /* 0x0014100a01007387 */ /* 0x0001e80000100a00 */
[----:B0-----:R-:W4:Y:S04]  /*46880*/  LDL.LU R10, [R1+0x24] ;  /* 0x00002400010a7983 */ /* 0x001f280000300800 */
[----:B------:R-:W4:Y:S04]  /*46890*/  LDL.LU R11, [R1+0x2c] ;  /* 0x00002c00010b7983 */ /* 0x000f280000300800 */
[----:B------:R3:W-:Y:S02]  /*468a0*/  STSM.16.M88.4 [R2], R12 ;  /* 0x0000000c02007844 */ /* 0x0007e40000000200 */
[----:B---3--:R-:W-:-:S02]  /*468b0*/  PRMT R14, R19, 0x5410, R17 ;  /* 0x00005410130e7816 */ /* 0x008fc40000000011 */
[----:B------:R-:W-:Y:S01]  /*468c0*/  PRMT R15, R18, 0x5410, R16 ;  /* 0x00005410120f7816 */ /* 0x000fe20000000010 */
[----:B------:R0:W-:Y:S04]  /*468d0*/  STL.64 [R1+0x1408], R8 ;  /* 0x0014080801007387 */ /* 0x0001e80000100a00 */
[----:B------:R-:W3:Y:S04]  /*468e0*/  LDL.LU R18, [R1+0x78] ;  /* 0x0000780001127983 */ /* 0x000ee80000300800 */
[----:B------:R-:W3:Y:S04]  /*468f0*/  LDL.LU R16, [R1+0x118] ;  /* 0x0001180001107983 */ /* 0x000ee80000300800 */
[----:B------:R-:W3:Y:S04]  /*46900*/  LDL.LU R19, [R1+0x64] ;  /* 0x0000640001137983 */ /* 0x000ee80000300800 */
[----:B------:R-:W3:Y:S04]  /*46910*/  LDL.LU R17, [R1+0x6c] ;  /* 0x00006c0001117983 */ /* 0x000ee80000300800 */
[----:B0-----:R-:W3:Y:S04]  /*46920*/  LDL.LU R8, [R1+0x60] ;  /* 0x0000600001087983 */ /* 0x001ee80000300800 */
[----:B------:R-:W3:Y:S01]  /*46930*/  LDL.LU R9, [R1+0x68] ;  /* 0x0000680001097983 */ /* 0x000ee20000300800 */
[----:B--2---:R-:W-:-:S02]  /*46940*/  PRMT R13, R5, 0x5410, R4 ;  /* 0x00005410050d7816 */ /* 0x004fc40000000004 */
[----:B----4-:R-:W-:Y:S02]  /*46950*/  PRMT R12, R11, 0x5410, R10 ;  /* 0x000054100b0c7816 */ /* 0x010fe4000000000a */
[----:B------:R-:W2:Y:S04]  /*46960*/  LDL.LU R10, [R1+0x464] ;  /* 0x00046400010a7983 */ /* 0x000ea80000300800 */
[----:B------:R0:W-:Y:S04]  /*46970*/  STSM.16.M88.4 [R2+0x200], R12 ;  /* 0x0002000c02007844 */ /* 0x0001e80000000200 */
[----:B------:R-:W2:Y:S04]  /*46980*/  LDL.LU R11, [R1+0x46c] ;  /* 0x00046c00010b7983 */ /* 0x000ea80000300800 */
[----:B------:R-:W4:Y:S04]  /*46990*/  LDL.LU R4, [R1+0x460] ;  /* 0x0004600001047983 */ /* 0x000f280000300800 */
[----:B------:R-:W4:Y:S01]  /*469a0*/  LDL.LU R5, [R1+0x468] ;  /* 0x0004680001057983 */ /* 0x000f220000300800 */
[----:B0-----:R-:W-:-:S02]  /*469b0*/  PRMT R14, R21, 0x5410, R20 ;  /* 0x00005410150e7816 */ /* 0x001fc40000000014 */
[----:B------:R-:W-:Y:S01]  /*469c0*/  PRMT R15, R23, 0x5410, R22 ;  /* 0x00005410170f7816 */ /* 0x000fe20000000016 */
[----:B------:R-:W-:Y:S06]  /*469d0*/  BAR.SYNC.DEFER_BLOCKING 0x0 ;  /* 0x0000000000007b1d */ /* 0x000fec0000010000 */
[----:B------:R-:W0:Y:S01]  /*469e0*/  LDS.128 R20, [R0] ;  /* 0x0000000000147984 */ /* 0x000e220000000c00 */
[----:B------:R-:W-:Y:S02]  /*469f0*/  PRMT R12, R7, 0x5410, R6 ;  /* 0x00005410070c7816 */ /* 0x000fe40000000006 */
[----:B------:R-:W-:Y:S01]  /*46a00*/  PRMT R13, R29, 0x5410, R28 ;  /* 0x000054101d0d7816 */ /* 0x000fe2000000001c */
[----:B------:R-:W2:Y:S04]  /*46a10*/  LDL.LU R6, [R1+0x134] ;  /* 0x0001340001067983 */ /* 0x000ea80000300800 */
[----:B------:R-:W2:Y:S04]  /*46a20*/  LDL.LU R7, [R1+0x13c] ;  /* 0x00013c0001077983 */ /* 0x000ea80000300800 */
[----:B------:R-:W2:Y:S04]  /*46a30*/  LDL.LU R28, [R1+0x130] ;  /* 0x00013000011c7983 */ /* 0x000ea80000300800 */
[----:B------:R-:W2:Y:S04]  /*46a40*/  LDL.LU R29, [R1+0x138] ;  /* 0x00013800011d7983 */ /* 0x000ea80000300800 */
[----:B0-----:R-:W-:Y:S04]  /*46a50*/  STL.64 [R1+0x20], R20 ;  /* 0x0000201401007387 */ /* 0x001fe80000100a00 */
[----:B------:R-:W-:Y:S04]  /*46a60*/  STL.64 [R1+0x28], R22 ;  /* 0x0000281601007387 */ /* 0x000fe80000100a00 */
[----:B------:R-:W0:Y:S01]  /*46a70*/  LDS.128 R20, [R0+0x400] ;  /* 0x0004000000147984 */ /* 0x000e220000000c00 */
[----:B------:R-:W-:Y:S06]  /*46a80*/  BAR.SYNC.DEFER_BLOCKING 0x0 ;  /* 0x0000000000007b1d */ /* 0x000fec0000010000 */
[----:B------:R-:W-:Y:S04]  /*46a90*/  STSM.16.M88.4 [R2], R12 ;  /* 0x0000000c02007844 */ /* 0x000fe80000000200 */
[----:B0-----:R-:W-:Y:S04]  /*46aa0*/  STL.64 [R1+0x30], R20 ;  /* 0x0000301401007387 */ /* 0x001fe80000100a00 */
[----:B------:R0:W-:Y:S04]  /*46ab0*/  STL.64 [R1+0x38], R22 ;  /* 0x0000381601007387 */ /* 0x0001e80000100a00 */
[----:B0-----:R-:W2:Y:S04]  /*46ac0*/  LDL.LU.64 R22, [R1+0x1438] ;  /* 0x0014380001167983 */ /* 0x001ea80000300a00 */
[----:B------:R-:W2:Y:S04]  /*46ad0*/  LDL.LU.64 R20, [R1+0x1430] ;  /* 0x0014300001147983 */ /* 0x000ea80000300a00 */
[----:B------:R-:W2:Y:S04]  /*46ae0*/  LDL.LU R12, [R1+0x44] ;  /* 0x00004400010c7983 */ /* 0x000ea80000300800 */
[----:B------:R-:W2:Y:S04]  /*46af0*/  LDL.LU R13, [R1+0x4c] ;  /* 0x00004c00010d7983 */ /* 0x000ea80000300800 */
[----:B------:R-:W3:Y:S04]  /*46b00*/  LDL.LU R14, [R1+0x40] ;  /* 0x00004000010e7983 */ /* 0x000ee80000300800 */
[----:B------:R-:W3:Y:S01]  /*46b10*/  LDL.LU R15, [R1+0x48] ;  /* 0x00004800010f7983 */ /* 0x000ee20000300800 */
[----:B--2---:R-:W-:-:S02]  /*46b20*/  PRMT R12, R13, 0x5410, R12 ;  /* 0x000054100d0c7816 */ /* 0x004fc4000000000c */
[----:B---3--:R-:W-:Y:S02]  /*46b30*/  PRMT R13, R15, 0x5410, R14 ;  /* 0x000054100f0d7816 */ /* 0x008fe4000000000e */
[----:B------:R-:W-:Y:S02]  /*46b40*/  PRMT R14, R23, 0x5410, R21 ;  /* 0x00005410170e7816 */ /* 0x000fe40000000015 */
[----:B------:R-:W-:Y:S01]  /*46b50*/  PRMT R15, R22, 0x5410, R20 ;  /* 0x00005410160f7816 */ /* 0x000fe20000000014 */
[----:B------:R-:W2:Y:S04]  /*46b60*/  LDL.LU R23, [R1+0x7c] ;  /* 0x00007c0001177983 */ /* 0x000ea80000300800 */
[----:B------:R-:W2:Y:S04]  /*46b70*/  LDL.LU R21, [R1+0x11c] ;  /* 0x00011c0001157983 */ /* 0x000ea80000300800 */
[----:B------:R-:W3:Y:S04]  /*46b80*/  LDL.LU R22, [R1+0x450] ;  /* 0x0004500001167983 */ /* 0x000ee80000300800 */
[----:B------:R-:W3:Y:S04]  /*46b90*/  LDL.LU R20, [R1+0x458] ;  /* 0x0004580001147983 */ /* 0x000ee80000300800 */
[----:B------:R0:W-:Y:S04]  /*46ba0*/  STSM.16.M88.4 [R2+0x200], R12 ;  /* 0x0002000c02007844 */ /* 0x0001e80000000200 */
[----:B0-----:R-:W2:Y:S04]  /*46bb0*/  LDL.LU R14, [R1+0x454] ;  /* 0x00045400010e7983 */ /* 0x001ea80000300800 */
[----:B------:R-:W2:Y:S01]  /*46bc0*/  LDL.LU R15, [R1+0x45c] ;  /* 0x00045c00010f7983 */ /* 0x000ea20000300800 */
[----:B------:R-:W-:Y:S01]  /*46bd0*/  BAR.SYNC.DEFER_BLOCKING 0x0 ;  /* 0x0000000000007b1d */ /* 0x000fe20000010000 */
[----:B---3--:R-:W-:-:S02]  /*46be0*/  PRMT R13, R20, 0x5410, R22 ;  /* 0x00005410140d7816 */ /* 0x008fc40000000016 */
[----:B--2---:R-:W-:Y:S02]  /*46bf0*/  PRMT R12, R15, 0x5410, R14 ;  /* 0x000054100f0c7816 */ /* 0x004fe4000000000e */
[----:B------:R-:W-:Y:S02]  /*46c00*/  PRMT R14, R21, 0x5410, R23 ;  /* 0x00005410150e7816 */ /* 0x000fe40000000017 */
[----:B------:R-:W0:Y:S01]  /*46c10*/  LDS.128 R20, [R0] ;  /* 0x0000000000147984 */ /* 0x000e220000000c00 */
[----:B------:R-:W-:-:S03]  /*46c20*/  PRMT R15, R16, 0x5410, R18 ;  /* 0x00005410100f7816 */ /* 0x000fc60000000012 */
[----:B0-----:R-:W-:Y:S04]  /*46c30*/  STL.64 [R1+0x40], R20 ;  /* 0x0000401401007387 */ /* 0x001fe80000100a00 */
[----:B------:R-:W-:Y:S04]  /*46c40*/  STL.64 [R1+0x48], R22 ;  /* 0x0000481601007387 */ /* 0x000fe80000100a00 */
[----:B------:R-:W0:Y:S01]  /*46c50*/  LDS.128 R20, [R0+0x400] ;  /* 0x0004000000147984 */ /* 0x000e220000000c00 */
[----:B------:R-:W-:Y:S06]  /*46c60*/  BAR.SYNC.DEFER_BLOCKING 0x0 ;  /* 0x0000000000007b1d */ /* 0x000fec0000010000 */
[----:B------:R2:W-:Y:S02]  /*46c70*/  STSM.16.M88.4 [R2], R12 ;  /* 0x0000000c02007844 */ /* 0x0005e40000000200 */
[----:B--2---:R-:W-:-:S02]  /*46c80*/  PRMT R12, R17, 0x5410, R19 ;  /* 0x00005410110c7816 */ /* 0x004fc40000000013 */
[----:B------:R-:W-:Y:S02]  /*46c90*/  PRMT R13, R9, 0x5410, R8 ;  /* 0x00005410090d7816 */ /* 0x000fe40000000008 */
[----:B------:R-:W-:Y:S02]  /*46ca0*/  PRMT R14, R27, 0x5410, R25 ;  /* 0x000054101b0e7816 */ /* 0x000fe40000000019 */
[----:B------:R-:W-:-:S05]  /*46cb0*/  PRMT R15, R26, 0x5410, R24 ;  /* 0x000054101a0f7816 */ /* 0x000fca0000000018 */
[----:B------:R2:W-:Y:S04]  /*46cc0*/  STSM.16.M88.4 [R2+0x200], R12 ;  /* 0x0002000c02007844 */ /* 0x0005e80000000200 */
[----:B0-----:R-:W-:Y:S04]  /*46cd0*/  STL.64 [R1+0x50], R20 ;  /* 0x0000501401007387 */ /* 0x001fe80000100a00 */
[----:B------:R0:W-:Y:S01]  /*46ce0*/  STL.64 [R1+0x58], R22 ;  /* 0x0000581601007387 */ /* 0x0001e20000100a00 */
[----:B--2---:R-:W-:Y:S02]  /*46cf0*/  PRMT R14, R7, 0x5410, R6 ;  /* 0x00005410070e7816 */ /* 0x004fe40000000006 */
[----:B------:R-:W-:-:S02]  /*46d00*/  PRMT R15, R29, 0x5410, R28 ;  /* 0x000054101d0f7816 */ /* 0x000fc4000000001c */
[----:B------:R-:W-:Y:S02]  /*46d10*/  PRMT R12, R11, 0x5410, R10 ;  /* 0x000054100b0c7816 */ /* 0x000fe4000000000a */
[----:B----4-:R-:W-:Y:S01]  /*46d20*/  PRMT R13, R5, 0x5410, R4 ;  /* 0x00005410050d7816 */ /* 0x010fe20000000004 */
[----:B------:R-:W-:Y:S04]  /*46d30*/  STL.64 [R1+0x1428], R14 ;  /* 0x0014280e01007387 */ /* 0x000fe80000100a00 */
[----:B------:R-:W-:Y:S01]  /*46d40*/  STL.64 [R1+0x1420], R12 ;  /* 0x0014200c01007387 */ /* 0x000fe20000100a00 */
[----:B------:R-:W-:Y:S06]  /*46d50*/  BAR.SYNC.DEFER_BLOCKING 0x0 ;  /* 0x0000000000007b1d */ /* 0x000fec0000010000 */
[----:B------:R-:W2:Y:S04]  /*46d60*/  LDL.LU R28, [R1+0x94] ;  /* 0x00009400011c7983 */ /* 0x000ea80000300800 */
[----:B------:R-:W3:Y:S04]  /*46d70*/  LDL.LU R29, [R1+0x90] ;  /* 0x00009000011d7983 */ /* 0x000ee80000300800 */
[----:B------:R-:W4:Y:S04]  /*46d80*/  LDL.LU R26, [R1+0x154] ;  /* 0x00015400011a7983 */ /* 0x000f280000300800 */
[----:B------:R-:W4:Y:S04]  /*46d90*/  LDL.LU R24, [R1+0x15c] ;  /* 0x00015c0001187983 */ /* 0x000f280000300800 */
[----:B------:R-:W1:Y:S04]  /*46da0*/  LDS.128 R12, [R0] ;  /* 0x00000000000c7984 */ /* 0x000e680000000c00 */
        /* <DEDUP_REMOVED lines=13> */
[----:B------:R-:W-:-:S03]  /*46e80*/  IMAD.MOV.U32 R7, RZ, RZ, R3 ;  /* 0x000000ffff077224 */ /* 0x000fc600078e0003 */
[----:B------:R-:W2:Y:S04]  /*46e90*/  LDL.LU R11, [R1+0x1d0] ;  /* 0x0001d000010b7983 */ /* 0x000ea80000300800 */
[----:B------:R-:W2:Y:S04]  /*46ea0*/  LDL.LU R4, [R1+0x174] ;  /* 0x0001740001047983 */ /* 0x000ea80000300800 */
[----:B------:R-:W2:Y:S04]  /*46eb0*/  LDL.LU R5, [R1+0x17c] ;  /* 0x00017c0001057983 */ /* 0x000ea80000300800 */
[----:B------:R-:W2:Y:S04]  /*46ec0*/  LDL.LU R6, [R1+0x170] ;  /* 0x0001700001067983 */ /* 0x000ea80000300800 */
[----:B------:R-:W2:Y:S04]  /*46ed0*/  LDL.LU R3, [R1+0x178] ;  /* 0x0001780001037983 */ /* 0x000ea80000300800 */
[----:B-1----:R-:W-:Y:S04]  /*46ee0*/  STL.64 [R1+0x60], R12 ;  /* 0x0000600c01007387 */ /* 0x002fe80000100a00 */
[----:B------:R-:W-:Y:S04]  /*46ef0*/  STL.64 [R1+0x68], R14 ;  /* 0x0000680e01007387 */ /* 0x000fe80000100a00 */
[----:B------:R-:W0:Y:S04]  /*46f00*/  LDS.128 R12, [R0+0x400] ;  /* 0x00040000000c7984 */ /* 0x000e280000000c00 */
[----:B0-----:R-:W-:Y:S04]  /*46f10*/  STL.64 [R1+0x70], R12 ;  /* 0x0000700c01007387 */ /* 0x001fe80000100a00 */
[----:B------:R0:W-:Y:S04]  /*46f20*/  STL.64 [R1+0x78], R14 ;  /* 0x0000780e01007387 */ /* 0x0001e80000100a00 */
[----:B0-----:R-:W2:Y:S04]  /*46f30*/  LDL.LU.64 R14, [R1+0x1428] ;  /* 0x00142800010e7983 */ /* 0x001ea80000300a00 */
[----:B------:R-:W2:Y:S01]  /*46f40*/  LDL.LU.64 R12, [R1+0x1420] ;  /* 0x00142000010c7983 */ /* 0x000ea20000300a00 */
[----:B------:R-:W-:Y:S06]  /*46f50*/  BAR.SYNC.DEFER_BLOCKING 0x0 ;  /* 0x0000000000007b1d */ /* 0x000fec0000010000 */
[----:B--2---:R0:W-:Y:S04]  /*46f60*/  STSM.16.M88.4 [R2], R12 ;  /* 0x0000000c02007844 */ /* 0x0041e80000000200 */
[----:B0-----:R-:W2:Y:S04]  /*46f70*/  LDL.LU R12, [R1+0x9c] ;  /* 0x00009c00010c7983 */ /* 0x001ea80000300800 */
[----:B------:R-:W3:Y:S04]  /*46f80*/  LDL.LU R13, [R1+0x98] ;  /* 0x00009800010d7983 */ /* 0x000ee80000300800 */
[----:B------:R-:W4:Y:S04]  /*46f90*/  LDL.LU R14, [R1+0x4] ;  /* 0x00000400010e7983 */ /* 0x000f280000300800 */
[----:B------:R-:W4:Y:S01]  /*46fa0*/  LDL.LU R15, [R1] ;  /* 0x00000000010f7983 */ /* 0x000f220000300800 */
[----:B--2---:R-:W-:-:S03]  /*46fb0*/  PRMT R12, R12, 0x5410, R28 ;  /* 0x000054100c0c7816 */ /* 0x004fc6000000001c */
[----:B------:R-:W4:Y:S01]  /*46fc0*/  LDL.LU R28, [R1+0x141c] ;  /* 0x00141c00011c7983 */ /* 0x000f220000300800 */
[----:B---3--:R-:W-:-:S03]  /*46fd0*/  PRMT R13, R13, 0x5410, R29 ;  /* 0x000054100d0d7816 */ /* 0x008fc6000000001d */
[----:B------:R-:W2:Y:S01]  /*46fe0*/  LDL.LU R29, [R1+0x1418] ;  /* 0x00141800011d7983 */ /* 0x000ea20000300800 */
[----:B----4-:R-:W-:Y:S02]  /*46ff0*/  PRMT R15, R15, 0x5410, R28 ;  /* 0x000054100f0f7816 */ /* 0x010fe4000000001c */
[----:B--2---:R-:W-:Y:S02]  /*47000*/  PRMT R14, R14, 0x5410, R29 ;  /* 0x000054100e0e7816 */ /* 0x004fe4000000001d */
[----:B------:R-:W2:Y:S04]  /*47010*/  LDL.LU R29, [R1+0x470] ;  /* 0x00047000011d7983 */ /* 0x000ea80000300800 */
[----:B------:R-:W2:Y:S04]  /*47020*/  LDL.LU R28, [R1+0x1b0] ;  /* 0x0001b000011c7983 */ /* 0x000ea80000300800 */
[----:B------:R0:W-:Y:S04]  /*47030*/  STSM.16.M88.4 [R2+0x200], R12 ;  /* 0x0002000c02007844 */ /* 0x0001e80000000200 */
[----:B0-----:R-:W3:Y:S04]  /*47040*/  LDL.LU R14, [R1+0x1b4] ;  /* 0x0001b400010e7983 */ /* 0x001ee80000300800 */
[----:B------:R-:W3:Y:S01]  /*47050*/  LDL.LU R15, [R1+0x474] ;  /* 0x00047400010f7983 */ /* 0x000ee20000300800 */
[----:B------:R-:W-:Y:S01]  /*47060*/  BAR.SYNC.DEFER_BLOCKING 0x0 ;  /* 0x0000000000007b1d */ /* 0x000fe20000010000 */
[----:B---3--:R-:W-:-:S02]  /*47070*/  PRMT R12, R15, 0x5410, R14 ;  /* 0x000054100f0c7816 */ /* 0x008fc4000000000e */
[----:B------:R-:W-:Y:S02]  /*47080*/  PRMT R14, R24, 0x5410, R26 ;  /* 0x00005410180e7816 */ /* 0x000fe4000000001a */
[----:B------:R-:W-:Y:S02]  /*47090*/  PRMT R15, R25, 0x5410, R27 ;  /* 0x00005410190f7816 */ /* 0x000fe4000000001b */
[----:B------:R-:W0:Y:S01]  /*470a0*/  LDS.128 R24, [R0] ;  /* 0x0000000000187984 */ /* 0x000e220000000c00 */
[----:B--2---:R-:W-:-:S03]  /*470b0*/  PRMT R13, R29, 0x5410, R28 ;  /* 0x000054101d0d7816 */ /* 0x004fc6000000001c */
[----:B0-----:R-:W-:Y:S04]  /*470c0*/  STL.64 [R1+0x80], R24 ;  /* 0x0000801801007387 */ /* 0x001fe80000100a00 */
[----:B------:R-:W-:Y:S04]  /*470d0*/  STL.64 [R1+0x88], R26 ;  /* 0x0000881a01007387 */ /* 0x000fe80000100a00 */
[----:B------:R-:W0:Y:S01]  /*470e0*/  LDS.128 R24, [R0+0x400] ;  /* 0x0004000000187984 */ /* 0x000e220000000c00 */
[----:B------:R-:W-:Y:S06]  /*470f0*/  BAR.SYNC.DEFER_BLOCKING 0x0 ;  /* 0x0000000000007b1d */ /* 0x000fec0000010000 */
[----:B------:R1:W-:Y:S02]  /*47100*/  STSM.16.M88.4 [R2], R12 ;  /* 0x0000000c02007844 */ /* 0x0003e40000000200 */
[----:B-1----:R-:W-:-:S02]  /*47110*/  PRMT R12, R20, 0x5410, R22 ;  /* 0x00005410140c7816 */ /* 0x002fc40000000016 */
[----:B------:R-:W-:Y:S02]  /*47120*/  PRMT R13, R21, 0x5410, R23 ;  /* 0x00005410150d7816 */ /* 0x000fe40000000017 */
[----:B------:R-:W-:Y:S02]  /*47130*/  PRMT R14, R16, 0x5410, R18 ;  /* 0x00005410100e7816 */ /* 0x000fe40000000012 */
[----:B------:R-:W-:-:S05]  /*47140*/  PRMT R15, R17, 0x5410, R19 ;  /* 0x00005410110f7816 */ /* 0x000fca0000000013 */
[----:B------:R-:W-:Y:S01]  /*47150*/  STSM.16.M88.4 [R2+0x200], R12 ;  /* 0x0002000c02007844 */ /* 0x000fe20000000200 */
[----:B------:R-:W-:Y:S06]  /*47160*/  BAR.SYNC.DEFER_BLOCKING 0x0 ;  /* 0x0000000000007b1d */ /* 0x000fec0000010000 */
[----:B------:R-:W1:Y:S04]  /*47170*/  LDS.128 R12, [R0] ;  /* 0x00000000000c7984 */ /* 0x000e680000000c00 */
[----:B------:R-:W2:Y:S04]  /*47180*/  LDS.128 R16, [R0+0x400] ;  /* 0x0004000000107984 */ /* 0x000ea80000000c00 */
[----:B0-----:R-:W-:Y:S04]  /*47190*/  STL.64 [R1+0x90], R24 ;  /* 0x0000901801007387 */ /* 0x001fe80000100a00 */
[----:B------:R0:W-:Y:S01]  /*471a0*/  STL.64 [R1+0x98], R26 ;  /* 0x0000981a01007387 */ /* 0x0001e20000100a00 */
[----:B------:R-:W-:-:S03]  /*471b0*/  PRMT R20, R9, 0x5410, R8 ;  /* 0x0000541009147816 */ /* 0x000fc60000000008 */
[----:B------:R-:W3:Y:S04]  /*471c0*/  LDL.LU R28, [R1+0x18] ;  /* 0x00001800011c7983 */ /* 0x000ee80000300800 */
[----:B------:R-:W3:Y:S04]  /*471d0*/  LDL.LU R29, [R1+0xa0] ;  /* 0x0000a000011d7983 */ /* 0x000ee80000300800 */
[----:B0-----:R-:W4:Y:S04]  /*471e0*/  LDL.LU R26, [R1+0x13d4] ;  /* 0x0013d400011a7983 */ /* 0x001f280000300800 */
[----:B------:R-:W3:Y:S01]  /*471f0*/  LDL.LU R24, [R1+0x1dc] ;  /* 0x0001dc0001187983 */ /* 0x000ee20000300800 */
[----:B------:R-:W-:-:S03]  /*47200*/  PRMT R21, R11, 0x5410, R10 ;  /* 0x000054100b157816 */ /* 0x000fc6000000000a */
[----:B------:R-:W3:Y:S04]  /*47210*/  LDL.LU R8, [R1+0x224] ;  /* 0x0002240001087983 */ /* 0x000ee80000300800 */
[----:B------:R-:W4:Y:S01]  /*47220*/  LDL.LU R27, [R1+0x1d8] ;  /* 0x0001d800011b7983 */ /* 0x000f220000300800 */
[----:B------:R-:W-:-:S03]  /*47230*/  PRMT R23, R3, 0x5410, R6 ;  /* 0x0000541003177816 */ /* 0x000fc60000000006 */
[----:B------:R-:W4:Y:S04]  /*47240*/  LDL.LU R9, [R1+0x220] ;  /* 0x0002200001097983 */ /* 0x000f280000300800 */
[----:B------:R-:W4:Y:S04]  /*47250*/  LDL.LU R25, [R1+0x194] ;  /* 0x0001940001197983 */ /* 0x000f280000300800 */
[----:B------:R-:W4:Y:S04]  /*47260*/  LDL.LU R10, [R1+0x19c] ;  /* 0x00019c00010a7983 */ /* 0x000f280000300800 */
[----:B------:R-:W4:Y:S04]  /*47270*/  LDL.LU R11, [R1+0x190] ;  /* 0x00019000010b7983 */ /* 0x000f280000300800 */
[----:B------:R-:W4:Y:S01]  /*47280*/  LDL.LU R3, [R1+0x198] ;  /* 0x0001980001037983 */ /* 0x000f220000300800 */
[----:B------:R-:W-:Y:S01]  /*47290*/  PRMT R22, R5, 0x5410, R4 ;  /* 0x0000541005167816 */ /* 0x000fe20000000004 */
[----:B------:R-:W-:Y:S06]  /*472a0*/  BAR.SYNC.DEFER_BLOCKING 0x0 ;  /* 0x0000000000007b1d */ /* 0x000fec0000010000 */
[----:B-1----:R-:W-:Y:S04]  /*472b0*/  STL [R1+0x13e4], R12 ;  /* 0x0013e40c01007387 */ /* 0x002fe80000100800 */
[----:B------:R-:W-:Y:S04]  /*472c0*/  STL [R1+0x13e0], R13 ;  /* 0x0013e00d01007387 */ /* 0x000fe80000100800 */
[----:B------:R0:W-:Y:S04]  /*472d0*/  STL [R1+0x13dc], R14 ;  /* 0x0013dc0e01007387 */ /* 0x0001e80000100800 */
[----:B------:R1:W-:Y:S04]  /*472e0*/  STL [R1+0x13d8], R15 ;  /* 0x0013d80f01007387 */ /* 0x0003e80000100800 */
[----:B------:R-:W4:Y:S04]  /*472f0*/  LDL.LU R4, [R1+0x114] ;  /* 0x0001140001047983 */ /* 0x000f280000300800 */
[----:B0-----:R-:W4:Y:S04]  /*47300*/  LDL.LU R14, [R1+0xf8] ;  /* 0x0000f800010e7983 */ /* 0x001f280000300800 */
[----:B------:R-:W4:Y:S01]  /*47310*/  LDL.LU R5, [R1+0x110] ;  /* 0x0001100001057983 */ /* 0x000f220000300800 */
[----:B-1----:R-:W-:-:S03]  /*47320*/  IMAD.MOV.U32 R15, RZ, RZ, R7 ;  /* 0x000000ffff0f7224 */ /* 0x002fc600078e0007 */
[----:B------:R-:W4:Y:S04]  /*47330*/  LDL.LU R13, [R1+0xac] ;  /* 0x0000ac00010d7983 */ /* 0x000f280000300800 */
[----:B------:R-:W4:Y:S04]  /*47340*/  LDL.LU R6, [R1+0xb4] ;  /* 0x0000b40001067983 */ /* 0x000f280000300800 */
[----:B------:R-:W4:Y:S04]  /*47350*/  LDL.LU R12, [R1+0xa8] ;  /* 0x0000a800010c7983 */ /* 0x000f280000300800 */
[----:B------:R-:W4:Y:S04]  /*47360*/  LDL.LU R7, [R1+0xb0] ;  /* 0x0000b00001077983 */ /* 0x000f280000300800 */
[----:B--2---:R0:W-:Y:S04]  /*47370*/  STL [R1+0x13f0], R17 ;  /* 0x0013f01101007387 */ /* 0x0041e80000100800 */
[----:B------:R-:W-:Y:S04]  /*47380*/  STSM.16.M88.4 [R2], R20 ;  /* 0x0000001402007844 */ /* 0x000fe80000000200 */
[----:B0-----:R-:W2:Y:S04]  /*47390*/  LDL.LU R17, [R1+0xfc] ;  /* 0x0000fc0001117983 */ /* 0x001ea80000300800 */
[----:B------:R0:W-:Y:S04]  /*473a0*/  STL [R1+0x13f4], R16 ;  /* 0x0013f41001007387 */ /* 0x0001e80000100800 */
[----:B0-----:R-:W2:Y:S04]  /*473b0*/  LDL.LU R16, [R1+0xa4] ;  /* 0x0000a40001107983 */ /* 0x001ea80000300800 */
[----:B------:R0:W-:Y:S04]  /*473c0*/  STL [R1+0x13ec], R18 ;  /* 0x0013ec1201007387 */ /* 0x0001e80000100800 */
[----:B0-----:R-:W2:Y:S04]  /*473d0*/  LDL.LU R18, [R1+0x1c] ;  /* 0x00001c0001127983 */ /* 0x001ea80000300800 */
[----:B------:R0:W-:Y:S04]  /*473e0*/  STL [R1+0x13e8], R19 ;  /* 0x0013e81301007387 */ /* 0x0001e80000100800 */
[----:B0-----:R-:W2:Y:S04]  /*473f0*/  LDL.LU R19, [R1+0xf0] ;  /* 0x0000f00001137983 */ /* 0x001ea80000300800 */
[----:B------:R-:W2:Y:S04]  /*47400*/  LDL.LU R21, [R1+0xdc] ;  /* 0x0000dc0001157983 */ /* 0x000ea80000300800 */
[----:B------:R-:W2:Y:S04]  /*47410*/  LDL.LU R22, [R1+0xf4] ;  /* 0x0000f40001167983 */ /* 0x000ea80000300800 */
[----:B------:R-:W2:Y:S01]  /*47420*/  LDL.LU R23, [R1+0xd8] ;  /* 0x0000d80001177983 */ /* 0x000ea20000300800 */
[----:B---3--:R-:W-:-:S02]  /*47430*/  PRMT R8, R8, 0x5410, R24 ;  /* 0x0000541008087816 */ /* 0x008fc40000000018 */
[----:B----4-:R-:W-:Y:S02]  /*47440*/  PRMT R9, R9, 0x5410, R27 ;  /* 0x0000541009097816 */ /* 0x010fe4000000001b */
[----:B------:R-:W-:Y:S02]  /*47450*/  PRMT R10, R10, 0x5410, R25 ;  /* 0x000054100a0a7816 */ /* 0x000fe40000000019 */
[----:B------:R-:W-:Y:S02]  /*47460*/  PRMT R11, R3, 0x5410, R11 ;  /* 0x00005410030b7816 */ /* 0x000fe4000000000b */
[----:B------:R-:W-:Y:S02]  /*47470*/  PRMT R5, R5, 0x5410, R14 ;  /* 0x0000541005057816 */ /* 0x000fe4000000000e */
[----:B------:R-:W-:Y:S02]  /*47480*/  PRMT R6, R6, 0x5410, R13 ;  /* 0x0000541006067816 */ /* 0x000fe4000000000d */
[----:B------:R-:W-:-:S02]  /*47490*/  PRMT R7, R7, 0x5410, R12 ;  /* 0x0000541007077816 */ /* 0x000fc4000000000c */
[----:B--2---:R-:W-:Y:S02]  /*474a0*/  PRMT R20, R22, 0x5410, R21 ;  /* 0x0000541016147816 */ /* 0x004fe40000000015 */
[----:B------:R-:W-:Y:S02]  /*474b0*/  PRMT R22, R16, 0x5410, R18 ;  /* 0x0000541010167816 */ /* 0x000fe40000000012 */
[----:B------:R-:W-:Y:S02]  /*474c0*/  PRMT R21, R19, 0x5410, R23 ;  /* 0x0000541013157816 */ /* 0x000fe40000000017 */
[----:B------:R-:W-:-:S05]  /*474d0*/  PRMT R23, R29, 0x5410, R28 ;  /* 0x000054101d177816 */ /* 0x000fca000000001c */
[----:B------:R-:W-:Y:S01]  /*474e0*/  STSM.16.M88.4 [R2+0x200], R20 ;  /* 0x0002001402007844 */ /* 0x000fe20000000200 */
[----:B------:R-:W-:Y:S01]  /*474f0*/  BAR.SYNC.DEFER_BLOCKING 0x0 ;  /* 0x0000000000007b1d */ /* 0x000fe20000010000 */
[----:B------:R-:W-:Y:S01]  /*47500*/  IMAD R28, R26, UR5, RZ ;  /* 0x000000051a1c7c24 */ /* 0x000fe2000f8e02ff */
[----:B------:R-:W-:-:S04]  /*47510*/  PRMT R4, R4, 0x5410, R17 ;  /* 0x0000541004047816 */ /* 0x000fc80000000011 */
[----:B------:R-:W0:Y:S04]  /*47520*/  LDS.128 R20, [R0] ;  /* 0x0000000000147984 */ /* 0x000e280000000c00 */
[----:B------:R-:W1:Y:S01]  /*47530*/  LDS.128 R24, [R0+0x400] ;  /* 0x0004000000187984 */ /* 0x000e620000000c00 */
[C---:B------:R-:W-:Y:S01]  /*47540*/  IMAD R29, R15.reuse, UR4, RZ ;  /* 0x000000040f1d7c24 */ /* 0x040fe2000f8e02ff */
[----:B------:R-:W-:Y:S01]  /*47550*/  BAR.SYNC.DEFER_BLOCKING 0x0 ;  /* 0x0000000000007b1d */ /* 0x000fe20000010000 */
[----:B------:R-:W-:Y:S02]  /*47560*/  ISETP.LT.AND P2, PT, R15, UR11, !P0 ;  /* 0x0000000b0f007c0c */ /* 0x000fe4000c741270 */
[----:B------:R-:W-:-:S03]  /*47570*/  IADD3 R3, P6, PT, R28, UR6, RZ ;  /* 0x000000061c037c10 */ /* 0x000fc6000ffde0ff */
[----:B------:R-:W2:Y:S01]  /*47580*/  LDCU UR5, c[0x0][0x39c] ;  /* 0x00007380ff0577ac */ /* 0x000ea20008000800 */
[----:B------:R3:W-:Y:S01]  /*47590*/  STSM.16.M88.4 [R2], R8 ;  /* 0x0000000802007844 */ /* 0x0007e20000000200 */
[C---:B------:R-:W-:Y:S01]  /*475a0*/  VIADD R12, R29.reuse, UR4 ;  /* 0x000000041d0c7c36 */ /* 0x040fe20008000000 */
[----:B------:R-:W4:Y:S02]  /*475b0*/  LDCU UR6, c[0x0][0x39c] ;  /* 0x00007380ff0677ac */ /* 0x000f240008000800 */
[----:B------:R2:W-:Y:S01]  /*475c0*/  STSM.16.M88.4 [R2+0x200], R4 ;  /* 0x0002000402007844 */ /* 0x0005e20000000200 */
[----:B------:R-:W0:Y:S03]  /*475d0*/  LDCU UR11, c[0x0][0x39c] ;  /* 0x00007380ff0b77ac */ /* 0x000e260008000800 */
[----:B---3--:R-:W3:Y:S04]  /*475e0*/  LDL.LU.64 R10, [R1+0x1410] ;  /* 0x00141000010a7983 */ /* 0x008ee80000300a00 */
[----:B------:R-:W3:Y:S04]  /*475f0*/  LDL.LU.64 R8, [R1+0x1408] ;  /* 0x0014080001087983 */ /* 0x000ee80000300a00 */
[----:B--2---:R-:W2:Y:S04]  /*47600*/  LDL.LU.64 R6, [R1+0x1400] ;  /* 0x0014000001067983 */ /* 0x004ea80000300a00 */
[----:B------:R-:W2:Y:S01]  /*47610*/  LDL.LU.64 R4, [R1+0x13f8] ;  /* 0x0013f80001047983 */ /* 0x000ea20000300a00 */
[----:B------:R-:W-:Y:S01]  /*47620*/  LEA.HI.X.SX32 R28, R28, UR7, 0x1, P6 ;  /* 0x000000071c1c7c11 */ /* 0x000fe2000b0f0eff */
[----:B------:R-:W0:Y:S01]  /*47630*/  LDCU UR7, c[0x0][0x39c] ;  /* 0x00007380ff0777ac */ /* 0x000e220008000800 */
[----:B------:R-:W-:Y:S01]  /*47640*/  BAR.SYNC.DEFER_BLOCKING 0x0 ;  /* 0x0000000000007b1d */ /* 0x000fe20000010000 */
[----:B------:R-:W-:-:S04]  /*47650*/  IADD3 R18, P6, PT, R29, R3, RZ ;  /* 0x000000031d127210 */ /* 0x000fc80007fde0ff */
[----:B------:R-:W-:Y:S01]  /*47660*/  LEA.HI.X.SX32 R19, R29, R28, 0x1, P6 ;  /* 0x0000001c1d137211 */ /* 0x000fe200030f0eff */
[C---:B------:R-:W-:Y:S01]  /*47670*/  VIADD R29, R12.reuse, UR4 ;  /* 0x000000040c1d7c36 */ /* 0x040fe20008000000 */
[----:B------:R-:W-:-:S04]  /*47680*/  IADD3 R16, P6, PT, R12, R3, RZ ;  /* 0x000000030c107210 */ /* 0x000fc80007fde0ff */
[----:B------:R-:W-:Y:S02]  /*47690*/  LEA.HI.X.SX32 R17, R12, R28, 0x1, P6 ;  /* 0x0000001c0c117211 */ /* 0x000fe400030f0eff */
[----:B------:R-:W-:-:S04]  /*476a0*/  IADD3 R12, P6, PT, R29, R3, RZ ;  /* 0x000000031d0c7210 */ /* 0x000fc80007fde0ff */
[----:B------:R-:W-:Y:S02]  /*476b0*/  LEA.HI.X.SX32 R13, R29, R28, 0x1, P6 ;  /* 0x0000001c1d0d7211 */ /* 0x000fe400030f0eff */
[----:B--2---:R-:W-:-:S05]  /*476c0*/  PRMT R2, R4, 0x7770, RZ ;  /* 0x0000777004027816 */ /* 0x004fca00000000ff */
[----:B------:R2:W-:Y:S01]  /*476d0*/  @P2 STG.E.U8 desc[UR8][R18.64], R2 ;  /* 0x0000000212002986 */ /* 0x0005e2000c101108 */
[----:B------:R-:W-:Y:S01]  /*476e0*/  PRMT R14, R4, 0x7771, RZ ;  /* 0x00007771040e7816 */ /* 0x000fe200000000ff */
[----:B--2---:R-:W-:-:S05]  /*476f0*/  VIADD R2, R15, 0x4 ;  /* 0x000000040f027836 */ /* 0x004fca0000000000 */
[----:B------:R-:W-:Y:S01]  /*47700*/  ISETP.LT.AND P2, PT, R2, UR5, !P0 ;  /* 0x0000000502007c0c */ /* 0x000fe2000c741270 */
[----:B------:R-:W2:Y:S01]  /*47710*/  LDCU UR5, c[0x0][0x39c] ;  /* 0x00007380ff0577ac */ /* 0x000ea20008000800 */
[----:B------:R-:W-:Y:S01]  /*47720*/  VIADD R2, R29, UR4 ;  /* 0x000000041d027c36 */ /* 0x000fe20008000000 */
[----:B------:R-:W-:Y:S01]  /*47730*/  PRMT R29, R5, 0x7770, RZ ;  /* 0x00007770051d7816 */ /* 0x000fe200000000ff */
[----:B------:R0:W-:Y:S04]  /*47740*/  @P5 STG.E.U8 desc[UR8][R16.64], R14 ;  /* 0x0000000e10005986 */ /* 0x0001e8000c101108 */
[----:B------:R1:W-:Y:S01]  /*47750*/  @P4 STG.E.U8 desc[UR8][R12.64], R29 ;  /* 0x0000001d0c004986 */ /* 0x0003e2000c101108 */
[C---:B0-----:R-:W-:Y:S01]  /*47760*/  VIADD R14, R15.reuse, 0x5 ;  /* 0x000000050f0e7836 */ /* 0x041fe20000000000 */
[----:B------:R-:W-:Y:S01]  /*47770*/  IADD3 R16, P6, PT, R2, R3, RZ ;  /* 0x0000000302107210 */ /* 0x000fe20007fde0ff */
[----:B-1----:R-:W-:-:S03]  /*47780*/  VIADD R12, R15, 0x6 ;  /* 0x000000060f0c7836 */ /* 0x002fc60000000000 */
[----:B----4-:R-:W-:Y:S01]  /*47790*/  ISETP.LT.AND P5, PT, R14, UR6, !P0 ;  /* 0x000000060e007c0c */ /* 0x010fe2000c7a1270 */
[C---:B------:R-:W-:Y:S01]  /*477a0*/  VIADD R29, R2.reuse, UR4 ;  /* 0x00000004021d7c36 */ /* 0x040fe20008000000 */
[----:B------:R-:W0:Y:S01]  /*477b0*/  LDCU UR6, c[0x0][0x39c] ;  /* 0x00007380ff0677ac */ /* 0x000e220008000800 */
[-C--:B------:R-:W-:Y:S02]  /*477c0*/  LEA.HI.X.SX32 R17, R2, R28.reuse, 0x1, P6 ;  /* 0x0000001c02117211 */ /* 0x080fe400030f0eff */
[----:B------:R-:W-:Y:S02]  /*477d0*/  PRMT R2, R5, 0x7771, RZ ;  /* 0x0000777105027816 */ /* 0x000fe400000000ff */
[----:B--2---:R-:W-:Y:S01]  /*477e0*/  ISETP.LT.AND P4, PT, R12, UR5, !P0 ;  /* 0x000000050c007c0c */ /* 0x004fe2000c781270 */
[----:B------:R-:W-:Y:S01]  /*477f0*/  VIADD R14, R15, 0x7 ;  /* 0x000000070f0e7836 */ /* 0x000fe20000000000 */
[C---:B------:R-:W-:Y:S01]  /*47800*/  IADD3 R12, P6, PT, R29.reuse, R3, RZ ;  /* 0x000000031d0c7210 */ /* 0x040fe20007fde0ff */
[----:B------:R1:W-:Y:S01]  /*47810*/  @P3 STG.E.U8 desc[UR8][R16.64], R2 ;  /* 0x0000000210003986 */ /* 0x0003e2000c101108 */
[----:B------:R-:W2:Y:S02]  /*47820*/  LDCU UR5, c[0x0][0x39c] ;  /* 0x00007380ff0577ac */ /* 0x000ea40008000800 */
[C---:B------:R-:W-:Y:S01]  /*47830*/  LEA.HI.X.SX32 R13, R29.reuse, R28, 0x1, P6 ;  /* 0x0000001c1d0d7211 */ /* 0x040fe200030f0eff */
[----:B-1----:R-:W-:Y:S01]  /*47840*/  VIADD R2, R29, UR4 ;  /* 0x000000041d027c36 */ /* 0x002fe20008000000 */
[----:B------:R-:W-:-:S04]  /*47850*/  PRMT R29, R6, 0x7770, RZ ;  /* 0x00007770061d7816 */ /* 0x000fc800000000ff */
[-C--:B------:R-:W-:Y:S01]  /*47860*/  IADD3 R16, P6, PT, R2, R3.reuse, RZ ;  /* 0x0000000302107210 */ /* 0x080fe20007fde0ff */
[----:B------:R1:W-:Y:S01]  /*47870*/  @P2 STG.E.U8 desc[UR8][R12.64], R29 ;  /* 0x0000001d0c002986 */ /* 0x0003e2000c101108 */
[----:B0-----:R-:W-:Y:S01]  /*47880*/  ISETP.LT.AND P3, PT, R14, UR6, !P0 ;  /* 0x000000060e007c0c */ /* 0x001fe2000c761270 */
[----:B------:R-:W0:Y:S01]  /*47890*/  LDCU UR6, c[0x0][0x39c] ;  /* 0x00007380ff0677ac */ /* 0x000e220008000800 */
[CC--:B------:R-:W-:Y:S01]  /*478a0*/  LEA.HI.X.SX32 R17, R2.reuse, R28.reuse, 0x1, P6 ;  /* 0x0000001c02117211 */ /* 0x0c0fe200030f0eff */
[C---:B-1----:R-:W-:Y:S02]  /*478b0*/  VIADD R12, R15.reuse, 0x8 ;  /* 0x000000080f0c7836 */ /* 0x042fe40000000000 */
[----:B------:R-:W-:Y:S01]  /*478c0*/  VIADD R29, R2, UR4 ;  /* 0x00000004021d7c36 */ /* 0x000fe20008000000 */
[----:B------:R-:W-:Y:S02]  /*478d0*/  PRMT R2, R6, 0x7771, RZ ;  /* 0x0000777106027816 */ /* 0x000fe400000000ff */
[----:B------:R-:W-:Y:S01]  /*478e0*/  ISETP.LT.AND P2, PT, R12, UR7, !P0 ;  /* 0x000000070c007c0c */ /* 0x000fe2000c741270 */
[----:B------:R-:W-:Y:S01]  /*478f0*/  VIADD R14, R15, 0x9 ;  /* 0x000000090f0e7836 */ /* 0x000fe20000000000 */
[C---:B------:R-:W-:Y:S01]  /*47900*/  IADD3 R12, P6, PT, R29.reuse, R3, RZ ;  /* 0x000000031d0c7210 */ /* 0x040fe20007fde0ff */
[----:B------:R1:W-:Y:S01]  /*47910*/  @P5 STG.E.U8 desc[UR8][R16.64], R2 ;  /* 0x0000000210005986 */ /* 0x0003e2000c101108 */
[----:B------:R-:W4:Y:S02]  /*47920*/  LDCU UR7, c[0x0][0x39c] ;  /* 0x00007380ff0777ac */ /* 0x000f240008000800 */
[C---:B------:R-:W-:Y:S01]  /*47930*/  LEA.HI.X.SX32 R13, R29.reuse, R28, 0x1, P6 ;  /* 0x0000001c1d0d7211 */ /* 0x040fe200030f0eff */
[----:B-1----:R-:W-:Y:S01]  /*47940*/  VIADD R2, R29, UR4 ;  /* 0x000000041d027c36 */ /* 0x002fe20008000000 */
[----:B------:R-:W-:-:S04]  /*47950*/  PRMT R29, R7, 0x7770, RZ ;  /* 0x00007770071d7816 */ /* 0x000fc800000000ff */
[C---:B------:R-:W-:Y:S01]  /*47960*/  IADD3 R16, P6, PT, R2.reuse, R3, RZ ;  /* 0x0000000302107210 */ /* 0x040fe20007fde0ff */
[----:B------:R1:W-:Y:S03]  /*47970*/  @P4 STG.E.U8 desc[UR8][R12.64], R29 ;  /* 0x0000001d0c004986 */ /* 0x0003e6000c101108 */
[----:B------:R-:W-:Y:S02]  /*47980*/  LEA.HI.X.SX32 R17, R2, R28, 0x1, P6 ;  /* 0x0000001c02117211 */ /* 0x000fe400030f0eff */
[----:B--2---:R-:W-:Y:S01]  /*47990*/  ISETP.LT.AND P5, PT, R14, UR5, !P0 ;  /* 0x000000050e007c0c */ /* 0x004fe2000c7a1270 */
[----:B------:R-:W2:Y:S01]  /*479a0*/  LDCU UR5, c[0x0][0x39c] ;  /* 0x00007380ff0577ac */ /* 0x000ea20008000800 */
[----:B-1----:R-:W-:Y:S02]  /*479b0*/  VIADD R12, R15, 0xa ;  /* 0x0000000a0f0c7836 */ /* 0x002fe40000000000 */
[----:B------:R-:W-:Y:S01]  /*479c0*/  VIADD R29, R2, UR4 ;  /* 0x00000004021d7c36 */ /* 0x000fe20008000000 */
[----:B------:R-:W-:-:S02]  /*479d0*/  PRMT R2, R7, 0x7771, RZ ;  /* 0x0000777107027816 */ /* 0x000fc400000000ff */
[----:B0-----:R-:W-:Y:S01]  /*479e0*/  ISETP.LT.AND P4, PT, R12, UR6, !P0 ;  /* 0x000000060c007c0c */ /* 0x001fe2000c781270 */
[----:B------:R-:W0:Y:S01]  /*479f0*/  LDCU UR6, c[0x0][0x39c] ;  /* 0x00007380ff0677ac */ /* 0x000e220008000800 */
[C---:B------:R-:W-:Y:S01]  /*47a00*/  IADD3 R12, P6, PT, R29.reuse, R3, RZ ;  /* 0x000000031d0c7210 */ /* 0x040fe20007fde0ff */
[----:B------:R1:W-:Y:S03]  /*47a10*/  @P3 STG.E.U8 desc[UR8][R16.64], R2 ;  /* 0x0000000210003986 */ /* 0x0003e6000c101108 */
[C---:B------:R-:W-:Y:S01]  /*47a20*/  LEA.HI.X.SX32 R13, R29.reuse, R28, 0x1, P6 ;  /* 0x0000001c1d0d7211 */ /* 0x040fe200030f0eff */
[----:B-1----:R-:W-:Y:S01]  /*47a30*/  VIADD R2, R29, UR4 ;  /* 0x000000041d027c36 */ /* 0x002fe20008000000 */
[----:B---3--:R-:W-:-:S04]  /*47a40*/  PRMT R29, R8, 0x7770, RZ ;  /* 0x00007770081d7816 */ /* 0x008fc800000000ff */
[CC--:B------:R-:W-:Y:S01]  /*47a50*/  IADD3 R16, P6, PT, R2.reuse, R3.reuse, RZ ;  /* 0x0000000302107210 */ /* 0x0c0fe20007fde0ff */
[----:B------:R1:W-:Y:S01]  /*47a60*/  @P2 STG.E.U8 desc[UR8][R12.64], R29 ;  /* 0x0000001d0c002986 */ /* 0x0003e2000c101108 */
[C---:B------:R-:W-:Y:S02]  /*47a70*/  VIADD R14, R15.reuse, 0xb ;  /* 0x0000000b0f0e7836 */ /* 0x040fe40000000000 */
[CC--:B------:R-:W-:Y:S01]  /*47a80*/  LEA.HI.X.SX32 R17, R2.reuse, R28.reuse, 0x1, P6 ;  /* 0x0000001c02117211 */ /* 0x0c0fe200030f0eff */
[----:B-1----:R-:W-:Y:S02]  /*47a90*/  VIADD R12, R15, 0xc ;  /* 0x0000000c0f0c7836 */ /* 0x002fe40000000000 */
[----:B------:R-:W-:Y:S01]  /*47aa0*/  VIADD R29, R2, UR4 ;  /* 0x00000004021d7c36 */ /* 0x000fe20008000000 */
[----:B------:R-:W-:Y:S02]  /*47ab0*/  PRMT R2, R8, 0x7771, RZ ;  /* 0x0000777108027816 */ /* 0x000fe400000000ff */
[----:B----4-:R-:W-:Y:S01]  /*47ac0*/  ISETP.LT.AND P2, PT, R12, UR7, !P0 ;  /* 0x000000070c007c0c */ /* 0x010fe2000c741270 */
[----:B------:R-:W1:Y:S01]  /*47ad0*/  LDCU UR7, c[0x0][0x39c] ;  /* 0x00007380ff0777ac */ /* 0x000e620008000800 */
[C---:B------:R-:W-:Y:S01]  /*47ae0*/  IADD3 R12, P6, PT, R29.reuse, R3, RZ ;  /* 0x000000031d0c7210 */ /* 0x040fe20007fde0ff */
[----:B------:R3:W-:Y:S01]  /*47af0*/  @P5 STG.E.U8 desc[UR8][R16.64], R2 ;  /* 0x0000000210005986 */ /* 0x0007e2000c101108 */
[----:B--2---:R-:W-:Y:S01]  /*47b00*/  ISETP.LT.AND P3, PT, R14, UR5, !P0 ;  /* 0x000000050e007c0c */ /* 0x004fe2000c761270 */
[----:B------:R-:W2:Y:S01]  /*47b10*/  LDCU UR5, c[0x0][0x39c] ;  /* 0x00007380ff0577ac */ /* 0x000ea20008000800 */
[----:B------:R-:W-:Y:S01]  /*47b20*/  LEA.HI.X.SX32 R13, R29, R28, 0x1, P6 ;  /* 0x0000001c1d0d7211 */ /* 0x000fe200030f0eff */
[----:B------:R-:W-:-:S02]  /*47b30*/  VIADD R14, R15, 0xd ;  /* 0x0000000d0f0e7836 */ /* 0x000fc40000000000 */
[----:B---3--:R-:W-:Y:S01]  /*47b40*/  VIADD R2, R29, UR4 ;  /* 0x000000041d027c36 */ /* 0x008fe20008000000 */
[----:B------:R-:W-:-:S04]  /*47b50*/  PRMT R29, R9, 0x7770, RZ ;  /* 0x00007770091d7816 */ /* 0x000fc800000000ff */
[-C--:B------:R-:W-:Y:S01]  /*47b60*/  IADD3 R16, P6, PT, R2, R3.reuse, RZ ;  /* 0x0000000302107210 */ /* 0x080fe20007fde0ff */
[----:B------:R3:W-:Y:S01]  /*47b70*/  @P4 STG.E.U8 desc[UR8][R12.64], R29 ;  /* 0x0000001d0c004986 */ /* 0x0007e2000c101108 */
[----:B0-----:R-:W-:Y:S01]  /*47b80*/  ISETP.LT.AND P5, PT, R14, UR6, !P0 ;  /* 0x000000060e007c0c */ /* 0x001fe2000c7a1270 */
[----:B------:R-:W0:Y:S01]  /*47b90*/  LDCU UR6, c[0x0][0x39c] ;  /* 0x00007380ff0677ac */ /* 0x000e220008000800 */
[CC--:B------:R-:W-:Y:S02]  /*47ba0*/  LEA.HI.X.SX32 R17, R2.reuse, R28.reuse, 0x1, P6 ;  /* 0x0000001c02117211 */ /* 0x0c0fe400030f0eff */
[----:B---3--:R-:W-:Y:S01]  /*47bb0*/  PRMT R12, R9, 0x7771, RZ ;  /* 0x00007771090c7816 */ /* 0x008fe200000000ff */
[----:B------:R-:W-:Y:S02]  /*47bc0*/  VIADD R29, R2, UR4 ;  /* 0x00000004021d7c36 */ /* 0x000fe40008000000 */
[----:B------:R-:W-:Y:S02]  /*47bd0*/  VIADD R13, R15, 0xe ;  /* 0x0000000e0f0d7836 */ /* 0x000fe40000000000 */
[----:B------:R3:W-:Y:S01]  /*47be0*/  @P3 STG.E.U8 desc[UR8][R16.64], R12 ;  /* 0x0000000c10003986 */ /* 0x0007e2000c101108 */
[C---:B------:R-:W-:Y:S01]  /*47bf0*/  IADD3 R18, P3, PT, R29.reuse, R3, RZ ;  /* 0x000000031d127210 */ /* 0x040fe20007f7e0ff */
[----:B------:R-:W-:Y:S01]  /*47c00*/  VIADD R2, R29, UR4 ;  /* 0x000000041d027c36 */ /* 0x000fe20008000000 */
[----:B--2---:R-:W-:Y:S01]  /*47c10*/  ISETP.LT.AND P4, PT, R13, UR5, !P0 ;  /* 0x000000050d007c0c */ /* 0x004fe2000c781270 */
[----:B------:R-:W2:Y:S01]  /*47c20*/  LDCU UR5, c[0x0][0x39c] ;  /* 0x00007380ff0577ac */ /* 0x000ea20008000800 */
[----:B------:R-:W-:Y:S01]  /*47c30*/  LEA.HI.X.SX32 R19, R29, R28, 0x1, P3 ;  /* 0x0000001c1d137211 */ /* 0x000fe200018f0eff */
[----:B------:R-:W-:-:S02]  /*47c40*/  VIADD R29, R15, 0x10 ;  /* 0x000000100f1d7836 */ /* 0x000fc40000000000 */
[----:B------:R-:W-:Y:S01]  /*47c50*/  VIADD R13, R15, 0xf ;  /* 0x0000000f0f0d7836 */ /* 0x000fe20000000000 */
[----:B---3--:R-:W-:Y:S02]  /*47c60*/  PRMT R12, R10, 0x7770, RZ ;  /* 0x000077700a0c7816 */ /* 0x008fe400000000ff */
[----:B------:R-:W-:-:S03]  /*47c70*/  IADD3 R16, P6, PT, R2, R3, RZ ;  /* 0x0000000302107210 */ /* 0x000fc60007fde0ff */
[----:B------:R3:W-:Y:S01]  /*47c80*/  @P2 STG.E.U8 desc[UR8][R18.64], R12 ;  /* 0x0000000c12002986 */ /* 0x0007e2000c101108 */
[----:B-1----:R-:W-:Y:S01]  /*47c90*/  ISETP.LT.AND P2, PT, R29, UR7, !P0 ;  /* 0x000000071d007c0c */ /* 0x002fe2000c741270 */
[C---:B------:R-:W-:Y:S01]  /*47ca0*/  VIADD R29, R2.reuse, UR4 ;  /* 0x00000004021d7c36 */ /* 0x040fe20008000000 */
[----:B------:R-:W-:Y:S01]  /*47cb0*/  LEA.HI.X.SX32 R17, R2, R28, 0x1, P6 ;  /* 0x0000001c02117211 */ /* 0x000fe200030f0eff */
[----:B------:R-:W1:Y:S01]  /*47cc0*/  LDCU UR7, c[0x0][0x39c] ;  /* 0x00007380ff0777ac */ /* 0x000e620008000800 */
[----:B0-----:R-:W-:Y:S01]  /*47cd0*/  ISETP.LT.AND P3, PT, R13, UR6, !P0 ;  /* 0x000000060d007c0c */ /* 0x001fe2000c761270 */
[C---:B------:R-:W-:Y:S01]  /*47ce0*/  VIADD R2, R29.reuse, UR4 ;  /* 0x000000041d027c36 */ /* 0x040fe20008000000 */
[----:B------:R-:W0:Y:S01]  /*47cf0*/  LDCU UR6, c[0x0][0x39c] ;  /* 0x00007380ff0677ac */ /* 0x000e220008000800 */
[----:B---3--:R-:W-:Y:S02]  /*47d00*/  PRMT R12, R10, 0x7771, RZ ;  /* 0x000077710a0c7816 */ /* 0x008fe400000000ff */
[----:B------:R-:W-:-:S03]  /*47d10*/  IADD3 R18, P6, PT, R29, R3, RZ ;  /* 0x000000031d127210 */ /* 0x000fc60007fde0ff */
[----:B------:R3:W-:Y:S01]  /*47d20*/  @P5 STG.E.U8 desc[UR8][R16.64], R12 ;  /* 0x0000000c10005986 */ /* 0x0007e2000c101108 */
[----:B------:R-:W-:Y:S02]  /*47d30*/  LEA.HI.X.SX32 R19, R29, R28, 0x1, P6 ;  /* 0x0000001c1d137211 */ /* 0x000fe400030f0eff */
[----:B------:R-:W-:Y:S01]  /*47d40*/  PRMT R29, R11, 0x7770, RZ ;  /* 0x000077700b1d7816 */ /* 0x000fe200000000ff */
[----:B---3--:R-:W-:Y:S01]  /*47d50*/  VIADD R12, R15, 0x11 ;  /* 0x000000110f0c7836 */ /* 0x008fe20000000000 */
[----:B------:R-:W-:-:S04]  /*47d60*/  IADD3 R16, P6, PT, R2, R3, RZ ;  /* 0x0000000302107210 */ /* 0x000fc80007fde0ff */
[----:B--2---:R-:W-:Y:S01]  /*47d70*/  ISETP.LT.AND P5, PT, R12, UR5, !P0 ;  /* 0x000000050c007c0c */ /* 0x004fe2000c7a1270 */
[----:B------:R-:W2:Y:S01]  /*47d80*/  LDCU UR5, c[0x0][0x39c] ;  /* 0x00007380ff0577ac */ /* 0x000ea20008000800 */
[----:B------:R-:W-:Y:S02]  /*47d90*/  PRMT R12, R11, 0x7771, RZ ;  /* 0x000077710b0c7816 */ /* 0x000fe400000000ff */
[C---:B------:R-:W-:Y:S01]  /*47da0*/  LEA.HI.X.SX32 R17, R2.reuse, R28, 0x1, P6 ;  /* 0x0000001c02117211 */ /* 0x040fe200030f0eff */
[----:B------:R-:W-:Y:S02]  /*47db0*/  VIADD R2, R2, UR4 ;  /* 0x0000000402027c36 */ /* 0x000fe40008000000 */
[----:B------:R-:W-:Y:S01]  /*47dc0*/  VIADD R13, R15, 0x12 ;  /* 0x000000120f0d7836 */ /* 0x000fe20000000000 */
[----:B------:R3:W-:Y:S04]  /*47dd0*/  @P4 STG.E.U8 desc[UR8][R18.64], R29 ;  /* 0x0000001d12004986 */ /* 0x0007e8000c101108 */
[----:B------:R4:W-:Y:S01]  /*47de0*/  @P3 STG.E.U8 desc[UR8][R16.64], R12 ;  /* 0x0000000c10003986 */ /* 0x0009e2000c101108 */
[----:B0-----:R-:W-:Y:S01]  /*47df0*/  ISETP.LT.AND P4, PT, R13, UR6, !P0 ;  /* 0x000000060d007c0c */ /* 0x001fe2000c781270 */
[----:B------:R-:W0:Y:S01]  /*47e00*/  LDCU UR6, c[0x0][0x39c] ;  /* 0x00007380ff0677ac */ /* 0x000e220008000800 */
[C---:B---3--:R-:W-:Y:S01]  /*47e10*/  VIADD R29, R2.reuse, UR4 ;  /* 0x00000004021d7c36 */ /* 0x048fe20008000000 */
[----:B----4-:R-:W-:-:S02]  /*47e20*/  IADD3 R16, P3, PT, R2, R3, RZ ;  /* 0x0000000302107210 */ /* 0x010fc40007f7e0ff */
[----:B------:R-:W-:Y:S02]  /*47e30*/  PRMT R12, R4, 0x7772, RZ ;  /* 0x00007772040c7816 */ /* 0x000fe400000000ff */
[----:B------:R-:W-:Y:S01]  /*47e40*/  LEA.HI.X.SX32 R17, R2, R28, 0x1, P3 ;  /* 0x0000001c02117211 */ /* 0x000fe200018f0eff */
[----:B------:R-:W-:Y:S01]  /*47e50*/  VIADD R2, R15, 0x14 ;  /* 0x000000140f027836 */ /* 0x000fe20000000000 */
[----:B------:R-:W-:-:S03]  /*47e60*/  IADD3 R18, P6, PT, R29, R3, RZ ;  /* 0x000000031d127210 */ /* 0x000fc60007fde0ff */
[----:B------:R3:W-:Y:S01]  /*47e70*/  @P2 STG.E.U8 desc[UR8][R16.64], R12 ;  /* 0x0000000c10002986 */ /* 0x0007e2000c101108 */
[----:B--2---:R-:W-:Y:S01]  /*47e80*/  ISETP.LT.AND P2, PT, R2, UR5, !P0 ;  /* 0x0000000502007c0c */ /* 0x004fe2000c741270 */
[C---:B------:R-:W-:Y:S01]  /*47e90*/  VIADD R2, R29.reuse, UR4 ;  /* 0x000000041d027c36 */ /* 0x040fe20008000000 */
[-C--:B------:R-:W-:Y:S01]  /*47ea0*/  LEA.HI.X.SX32 R19, R29, R28.reuse, 0x1, P6 ;  /* 0x0000001c1d137211 */ /* 0x080fe200030f0eff */
[C---:B------:R-:W-:Y:S01]  /*47eb0*/  VIADD R13, R15.reuse, 0x13 ;  /* 0x000000130f0d7836 */ /* 0x040fe20000000000 */
[----:B------:R-:W-:Y:S01]  /*47ec0*/  PRMT R4, R4, 0x7773, RZ ;  /* 0x0000777304047816 */ /* 0x000fe200000000ff */
[----:B------:R-:W2:Y:S01]  /*47ed0*/  LDCU UR5, c[0x0][0x39c] ;  /* 0x00007380ff0577ac */ /* 0x000ea20008000800 */
[----:B------:R-:W-:Y:S02]  /*47ee0*/  VIADD R29, R15, 0x15 ;  /* 0x000000150f1d7836 */ /* 0x000fe40000000000 */
[----:B-1----:R-:W-:Y:S02]  /*47ef0*/  ISETP.LT.AND P3, PT, R13, UR7, !P0 ;  /* 0x000000070d007c0c */ /* 0x002fe4000c761270 */
[C---:B---3--:R-:W-:Y:S01]  /*47f00*/  IADD3 R12, P6, PT, R2.reuse, R3, RZ ;  /* 0x00000003020c7210 */ /* 0x048fe20007fde0ff */
[----:B------:R1:W-:Y:S01]  /*47f10*/  @P5 STG.E.U8 desc[UR8][R18.64], R4 ;  /* 0x0000000412005986 */ /* 0x0003e2000c101108 */
[----:B0-----:R-:W-:Y:S01]  /*47f20*/  ISETP.LT.AND P5, PT, R29, UR6, !P0 ;  /* 0x000000061d007c0c */ /* 0x001fe2000c7a1270 */
[----:B------:R-:W0:Y:S01]  /*47f30*/  LDCU UR6, c[0x0][0x39c] ;  /* 0x00007380ff0677ac */ /* 0x000e220008000800 */
[C---:B------:R-:W-:Y:S01]  /*47f40*/  LEA.HI.X.SX32 R13, R2.reuse, R28, 0x1, P6 ;  /* 0x0000001c020d7211 */ /* 0x040fe200030f0eff */
[----:B------:R-:W-:Y:S01]  /*47f50*/  VIADD R2, R2, UR4 ;  /* 0x0000000402027c36 */ /* 0x000fe20008000000 */
[----:B------:R-:W3:Y:S01]  /*47f60*/  LDL.LU R16, [R1+0x13f4] ;  /* 0x0013f40001107983 */ /* 0x000ee20000300800 */
[----:B------:R-:W4:Y:S01]  /*47f70*/  LDCU UR7, c[0x0][0x39c] ;  /* 0x00007380ff0777ac */ /* 0x000f220008000800 */
[----:B-1----:R-:W-:Y:S01]  /*47f80*/  PRMT R4, R5, 0x7772, RZ ;  /* 0x0000777205047816 */ /* 0x002fe200000000ff */
[----:B------:R-:W-:-:S04]  /*47f90*/  VIADD R29, R15, 0x16 ;  /* 0x000000160f1d7836 */ /* 0x000fc80000000000 */
[----:B------:R1:W-:Y:S01]  /*47fa0*/  @P4 STG.E.U8 desc[UR8][R12.64], R4 ;  /* 0x000000040c004986 */ /* 0x0003e2000c101108 */
[C---:B------:R-:W-:Y:S02]  /*47fb0*/  IADD3 R18, P4, PT, R2.reuse, R3, RZ ;  /* 0x0000000302127210 */ /* 0x040fe40007f9e0ff */
[----:B--2---:R-:W-:Y:S01]  /*47fc0*/  ISETP.LT.AND P6, PT, R29, UR5, !P0 ;  /* 0x000000051d007c0c */ /* 0x004fe2000c7c1270 */
[----:B------:R-:W2:Y:S01]  /*47fd0*/  LDCU UR5, c[0x0][0x39c] ;  /* 0x00007380ff0577ac */ /* 0x000ea20008000800 */
[C---:B------:R-:W-:Y:S01]  /*47fe0*/  LEA.HI.X.SX32 R19, R2.reuse, R28, 0x1, P4 ;  /* 0x0000001c02137211 */ /* 0x040fe200020f0eff */
[----:B-1----:R-:W-:Y:S01]  /*47ff0*/  VIADD R4, R2, UR4 ;  /* 0x0000000402047c36 */ /* 0x002fe20008000000 */
[----:B------:R-:W-:Y:S01]  /*48000*/  PRMT R2, R5, 0x7773, RZ ;  /* 0x0000777305027816 */ /* 0x000fe200000000ff */
[----:B------:R-:W-:-:S03]  /*48010*/  VIADD R5, R15, 0x17 ;  /* 0x000000170f057836 */ /* 0x000fc60000000000 */
[-C--:B------:R-:W-:Y:S01]  /*48020*/  IADD3 R12, P4, PT, R4, R3.reuse, RZ ;  /* 0x00000003040c7210 */ /* 0x080fe20007f9e0ff */
[----:B------:R1:W-:Y:S01]  /*48030*/  @P3 STG.E.U8 desc[UR8][R18.64], R2 ;  /* 0x0000000212003986 */ /* 0x0003e2000c101108 */
[----:B------:R-:W-:Y:S02]  /*48040*/  PRMT R29, R6, 0x7772, RZ ;  /* 0x00007772061d7816 */ /* 0x000fe400000000ff */
[CC--:B------:R-:W-:Y:S02]  /*48050*/  LEA.HI.X.SX32 R13, R4.reuse, R28.reuse, 0x1, P4 ;  /* 0x0000001c040d7211 */ /* 0x0c0fe400020f0eff */
[----:B0-----:R-:W-:Y:S01]  /*48060*/  ISETP.LT.AND P3, PT, R5, UR6, !P0 ;  /* 0x0000000605007c0c */ /* 0x001fe2000c761270 */
[----:B------:R-:W-:Y:S01]  /*48070*/  VIADD R5, R15, 0x18 ;  /* 0x000000180f057836 */ /* 0x000fe20000000000 */
[----:B------:R-:W0:Y:S01]  /*48080*/  LDCU UR6, c[0x0][0x39c] ;  /* 0x00007380ff0677ac */ /* 0x000e220008000800 */
[----:B-1----:R-:W-:Y:S01]  /*48090*/  VIADD R2, R4, UR4 ;  /* 0x0000000404027c36 */ /* 0x002fe20008000000 */
[----:B------:R1:W-:Y:S02]  /*480a0*/  @P2 STG.E.U8 desc[UR8][R12.64], R29 ;  /* 0x0000001d0c002986 */ /* 0x0003e4000c101108 */
[----:B----4-:R-:W-:Y:S01]  /*480b0*/  ISETP.LT.AND P2, PT, R5, UR7, !P0 ;  /* 0x0000000705007c0c */ /* 0x010fe2000c741270 */
[----:B------:R-:W4:Y:S01]  /*480c0*/  LDCU UR7, c[0x0][0x39c] ;  /* 0x00007380ff0777ac */ /* 0x000f220008000800 */
[CC--:B------:R-:W-:Y:S01]  /*480d0*/  IADD3 R4, P4, PT, R2.reuse, R3.reuse, RZ ;  /* 0x0000000302047210 */ /* 0x0c0fe20007f9e0ff */
[----:B------:R-:W3:Y:S03]  /*480e0*/  LDL.LU R19, [R1+0x28] ;  /* 0x0000280001137983 */ /* 0x000ee60000300800 */
[-C--:B------:R-:W-:Y:S01]  /*480f0*/  LEA.HI.X.SX32 R5, R2, R28.reuse, 0x1, P4 ;  /* 0x0000001c02057211 */ /* 0x080fe200020f0eff */
[----:B------:R-:W3:Y:S01]  /*48100*/  LDL.LU R18, [R1+0x2c] ;  /* 0x00002c0001127983 */ /* 0x000ee20000300800 */
[----:B-1----:R-:W-:Y:S01]  /*48110*/  VIADD R12, R15, 0x19 ;  /* 0x000000190f0c7836 */ /* 0x002fe20000000000 */
[----:B------:R-:W-:Y:S01]  /*48120*/  PRMT R29, R6, 0x7773, RZ ;  /* 0x00007773061d7816 */ /* 0x000fe200000000ff */
[----:B------:R-:W-:Y:S01]  /*48130*/  VIADD R6, R2, UR4 ;  /* 0x0000000402067c36 */ /* 0x000fe20008000000 */
[----:B------:R-:W3:Y:S02]  /*48140*/  LDL.LU R17, [R1+0x30] ;  /* 0x0000300001117983 */ /* 0x000ee40000300800 */
[----:B--2---:R-:W-:Y:S01]  /*48150*/  ISETP.LT.AND P4, PT, R12, UR5, !P0 ;  /* 0x000000050c007c0c */ /* 0x004fe2000c781270 */
[C---:B------:R-:W-:Y:S01]  /*48160*/  VIADD R2, R6.reuse, UR4 ;  /* 0x0000000406027c36 */ /* 0x040fe20008000000 */
[----:B------:R1:W-:Y:S01]  /*48170*/  @P5 STG.E.U8 desc[UR8][R4.64], R29 ;  /* 0x0000001d04005986 */ /* 0x0003e2000c101108 */
[C---:B------:R-:W-:Y:S01]  /*48180*/  IADD3 R12, P5, PT, R6.reuse, R3, RZ ;  /* 0x00000003060c7210 */ /* 0x040fe20007fbe0ff */
[----:B------:R-:W2:Y:S02]  /*48190*/  LDCU UR5, c[0x0][0x39c] ;  /* 0x00007380ff0577ac */ /* 0x000ea40008000800 */
[----:B------:R-:W3:Y:S01]  /*481a0*/  LDL.LU R14, [R1+0x34] ;  /* 0x00003400010e7983 */ /* 0x000ee20000300800 */
[----:B------:R-:W-:-:S02]  /*481b0*/  LEA.HI.X.SX32 R13, R6, R28, 0x1, P5 ;  /* 0x0000001c060d7211 */ /* 0x000fc400028f0eff */
[CC--:B-1----:R-:W-:Y:S02]  /*481c0*/  IADD3 R4, P5, PT, R2.reuse, R3.reuse, RZ ;  /* 0x0000000302047210 */ /* 0x0c2fe40007fbe0ff */
[C---:B------:R-:W-:Y:S02]  /*481d0*/  PRMT R29, R7.reuse, 0x7773, RZ ;  /* 0x00007773071d7816 */ /* 0x040fe400000000ff */
[----:B------:R-:W-:Y:S02]  /*481e0*/  PRMT R7, R7, 0x7772, RZ ;  /* 0x0000777207077816 */ /* 0x000fe400000000ff */
[C---:B------:R-:W-:Y:S01]  /*481f0*/  LEA.HI.X.SX32 R5, R2.reuse, R28, 0x1, P5 ;  /* 0x0000001c02057211 */ /* 0x040fe200028f0eff */
[----:B------:R-:W-:Y:S02]  /*48200*/  VIADD R2, R2, UR4 ;  /* 0x0000000402027c36 */ /* 0x000fe40008000000 */
[C---:B------:R-:W-:Y:S01]  /*48210*/  VIADD R6, R15.reuse, 0x1a ;  /* 0x0000001a0f067836 */ /* 0x040fe20000000000 */
[----:B------:R1:W-:Y:S04]  /*48220*/  @P6 STG.E.U8 desc[UR8][R12.64], R7 ;  /* 0x000000070c006986 */ /* 0x0003e8000c101108 */
[----:B------:R2:W-:Y:S01]  /*48230*/  @P3 STG.E.U8 desc[UR8][R4.64], R29 ;  /* 0x0000001d04003986 */ /* 0x0005e2000c101108 */
[----:B0-----:R-:W-:Y:S01]  /*48240*/  ISETP.LT.AND P5, PT, R6, UR6, !P0 ;  /* 0x0000000606007c0c */ /* 0x001fe2000c7a1270 */
[----:B------:R-:W-:Y:S01]  /*48250*/  VIADD R6, R15, 0x1b ;  /* 0x0000001b0f067836 */ /* 0x000fe20000000000 */
[----:B------:R-:W0:Y:S01]  /*48260*/  LDCU UR6, c[0x0][0x39c] ;  /* 0x00007380ff0677ac */ /* 0x000e220008000800 */
[C---:B-1----:R-:W-:Y:S01]  /*48270*/  VIADD R7, R2.reuse, UR4 ;  /* 0x0000000402077c36 */ /* 0x042fe20008000000 */
[----:B------:R-:W3:Y:S01]  /*48280*/  LDL.LU R13, [R1+0x38] ;  /* 0x00003800010d7983 */ /* 0x000ee20000300800 */
[----:B--2---:R-:W-:-:S03]  /*48290*/  IADD3 R4, P3, PT, R2, R3, RZ ;  /* 0x0000000302047210 */ /* 0x004fc60007f7e0ff */
[----:B------:R-:W2:Y:S01]  /*482a0*/  LDL.LU R12, [R1+0x3c] ;  /* 0x00003c00010c7983 */ /* 0x000ea20000300800 */
[----:B------:R-:W-:Y:S02]  /*482b0*/  PRMT R29, R8, 0x7772, RZ ;  /* 0x00007772081d7816 */ /* 0x000fe400000000ff */
[-C--:B------:R-:W-:Y:S01]  /*482c0*/  LEA.HI.X.SX32 R5, R2, R28.reuse, 0x1, P3 ;  /* 0x0000001c02057211 */ /* 0x080fe200018f0eff */
[----:B------:R-:W-:Y:S01]  /*482d0*/  VIADD R2, R15, 0x1c ;  /* 0x0000001c0f027836 */ /* 0x000fe20000000000 */
[----:B------:R-:W-:Y:S01]  /*482e0*/  ISETP.LT.AND P3, PT, R6, UR5, !P0 ;  /* 0x0000000506007c0c */ /* 0x000fe2000c761270 */
[----:B------:R-:W1:Y:S01]  /*482f0*/  LDCU UR5, c[0x0][0x39c] ;  /* 0x00007380ff0577ac */ /* 0x000e620008000800 */
[CC--:B------:R-:W-:Y:S01]  /*48300*/  IADD3 R6, P6, PT, R7.reuse, R3.reuse, RZ ;  /* 0x0000000307067210 */ /* 0x0c0fe20007fde0ff */
[----:B------:R0:W-:Y:S01]  /*48310*/  @P2 STG.E.U8 desc[UR8][R4.64], R29 ;  /* 0x0000001d04002986 */ /* 0x0001e2000c101108 */
[----:B----4-:R-:W-:Y:S01]  /*48320*/  ISETP.LT.AND P2, PT, R2, UR7, !P0 ;  /* 0x0000000702007c0c */ /* 0x010fe2000c741270 */
[C---:B------:R-:W-:Y:S01]  /*48330*/  VIADD R2, R7.reuse, UR4 ;  /* 0x0000000407027c36 */ /* 0x040fe20008000000 */
[----:B------:R-:W-:Y:S01]  /*48340*/  LEA.HI.X.SX32 R7, R7, R28, 0x1, P6 ;  /* 0x0000001c07077211 */ /* 0x000fe200030f0eff */
[----:B------:R-:W4:Y:S01]  /*48350*/  LDCU UR7, c[0x0][0x39c] ;  /* 0x00007380ff0777ac */ /* 0x000f220008000800 */
[----:B0-----:R-:W-:Y:S01]  /*48360*/  PRMT R5, R8, 0x7773, RZ ;  /* 0x0000777308057816 */ /* 0x001fe200000000ff */
[----:B------:R-:W2:Y:S01]  /*48370*/  LDL.LU R29, [R1+0x24] ;  /* 0x00002400011d7983 */ /* 0x000ea20000300800 */
[----:B------:R-:W-:Y:S01]  /*48380*/  IADD3 R4, P6, PT, R2, R3, RZ ;  /* 0x0000000302047210 */ /* 0x000fe20007fde0ff */
[----:B------:R-:W-:-:S02]  /*48390*/  VIADD R8, R15, 0x1d ;  /* 0x0000001d0f087836 */ /* 0x000fc40000000000 */
[----:B------:R0:W-:Y:S03]  /*483a0*/  @P4 STG.E.U8 desc[UR8][R6.64], R5 ;  /* 0x0000000506004986 */ /* 0x0001e6000c101108 */
[----:B------:R-:W-:Y:S01]  /*483b0*/  ISETP.LT.AND P4, PT, R8, UR6, !P0 ;  /* 0x0000000608007c0c */ /* 0x000fe2000c781270 */
[----:B------:R-:W1:Y:S01]  /*483c0*/  LDCU UR6, c[0x0][0x39c] ;  /* 0x00007380ff0677ac */ /* 0x000e620008000800 */
[C---:B0-----:R-:W-:Y:S01]  /*483d0*/  LEA.HI.X.SX32 R5, R2.reuse, R28, 0x1, P6 ;  /* 0x0000001c02057211 */ /* 0x041fe200030f0eff */
[----:B------:R-:W-:Y:S01]  /*483e0*/  VIADD R2, R2, UR4 ;  /* 0x0000000402027c36 */ /* 0x000fe20008000000 */
[----:B------:R-:W-:-:S05]  /*483f0*/  PRMT R6, R9, 0x7772, RZ ;  /* 0x0000777209067816 */ /* 0x000fca00000000ff */
[----:B------:R0:W-:Y:S01]  /*48400*/  @P5 STG.E.U8 desc[UR8][R4.64], R6 ;  /* 0x0000000604005986 */ /* 0x0001e2000c101108 */
[C---:B------:R-:W-:Y:S01]  /*48410*/  VIADD R7, R2.reuse, UR4 ;  /* 0x0000000402077c36 */ /* 0x040fe20008000000 */
[----:B0-----:R-:W-:Y:S01]  /*48420*/  IADD3 R4, P5, PT, R2, R3, RZ ;  /* 0x0000000302047210 */ /* 0x001fe20007fbe0ff */
[----:B------:R-:W-:-:S03]  /*48430*/  VIADD R6, R15, 0x1e ;  /* 0x0000001e0f067836 */ /* 0x000fc60000000000 */
[-C--:B------:R-:W-:Y:S02]  /*48440*/  LEA.HI.X.SX32 R5, R2, R28.reuse, 0x1, P5 ;  /* 0x0000001c02057211 */ /* 0x080fe400028f0eff */
[----:B------:R-:W-:Y:S02]  /*48450*/  PRMT R2, R9, 0x7773, RZ ;  /* 0x0000777309027816 */ /* 0x000fe400000000ff */
[----:B-1----:R-:W-:Y:S01]  /*48460*/  ISETP.LT.AND P6, PT, R6, UR5, !P0 ;  /* 0x0000000506007c0c */ /* 0x002fe2000c7c1270 */
[----:B------:R-:W0:Y:S01]  /*48470*/  LDCU UR5, c[0x0][0x39c] ;  /* 0x00007380ff0577ac */ /* 0x000e220008000800 */
[----:B------:R-:W-:Y:S01]  /*48480*/  IADD3 R6, P5, PT, R7, R3, RZ ;  /* 0x0000000307067210 */ /* 0x000fe20007fbe0ff */
[----:B------:R1:W-:Y:S02]  /*48490*/  @P3 STG.E.U8 desc[UR8][R4.64], R2 ;  /* 0x0000000204003986 */ /* 0x0003e4000c101108 */
[----:B-1----:R-:W-:Y:S02]  /*484a0*/  VIADD R4, R15, 0x1f ;  /* 0x0000001f0f047836 */ /* 0x002fe40000000000 */
[C---:B------:R-:W-:Y:S01]  /*484b0*/  VIADD R2, R7.reuse, UR4 ;  /* 0x0000000407027c36 */ /* 0x040fe20008000000 */
[----:B------:R-:W-:-:S02]  /*484c0*/  LEA.HI.X.SX32 R7, R7, R28, 0x1, P5 ;  /* 0x0000001c07077211 */ /* 0x000fc400028f0eff */
[----:B------:R-:W-:Y:S02]  /*484d0*/  PRMT R5, R10, 0x7772, RZ ;  /* 0x000077720a057816 */ /* 0x000fe400000000ff */
[----:B------:R-:W-:Y:S01]  /*484e0*/  ISETP.LT.AND P3, PT, R4, UR6, !P0 ;  /* 0x0000000604007c0c */ /* 0x000fe2000c761270 */
[----:B------:R-:W1:Y:S01]  /*484f0*/  LDCU UR6, c[0x0][0x39c] ;  /* 0x00007380ff0677ac */ /* 0x000e620008000800 */
[----:B------:R-:W-:Y:S01]  /*48500*/  IADD3 R4, P5, PT, R2, R3, RZ ;  /* 0x0000000302047210 */ /* 0x000fe20007fbe0ff */
[----:B------:R0:W-:Y:S01]  /*48510*/  @P2 STG.E.U8 desc[UR8][R6.64], R5 ;  /* 0x0000000506002986 */ /* 0x0001e2000c101108 */
[----:B------:R-:W-:Y:S02]  /*48520*/  PRMT R10, R10, 0x7773, RZ ;  /* 0x000077730a0a7816 */ /* 0x000fe400000000ff */
[C---:B0-----:R-:W-:Y:S01]  /*48530*/  LEA.HI.X.SX32 R5, R2.reuse, R28, 0x1, P5 ;  /* 0x0000001c02057211 */ /* 0x041fe200028f0eff */
[----:B------:R-:W-:-:S04]  /*48540*/  VIADD R6, R2, UR4 ;  /* 0x0000000402067c36 */ /* 0x000fc80008000000 */
[----:B------:R0:W-:Y:S01]  /*48550*/  @P4 STG.E.U8 desc[UR8][R4.64], R10 ;  /* 0x0000000a04004986 */ /* 0x0001e2000c101108 */
[C---:B------:R-:W-:Y:S02]  /*48560*/  PRMT R2, R11.reuse, 0x7773, RZ ;  /* 0x000077730b027816 */ /* 0x040fe400000000ff */
[----:B------:R-:W-:Y:S02]  /*48570*/  PRMT R11, R11, 0x7772, RZ ;  /* 0x000077720b0b7816 */ /* 0x000fe400000000ff */
[----:B0-----:R-:W-:-:S04]  /*48580*/  IADD3 R4, P4, PT, R6, R3, RZ ;  /* 0x0000000306047210 */ /* 0x001fc80007f9e0ff */
[----:B------:R-:W-:-:S05]  /*48590*/  LEA.HI.X.SX32 R5, R6, R28, 0x1, P4 ;  /* 0x0000001c06057211 */ /* 0x000fca00020f0eff */
[----:B------:R0:W-:Y:S04]  /*485a0*/  @P6 STG.E.U8 desc[UR8][R4.64], R11 ;  /* 0x0000000b04006986 */ /* 0x0001e8000c101108 */
[----:B0-----:R-:W2:Y:S01]  /*485b0*/  LDL.LU R11, [R1+0x20] ;  /* 0x00002000010b7983 */ /* 0x001ea20000300800 */
[C---:B------:R-:W-:Y:S02]  /*485c0*/  VIADD R7, R15.reuse, 0x21 ;  /* 0x000000210f077836 */ /* 0x040fe40000000000 */
[----:B------:R-:W-:-:S03]  /*485d0*/  VIADD R8, R15, 0x20 ;  /* 0x000000200f087836 */ /* 0x000fc60000000000 */
[----:B------:R-:W-:Y:S01]  /*485e0*/  ISETP.LT.AND P5, PT, R7, UR5, !P0 ;  /* 0x0000000507007c0c */ /* 0x000fe2000c7a1270 */
[----:B------:R-:W-:Y:S01]  /*485f0*/  VIADD R7, R6, UR4 ;  /* 0x0000000406077c36 */ /* 0x000fe20008000000 */
[----:B------:R-:W0:Y:S01]  /*48600*/  LDCU UR5, c[0x0][0x39c] ;  /* 0x00007380ff0577ac */ /* 0x000e220008000800 */
[----:B----4-:R-:W-:-:S03]  /*48610*/  ISETP.LT.AND P2, PT, R8, UR7, !P0 ;  /* 0x0000000708007c0c */ /* 0x010fc6000c741270 */
[CC--:B------:R-:W-:Y:S01]  /*48620*/  IADD3 R6, P4, PT, R7.reuse, R3.reuse, RZ ;  /* 0x0000000307067210 */ /* 0x0c0fe20007f9e0ff */
[C---:B------:R-:W-:Y:S01]  /*48630*/  VIADD R8, R7.reuse, UR4 ;  /* 0x0000000407087c36 */ /* 0x040fe20008000000 */
[----:B------:R-:W4:Y:S02]  /*48640*/  LDCU UR7, c[0x0][0x39c] ;  /* 0x00007380ff0777ac */ /* 0x000f240008000800 */
[----:B------:R-:W-:Y:S01]  /*48650*/  LEA.HI.X.SX32 R7, R7, R28, 0x1, P4 ;  /* 0x0000001c07077211 */ /* 0x000fe200020f0eff */
[----:B------:R-:W-:Y:S01]  /*48660*/  VIADD R9, R15, 0x22 ;  /* 0x000000220f097836 */ /* 0x000fe20000000000 */
[----:B------:R-:W-:-:S03]  /*48670*/  IADD3 R4, P6, PT, R8, R3, RZ ;  /* 0x0000000308047210 */ /* 0x000fc60007fde0ff */
[----:B------:R0:W-:Y:S01]  /*48680*/  @P3 STG.E.U8 desc[UR8][R6.64], R2 ;  /* 0x0000000206003986 */ /* 0x0001e2000c101108 */
[----:B-1----:R-:W-:Y:S01]  /*48690*/  ISETP.LT.AND P4, PT, R9, UR6, !P0 ;  /* 0x0000000609007c0c */ /* 0x002fe2000c781270 */
[----:B------:R-:W1:Y:S01]  /*486a0*/  LDCU UR6, c[0x0][0x39c] ;  /* 0x00007380ff0677ac */ /* 0x000e620008000800 */
[C---:B------:R-:W-:Y:S01]  /*486b0*/  LEA.HI.X.SX32 R5, R8.reuse, R28, 0x1, P6 ;  /* 0x0000001c08057211 */ /* 0x040fe200030f0eff */
[----:B0-----:R-:W-:Y:S02]  /*486c0*/  VIADD R6, R15, 0x23 ;  /* 0x000000230f067836 */ /* 0x001fe40000000000 */
[----:B------:R-:W-:-:S03]  /*486d0*/  VIADD R2, R8, UR4 ;  /* 0x0000000408027c36 */ /* 0x000fc60008000000 */
[----:B------:R-:W-:Y:S01]  /*486e0*/  ISETP.LT.AND P3, PT, R6, UR5, !P0 ;  /* 0x0000000506007c0c */ /* 0x000fe2000c761270 */
[----:B------:R-:W0:Y:S01]  /*486f0*/  LDCU UR5, c[0x0][0x39c] ;  /* 0x00007380ff0577ac */ /* 0x000e220008000800 */
[----:B------:R-:W-:Y:S02]  /*48700*/  IADD3 R6, P6, PT, R2, R3, RZ ;  /* 0x0000000302067210 */ /* 0x000fe40007fde0ff */
[----:B---3--:R-:W-:Y:S02]  /*48710*/  PRMT R8, R14, 0x7771, RZ ;  /* 0x000077710e087816 */ /* 0x008fe400000000ff */
[C---:B--2---:R-:W-:Y:S02]  /*48720*/  PRMT R10, R12.reuse, 0x7770, RZ ;  /* 0x000077700c0a7816 */ /* 0x044fe400000000ff */
[----:B------:R-:W-:Y:S02]  /*48730*/  PRMT R9, R12, 0x7771, RZ ;  /* 0x000077710c097816 */ /* 0x000fe400000000ff */
[----:B------:R-:W-:-:S05]  /*48740*/  PRMT R7, R11, 0x7770, RZ ;  /* 0x000077700b077816 */ /* 0x000fca00000000ff */
[----:B------:R2:W-:Y:S02]  /*48750*/  @P2 STG.E.U8 desc[UR8][R4.64], R7 ;  /* 0x0000000704002986 */ /* 0x0005e4000c101108 */
[C---:B--2---:R-:W-:Y:S01]  /*48760*/  VIADD R5, R2.reuse, UR4 ;  /* 0x0000000402057c36 */ /* 0x044fe20008000000 */
[----:B------:R-:W-:Y:S02]  /*48770*/  LEA.HI.X.SX32 R7, R2, R28, 0x1, P6 ;  /* 0x0000001c02077211 */ /* 0x000fe400030f0eff */
[----:B------:R-:W-:Y:S01]  /*48780*/  PRMT R2, R11, 0x7771, RZ ;  /* 0x000077710b027816 */ /* 0x000fe200000000ff */
[----:B------:R-:W-:-:S04]  /*48790*/  VIADD R4, R15, 0x24 ;  /* 0x000000240f047836 */ /* 0x000fc80000000000 */
[----:B------:R2:W-:Y:S01]  /*487a0*/  @P5 STG.E.U8 desc[UR8][R6.64], R2 ;  /* 0x0000000206005986 */ /* 0x0005e2000c101108 */
[----:B----4-:R-:W-:Y:S01]  /*487b0*/  ISETP.LT.AND P2, PT, R4, UR7, !P0 ;  /* 0x0000000704007c0c */ /* 0x010fe2000c741270 */
[----:B------:R-:W3:Y:S01]  /*487c0*/  LDCU UR7, c[0x0][0x39c] ;  /* 0x00007380ff0777ac */ /* 0x000ee20008000800 */
[----:B------:R-:W-:Y:S01]  /*487d0*/  IADD3 R4, P6, PT, R5, R3, RZ ;  /* 0x0000000305047210 */ /* 0x000fe20007fde0ff */
[----:B--2---:R-:W-:Y:S02]  /*487e0*/  VIADD R6, R15, 0x25 ;  /* 0x000000250f067836 */ /* 0x004fe40000000000 */
[C---:B------:R-:W-:Y:S01]  /*487f0*/  VIADD R2, R5.reuse, UR4 ;  /* 0x0000000405027c36 */ /* 0x040fe20008000000 */
[----:B------:R-:W-:Y:S02]  /*48800*/  LEA.HI.X.SX32 R5, R5, R28, 0x1, P6 ;  /* 0x0000001c05057211 */ /* 0x000fe400030f0eff */
[----:B-1----:R-:W-:Y:S01]  /*48810*/  ISETP.LT.AND P5, PT, R6, UR6, !P0 ;  /* 0x0000000606007c0c */ /* 0x002fe2000c7a1270 */
[----:B------:R-:W1:Y:S01]  /*48820*/  LDCU UR6, c[0x0][0x39c] ;  /* 0x00007380ff0677ac */ /* 0x000e620008000800 */
[----:B------:R-:W-:-:S02]  /*48830*/  PRMT R7, R29, 0x7770, RZ ;  /* 0x000077701d077816 */ /* 0x000fc400000000ff */
[----:B------:R-:W-:-:S03]  /*48840*/  IADD3 R6, P6, PT, R2, R3, RZ ;  /* 0x0000000302067210 */ /* 0x000fc60007fde0ff */
[----:B------:R2:W-:Y:S02]  /*48850*/  @P4 STG.E.U8 desc[UR8][R4.64], R7 ;  /* 0x0000000704004986 */ /* 0x0005e4000c101108 */
[C---:B--2---:R-:W-:Y:S01]  /*48860*/  VIADD R5, R2.reuse, UR4 ;  /* 0x0000000402057c36 */ /* 0x044fe20008000000 */
[----:B------:R-:W-:Y:S01]  /*48870*/  LEA.HI.X.SX32 R7, R2, R28, 0x1, P6 ;  /* 0x0000001c02077211 */ /* 0x000fe200030f0eff */
[----:B------:R-:W-:Y:S01]  /*48880*/  VIADD R4, R15, 0x26 ;  /* 0x000000260f047836 */ /* 0x000fe20000000000 */
[----:B------:R-:W-:-:S04]  /*48890*/  PRMT R2, R29, 0x7771, RZ ;  /* 0x000077711d027816 */ /* 0x000fc800000000ff */
[----:B0-----:R-:W-:Y:S01]  /*488a0*/  ISETP.LT.AND P4, PT, R4, UR5, !P0 ;  /* 0x0000000504007c0c */ /* 0x001fe2000c781270 */
[----:B------:R0:W-:Y:S01]  /*488b0*/  @P3 STG.E.U8 desc[UR8][R6.64], R2 ;  /* 0x0000000206003986 */ /* 0x0001e2000c101108 */
[-C--:B------:R-:W-:Y:S01]  /*488c0*/  IADD3 R4, P6, PT, R5, R3.reuse, RZ ;  /* 0x0000000305047210 */ /* 0x080fe20007fde0ff */
[----:B------:R-:W2:Y:S01]  /*488d0*/  LDCU UR5, c[0x0][0x39c] ;  /* 0x00007380ff0577ac */ /* 0x000ea20008000800 */
[----:B0-----:R-:W-:Y:S02]  /*488e0*/  VIADD R6, R15, 0x27 ;  /* 0x000000270f067836 */ /* 0x001fe40000000000 */
[C---:B------:R-:W-:Y:S01]  /*488f0*/  VIADD R2, R5.reuse, UR4 ;  /* 0x0000000405027c36 */ /* 0x040fe20008000000 */
[-C--:B------:R-:W-:Y:S02]  /*48900*/  LEA.HI.X.SX32 R5, R5, R28.reuse, 0x1, P6 ;  /* 0x0000001c05057211 */ /* 0x080fe400030f0eff */
[----:B------:R-:W-:Y:S02]  /*48910*/  PRMT R7, R19, 0x7770, RZ ;  /* 0x0000777013077816 */ /* 0x000fe400000000ff */
[----:B-1----:R-:W-:Y:S01]  /*48920*/  ISETP.LT.AND P3, PT, R6, UR6, !P0 ;  /* 0x0000000606007c0c */ /* 0x002fe2000c761270 */
[----:B------:R-:W0:Y:S01]  /*48930*/  LDCU UR6, c[0x0][0x39c] ;  /* 0x00007380ff0677ac */ /* 0x000e220008000800 */
[C---:B------:R-:W-:Y:S01]  /*48940*/  IADD3 R6, P6, PT, R2.reuse, R3, RZ ;  /* 0x0000000302067210 */ /* 0x040fe20007fde0ff */
[----:B------:R1:W-:Y:S02]  /*48950*/  @P2 STG.E.U8 desc[UR8][R4.64], R7 ;  /* 0x0000000704002986 */ /* 0x0003e4000c101108 */
[C---:B-1----:R-:W-:Y:S01]  /*48960*/  VIADD R5, R2.reuse, UR4 ;  /* 0x0000000402057c36 */ /* 0x042fe20008000000 */
[----:B------:R-:W-:-:S02]  /*48970*/  LEA.HI.X.SX32 R7, R2, R28, 0x1, P6 ;  /* 0x0000001c02077211 */ /* 0x000fc400030f0eff */
[----:B------:R-:W-:Y:S01]  /*48980*/  PRMT R2, R19, 0x7771, RZ ;  /* 0x0000777113027816 */ /* 0x000fe200000000ff */
[----:B------:R-:W-:-:S04]  /*48990*/  VIADD R4, R15, 0x28 ;  /* 0x000000280f047836 */ /* 0x000fc80000000000 */
[----:B------:R1:W-:Y:S01]  /*489a0*/  @P5 STG.E.U8 desc[UR8][R6.64], R2 ;  /* 0x0000000206005986 */ /* 0x0003e2000c101108 */
[----:B---3--:R-:W-:Y:S01]  /*489b0*/  ISETP.LT.AND P2, PT, R4, UR7, !P0 ;  /* 0x0000000704007c0c */ /* 0x008fe2000c741270 */
[----:B------:R-:W3:Y:S01]  /*489c0*/  LDCU UR7, c[0x0][0x39c] ;  /* 0x00007380ff0777ac */ /* 0x000ee20008000800 */
[----:B------:R-:W-:Y:S01]  /*489d0*/  IADD3 R4, P6, PT, R5, R3, RZ ;  /* 0x0000000305047210 */ /* 0x000fe20007fde0ff */
[----:B-1----:R-:W-:Y:S02]  /*489e0*/  VIADD R6, R15, 0x29 ;  /* 0x000000290f067836 */ /* 0x002fe40000000000 */
[C---:B------:R-:W-:Y:S01]  /*489f0*/  VIADD R2, R5.reuse, UR4 ;  /* 0x0000000405027c36 */ /* 0x040fe20008000000 */
[----:B------:R-:W-:Y:S02]  /*48a00*/  LEA.HI.X.SX32 R5, R5, R28, 0x1, P6 ;  /* 0x0000001c05057211 */ /* 0x000fe400030f0eff */
[----:B--2---:R-:W-:Y:S01]  /*48a10*/  ISETP.LT.AND P5, PT, R6, UR5, !P0 ;  /* 0x0000000506007c0c */ /* 0x004fe2000c7a1270 */
        /* <DEDUP_REMOVED lines=36> */
[----:B--2---:R-:W-:Y:S01]  /*48c60*/  VIADD R4, R15, 0x2e ;  /* 0x0000002e0f047836 */ /* 0x004fe20000000000 */
[C---:B------:R-:W-:Y:S01]  /*48c70*/  LEA.HI.X.SX32 R7, R2.reuse, R28, 0x1, P6 ;  /* 0x0000001c02077211 */ /* 0x040fe200030f0eff */
[----:B------:R-:W-:-:S03]  /*48c80*/  VIADD R5, R2, UR4 ;  /* 0x0000000402057c36 */ /* 0x000fc60008000000 */
[----:B0-----:R-:W-:Y:S01]  /*48c90*/  ISETP.LT.AND P4, PT, R4, UR5, !P0 ;  /* 0x0000000504007c0c */ /* 0x001fe2000c781270 */
[----:B------:R0:W-:Y:S01]  /*48ca0*/  @P3 STG.E.U8 desc[UR8][R6.64], R8 ;  /* 0x0000000806003986 */ /* 0x0001e2000c101108 */
[C---:B------:R-:W-:Y:S01]  /*48cb0*/  IADD3 R4, P3, PT, R5.reuse, R3, RZ ;  /* 0x0000000305047210 */ /* 0x040fe20007f7e0ff */
[C---:B------:R-:W-:Y:S01]  /*48cc0*/  VIADD R2, R5.reuse, UR4 ;  /* 0x0000000405027c36 */ /* 0x040fe20008000000 */
[----:B------:R-:W2:Y:S02]  /*48cd0*/  LDCU UR5, c[0x0][0x39c] ;  /* 0x00007380ff0577ac */ /* 0x000ea40008000800 */
[----:B------:R-:W-:Y:S01]  /*48ce0*/  LEA.HI.X.SX32 R5, R5, R28, 0x1, P3 ;  /* 0x0000001c05057211 */ /* 0x000fe200018f0eff */
[----:B0-----:R-:W-:Y:S01]  /*48cf0*/  VIADD R6, R15, 0x2f ;  /* 0x0000002f0f067836 */ /* 0x001fe20000000000 */
[----:B------:R-:W-:-:S04]  /*48d00*/  PRMT R7, R13, 0x7770, RZ ;  /* 0x000077700d077816 */ /* 0x000fc800000000ff */
[----:B-1----:R-:W-:Y:S01]  /*48d10*/  ISETP.LT.AND P3, PT, R6, UR6, !P0 ;  /* 0x0000000606007c0c */ /* 0x002fe2000c761270 */
[----:B------:R0:W-:Y:S01]  /*48d20*/  @P2 STG.E.U8 desc[UR8][R4.64], R7 ;  /* 0x0000000704002986 */ /* 0x0001e2000c101108 */
[C---:B------:R-:W-:Y:S01]  /*48d30*/  IADD3 R6, P6, PT, R2.reuse, R3, RZ ;  /* 0x0000000302067210 */ /* 0x040fe20007fde0ff */
[----:B------:R-:W-:Y:S01]  /*48d40*/  VIADD R8, R15, 0x30 ;  /* 0x000000300f087836 */ /* 0x000fe20000000000 */
[----:B------:R-:W1:Y:S02]  /*48d50*/  LDCU UR6, c[0x0][0x39c] ;  /* 0x00007380ff0677ac */ /* 0x000e640008000800 */
[C---:B0-----:R-:W-:Y:S02]  /*48d60*/  LEA.HI.X.SX32 R7, R2.reuse, R28, 0x1, P6 ;  /* 0x0000001c02077211 */ /* 0x041fe400030f0eff */
[----:B------:R-:W-:Y:S01]  /*48d70*/  PRMT R4, R13, 0x7771, RZ ;  /* 0x000077710d047816 */ /* 0x000fe200000000ff */
[----:B------:R-:W-:-:S04]  /*48d80*/  VIADD R5, R2, UR4 ;  /* 0x0000000402057c36 */ /* 0x000fc80008000000 */
[----:B------:R0:W-:Y:S01]  /*48d90*/  @P5 STG.E.U8 desc[UR8][R6.64], R4 ;  /* 0x0000000406005986 */ /* 0x0001e2000c101108 */
[----:B------:R-:W-:Y:S01]  /*48da0*/  VIADD R2, R5, UR4 ;  /* 0x0000000405027c36 */ /* 0x000fe20008000000 */
[----:B---3--:R-:W-:Y:S01]  /*48db0*/  ISETP.LT.AND P2, PT, R8, UR7, !P0 ;  /* 0x0000000708007c0c */ /* 0x008fe2000c741270 */
[----:B------:R-:W3:Y:S01]  /*48dc0*/  LDCU UR7, c[0x0][0x39c] ;  /* 0x00007380ff0777ac */ /* 0x000ee20008000800 */
[----:B0-----:R-:W-:Y:S01]  /*48dd0*/  VIADD R6, R15, 0x31 ;  /* 0x000000310f067836 */ /* 0x001fe20000000000 */
[----:B------:R-:W-:-:S04]  /*48de0*/  IADD3 R4, P6, PT, R5, R3, RZ ;  /* 0x0000000305047210 */ /* 0x000fc80007fde0ff */
[----:B--2---:R-:W-:Y:S01]  /*48df0*/  ISETP.LT.AND P5, PT, R6, UR5, !P0 ;  /* 0x0000000506007c0c */ /* 0x004fe2000c7a1270 */
[----:B------:R-:W0:Y:S01]  /*48e00*/  LDCU UR5, c[0x0][0x39c] ;  /* 0x00007380ff0577ac */ /* 0x000e220008000800 */
[----:B------:R-:W-:Y:S02]  /*48e10*/  LEA.HI.X.SX32 R5, R5, R28, 0x1, P6 ;  /* 0x0000001c05057211 */ /* 0x000fe400030f0eff */
[----:B------:R-:W-:-:S04]  /*48e20*/  IADD3 R6, P6, PT, R2, R3, RZ ;  /* 0x0000000302067210 */ /* 0x000fc80007fde0ff */
[C---:B------:R-:W-:Y:S01]  /*48e30*/  LEA.HI.X.SX32 R7, R2.reuse, R28, 0x1, P6 ;  /* 0x0000001c02077211 */ /* 0x040fe200030f0eff */
[----:B------:R-:W-:Y:S01]  /*48e40*/  VIADD R2, R2, UR4 ;  /* 0x0000000402027c36 */ /* 0x000fe20008000000 */
[----:B------:R2:W-:Y:S01]  /*48e50*/  @P4 STG.E.U8 desc[UR8][R4.64], R10 ;  /* 0x0000000a04004986 */ /* 0x0005e2000c101108 */
[----:B------:R-:W-:-:S03]  /*48e60*/  VIADD R8, R15, 0x32 ;  /* 0x000000320f087836 */ /* 0x000fc60000000000 */
[----:B------:R4:W-:Y:S02]  /*48e70*/  @P3 STG.E.U8 desc[UR8][R6.64], R9 ;  /* 0x0000000906003986 */ /* 0x0009e4000c101108 */
[----:B-1----:R-:W-:Y:S01]  /*48e80*/  ISETP.LT.AND P4, PT, R8, UR6, !P0 ;  /* 0x0000000608007c0c */ /* 0x002fe2000c781270 */
[----:B------:R-:W1:Y:S01]  /*48e90*/  LDCU UR6, c[0x0][0x39c] ;  /* 0x00007380ff0677ac */ /* 0x000e620008000800 */
[----:B--2---:R-:W-:Y:S01]  /*48ea0*/  IADD3 R4, P3, PT, R2, R3, RZ ;  /* 0x0000000302047210 */ /* 0x004fe20007f7e0ff */
[----:B----4-:R-:W-:-:S03]  /*48eb0*/  VIADD R6, R15, 0x33 ;  /* 0x000000330f067836 */ /* 0x010fc60000000000 */
[C---:B------:R-:W-:Y:S01]  /*48ec0*/  LEA.HI.X.SX32 R5, R2.reuse, R28, 0x1, P3 ;  /* 0x0000001c02057211 */ /* 0x040fe200018f0eff */
[----:B------:R-:W-:Y:S01]  /*48ed0*/  VIADD R7, R2, UR4 ;  /* 0x0000000402077c36 */ /* 0x000fe20008000000 */
[----:B------:R-:W-:Y:S01]  /*48ee0*/  PRMT R2, R11, 0x7772, RZ ;  /* 0x000077720b027816 */ /* 0x000fe200000000ff */
[----:B------:R-:W-:Y:S01]  /*48ef0*/  VIADD R8, R15, 0x34 ;  /* 0x000000340f087836 */ /* 0x000fe20000000000 */
[----:B---3--:R-:W-:Y:S01]  /*48f00*/  ISETP.LT.AND P3, PT, R6, UR7, !P0 ;  /* 0x0000000706007c0c */ /* 0x008fe2000c761270 */
[----:B------:R-:W2:Y:S01]  /*48f10*/  LDCU UR7, c[0x0][0x39c] ;  /* 0x00007380ff0777ac */ /* 0x000ea20008000800 */
[----:B------:R-:W-:Y:S01]  /*48f20*/  IADD3 R6, P6, PT, R7, R3, RZ ;  /* 0x0000000307067210 */ /* 0x000fe20007fde0ff */
[----:B------:R3:W-:Y:S01]  /*48f30*/  @P2 STG.E.U8 desc[UR8][R4.64], R2 ;  /* 0x0000000204002986 */ /* 0x0007e2000c101108 */
[----:B0-----:R-:W-:Y:S01]  /*48f40*/  ISETP.LT.AND P2, PT, R8, UR5, !P0 ;  /* 0x0000000508007c0c */ /* 0x001fe2000c741270 */
[----:B------:R-:W0:Y:S01]  /*48f50*/  LDCU UR5, c[0x0][0x39c] ;  /* 0x00007380ff0577ac */ /* 0x000e220008000800 */
[----:B------:R-:W-:-:S02]  /*48f60*/  VIADD R8, R15, 0x35 ;  /* 0x000000350f087836 */ /* 0x000fc40000000000 */
[C---:B---3--:R-:W-:Y:S01]  /*48f70*/  VIADD R2, R7.reuse, UR4 ;  /* 0x0000000407027c36 */ /* 0x048fe20008000000 */
[-C--:B------:R-:W-:Y:S02]  /*48f80*/  LEA.HI.X.SX32 R7, R7, R28.reuse, 0x1, P6 ;  /* 0x0000001c07077211 */ /* 0x080fe400030f0eff */
[----:B------:R-:W-:Y:S02]  /*48f90*/  PRMT R5, R11, 0x7773, RZ ;  /* 0x000077730b057816 */ /* 0x000fe400000000ff */
[----:B------:R-:W-:Y:S01]  /*48fa0*/  IADD3 R4, P6, PT, R2, R3, RZ ;  /* 0x0000000302047210 */ /* 0x000fe20007fde0ff */
[----:B------:R-:W3:Y:S04]  /*48fb0*/  LDL.LU R11, [R1+0x40] ;  /* 0x00004000010b7983 */ /* 0x000ee80000300800 */
[----:B------:R4:W-:Y:S01]  /*48fc0*/  @P5 STG.E.U8 desc[UR8][R6.64], R5 ;  /* 0x0000000506005986 */ /* 0x0009e2000c101108 */
[----:B-1----:R-:W-:Y:S01]  /*48fd0*/  ISETP.LT.AND P5, PT, R8, UR6, !P0 ;  /* 0x0000000608007c0c */ /* 0x002fe2000c7a1270 */
[----:B------:R-:W1:Y:S01]  /*48fe0*/  LDCU UR6, c[0x0][0x39c] ;  /* 0x00007380ff0677ac */ /* 0x000e620008000800 */
[C---:B----4-:R-:W-:Y:S01]  /*48ff0*/  LEA.HI.X.SX32 R5, R2.reuse, R28, 0x1, P6 ;  /* 0x0000001c02057211 */ /* 0x050fe200030f0eff */
[----:B------:R-:W-:Y:S01]  /*49000*/  VIADD R2, R2, UR4 ;  /* 0x0000000402027c36 */ /* 0x000fe20008000000 */
[----:B------:R-:W-:-:S05]  /*49010*/  PRMT R6, R29, 0x7772, RZ ;  /* 0x000077721d067816 */ /* 0x000fca00000000ff */
[----:B------:R4:W-:Y:S02]  /*49020*/  @P4 STG.E.U8 desc[UR8][R4.64], R6 ;  /* 0x0000000604004986 */ /* 0x0009e4000c101108 */
[CC--:B----4-:R-:W-:Y:S01]  /*49030*/  IADD3 R6, P4, PT, R2.reuse, R3.reuse, RZ ;  /* 0x0000000302067210 */ /* 0x0d0fe20007f9e0ff */
[----:B------:R-:W-:Y:S02]  /*49040*/  VIADD R4, R15, 0x36 ;  /* 0x000000360f047836 */ /* 0x000fe40000000000 */
[C---:B------:R-:W-:Y:S01]  /*49050*/  VIADD R5, R2.reuse, UR4 ;  /* 0x0000000402057c36 */ /* 0x040fe20008000000 */
[----:B------:R-:W-:Y:S02]  /*49060*/  LEA.HI.X.SX32 R7, R2, R28, 0x1, P4 ;  /* 0x0000001c02077211 */ /* 0x000fe400020f0eff */
[----:B------:R-:W-:Y:S02]  /*49070*/  PRMT R2, R29, 0x7773, RZ ;  /* 0x000077731d027816 */ /* 0x000fe400000000ff */
[----:B0-----:R-:W-:Y:S01]  /*49080*/  ISETP.LT.AND P6, PT, R4, UR5, !P0 ;  /* 0x0000000504007c0c */ /* 0x001fe2000c7c1270 */
[----:B------:R-:W0:Y:S01]  /*49090*/  LDCU UR5, c[0x0][0x39c] ;  /* 0x00007380ff0577ac */ /* 0x000e220008000800 */
[----:B------:R-:W-:Y:S01]  /*490a0*/  IADD3 R4, P4, PT, R5, R3, RZ ;  /* 0x0000000305047210 */ /* 0x000fe20007f9e0ff */
[----:B------:R4:W-:Y:S01]  /*490b0*/  @P3 STG.E.U8 desc[UR8][R6.64], R2 ;  /* 0x0000000206003986 */ /* 0x0009e2000c101108 */
[----:B------:R-:W-:-:S03]  /*490c0*/  VIADD R8, R15, 0x38 ;  /* 0x000000380f087836 */ /* 0x000fc60000000000 */
[----:B------:R-:W3:Y:S01]  /*490d0*/  LDL.LU R29, [R1+0x44] ;  /* 0x00004400011d7983 */ /* 0x000ee20000300800 */
[----:B----4-:R-:W-:Y:S02]  /*490e0*/  VIADD R6, R15, 0x37 ;  /* 0x000000370f067836 */ /* 0x010fe40000000000 */
[C---:B------:R-:W-:Y:S01]  /*490f0*/  VIADD R2, R5.reuse, UR4 ;  /* 0x0000000405027c36 */ /* 0x040fe20008000000 */
[----:B------:R-:W-:Y:S02]  /*49100*/  LEA.HI.X.SX32 R5, R5, R28, 0x1, P4 ;  /* 0x0000001c05057211 */ /* 0x000fe400020f0eff */
[C---:B------:R-:W-:Y:S02]  /*49110*/  PRMT R7, R19.reuse, 0x7772, RZ ;  /* 0x0000777213077816 */ /* 0x040fe400000000ff */
[----:B-1----:R-:W-:Y:S01]  /*49120*/  ISETP.LT.AND P3, PT, R6, UR6, !P0 ;  /* 0x0000000606007c0c */ /* 0x002fe2000c761270 */
[----:B------:R-:W1:Y:S01]  /*49130*/  LDCU UR6, c[0x0][0x39c] ;  /* 0x00007380ff0677ac */ /* 0x000e620008000800 */
[----:B------:R-:W-:Y:S01]  /*49140*/  IADD3 R6, P4, PT, R2, R3, RZ ;  /* 0x0000000302067210 */ /* 0x000fe20007f9e0ff */
[----:B------:R4:W-:Y:S01]  /*49150*/  @P2 STG.E.U8 desc[UR8][R4.64], R7 ;  /* 0x0000000704002986 */ /* 0x0009e2000c101108 */
[----:B--2---:R-:W-:Y:S01]  /*49160*/  ISETP.LT.AND P2, PT, R8, UR7, !P0 ;  /* 0x0000000708007c0c */ /* 0x004fe2000c741270 */
[----:B------:R-:W2:Y:S01]  /*49170*/  LDCU UR7, c[0x0][0x39c] ;  /* 0x00007380ff0777ac */ /* 0x000ea20008000800 */
[----:B------:R-:W-:-:S02]  /*49180*/  PRMT R8, R19, 0x7773, RZ ;  /* 0x0000777313087816 */ /* 0x000fc400000000ff */
[----:B------:R-:W-:Y:S01]  /*49190*/  PRMT R10, R18, 0x7772, RZ ;  /* 0x00007772120a7816 */ /* 0x000fe200000000ff */
[----:B------:R-:W3:Y:S01]  /*491a0*/  LDL.LU R19, [R1+0x48] ;  /* 0x0000480001137983 */ /* 0x000ee20000300800 */
[----:B----4-:R-:W-:Y:S01]  /*491b0*/  VIADD R4, R15, 0x39 ;  /* 0x000000390f047836 */ /* 0x010fe20000000000 */
[C---:B------:R-:W-:Y:S01]  /*491c0*/  LEA.HI.X.SX32 R7, R2.reuse, R28, 0x1, P4 ;  /* 0x0000001c02077211 */ /* 0x040fe200020f0eff */
[----:B------:R-:W-:-:S03]  /*491d0*/  VIADD R5, R2, UR4 ;  /* 0x0000000402057c36 */ /* 0x000fc60008000000 */
[----:B0-----:R-:W-:Y:S01]  /*491e0*/  ISETP.LT.AND P4, PT, R4, UR5, !P0 ;  /* 0x0000000504007c0c */ /* 0x001fe2000c781270 */
[----:B------:R0:W-:Y:S01]  /*491f0*/  @P5 STG.E.U8 desc[UR8][R6.64], R8 ;  /* 0x0000000806005986 */ /* 0x0001e2000c101108 */
[C---:B------:R-:W-:Y:S01]  /*49200*/  IADD3 R4, P5, PT, R5.reuse, R3, RZ ;  /* 0x0000000305047210 */ /* 0x040fe20007fbe0ff */
[----:B------:R-:W4:Y:S01]  /*49210*/  LDCU UR5, c[0x0][0x39c] ;  /* 0x00007380ff0577ac */ /* 0x000f220008000800 */
[----:B------:R-:W-:Y:S01]  /*49220*/  PRMT R2, R18, 0x7773, RZ ;  /* 0x0000777312027816 */ /* 0x000fe200000000ff */
[C---:B0-----:R-:W-:Y:S01]  /*49230*/  VIADD R8, R5.reuse, UR4 ;  /* 0x0000000405087c36 */ /* 0x041fe20008000000 */
[----:B------:R-:W-:-:S04]  /*49240*/  LEA.HI.X.SX32 R5, R5, R28, 0x1, P5 ;  /* 0x0000001c05057211 */ /* 0x000fc800028f0eff */
[C---:B------:R-:W-:Y:S01]  /*49250*/  IADD3 R6, P5, PT, R8.reuse, R3, RZ ;  /* 0x0000000308067210 */ /* 0x040fe20007fbe0ff */
[----:B------:R0:W-:Y:S03]  /*49260*/  @P6 STG.E.U8 desc[UR8][R4.64], R10 ;  /* 0x0000000a04006986 */ /* 0x0001e6000c101108 */
[----:B------:R-:W-:-:S05]  /*49270*/  LEA.HI.X.SX32 R7, R8, R28, 0x1, P5 ;  /* 0x0000001c08077211 */ /* 0x000fca00028f0eff */
[----:B------:R1:W-:Y:S01]  /*49280*/  @P3 STG.E.U8 desc[UR8][R6.64], R2 ;  /* 0x0000000206003986 */ /* 0x0003e2000c101108 */
[----:B0-----:R-:W-:Y:S02]  /*49290*/  VIADD R4, R8, UR4 ;  /* 0x0000000408047c36 */ /* 0x001fe40008000000 */
[----:B------:R-:W-:Y:S01]  /*492a0*/  VIADD R8, R15, 0x3b ;  /* 0x0000003b0f087836 */ /* 0x000fe20000000000 */
[----:B------:R-:W-:Y:S02]  /*492b0*/  PRMT R5, R17, 0x7772, RZ ;  /* 0x0000777211057816 */ /* 0x000fe400000000ff */
[C---:B-1----:R-:W-:Y:S01]  /*492c0*/  IADD3 R6, P3, PT, R4.reuse, R3, RZ ;  /* 0x0000000304067210 */ /* 0x042fe20007f7e0ff */
[----:B------:R-:W-:-:S03]  /*492d0*/  VIADD R2, R4, UR4 ;  /* 0x0000000404027c36 */ /* 0x000fc60008000000 */
[-C--:B------:R-:W-:Y:S02]  /*492e0*/  LEA.HI.X.SX32 R7, R4, R28.reuse, 0x1, P3 ;  /* 0x0000001c04077211 */ /* 0x080fe400018f0eff */
[----:B----4-:R-:W-:Y:S01]  /*492f0*/  ISETP.LT.AND P3, PT, R8, UR5, !P0 ;  /* 0x0000000508007c0c */ /* 0x010fe2000c761270 */
[C---:B------:R-:W-:Y:S01]  /*49300*/  VIADD R8, R15.reuse, 0x3c ;  /* 0x0000003c0f087836 */ /* 0x040fe20000000000 */
[----:B------:R-:W-:Y:S01]  /*49310*/  IADD3 R4, P6, PT, R2, R3, RZ ;  /* 0x0000000302047210 */ /* 0x000fe20007fde0ff */
[----:B------:R0:W-:Y:S01]  /*49320*/  @P2 STG.E.U8 desc[UR8][R6.64], R5 ;  /* 0x0000000506002986 */ /* 0x0001e2000c101108 */
[----:B------:R-:W-:Y:S01]  /*49330*/  VIADD R9, R15, 0x3a ;  /* 0x0000003a0f097836 */ /* 0x000fe20000000000 */
[----:B------:R-:W1:Y:S01]  /*49340*/  LDCU UR5, c[0x0][0x39c] ;  /* 0x00007380ff0577ac */ /* 0x000e620008000800 */
[----:B--2---:R-:W-:Y:S01]  /*49350*/  ISETP.LT.AND P2, PT, R8, UR7, !P0 ;  /* 0x0000000708007c0c */ /* 0x004fe2000c741270 */
[C---:B------:R-:W-:Y:S01]  /*49360*/  VIADD R8, R2.reuse, UR4 ;  /* 0x0000000402087c36 */ /* 0x040fe20008000000 */
[----:B0-----:R-:W-:Y:S01]  /*49370*/  LEA.HI.X.SX32 R5, R2, R28, 0x1, P6 ;  /* 0x0000001c02057211 */ /* 0x001fe200030f0eff */
[----:B------:R-:W0:Y:S01]  /*49380*/  LDCU UR7, c[0x0][0x39c] ;  /* 0x00007380ff0777ac */ /* 0x000e220008000800 */
[----:B------:R-:W-:-:S02]  /*49390*/  PRMT R2, R17, 0x7773, RZ ;  /* 0x0000777311027816 */ /* 0x000fc400000000ff */
[----:B------:R-:W2:Y:S01]  /*493a0*/  LDL.LU R17, [R1+0x4c] ;  /* 0x00004c0001117983 */ /* 0x000ea20000300800 */
[----:B------:R-:W-:Y:S01]  /*493b0*/  ISETP.LT.AND P5, PT, R9, UR6, !P0 ;  /* 0x0000000609007c0c */ /* 0x000fe2000c7a1270 */
[----:B------:R-:W4:Y:S02]  /*493c0*/  LDCU UR6, c[0x0][0x39c] ;  /* 0x00007380ff0677ac */ /* 0x000f240008000800 */
[----:B------:R-:W2:Y:S01]  /*493d0*/  LDL.LU R18, [R1+0x50] ;  /* 0x0000500001127983 */ /* 0x000ea20000300800 */
[----:B------:R-:W-:-:S03]  /*493e0*/  IADD3 R6, P6, PT, R8, R3, RZ ;  /* 0x0000000308067210 */ /* 0x000fc60007fde0ff */
[----:B------:R0:W-:Y:S01]  /*493f0*/  @P4 STG.E.U8 desc[UR8][R4.64], R2 ;  /* 0x0000000204004986 */ /* 0x0001e2000c101108 */
[----:B------:R-:W-:Y:S02]  /*49400*/  LEA.HI.X.SX32 R7, R8, R28, 0x1, P6 ;  /* 0x0000001c08077211 */ /* 0x000fe400030f0eff */
[----:B0-----:R-:W-:Y:S01]  /*49410*/  PRMT R4, R14, 0x7772, RZ ;  /* 0x000077720e047816 */ /* 0x001fe200000000ff */
[----:B------:R-:W-:-:S04]  /*49420*/  VIADD R2, R8, UR4 ;  /* 0x0000000408027c36 */ /* 0x000fc80008000000 */
[----:B------:R0:W-:Y:S01]  /*49430*/  @P5 STG.E.U8 desc[UR8][R6.64], R4 ;  /* 0x0000000406005986 */ /* 0x0001e2000c101108 */
[C---:B------:R-:W-:Y:S01]  /*49440*/  VIADD R5, R2.reuse, UR4 ;  /* 0x0000000402057c36 */ /* 0x040fe20008000000 */
[----:B0-----:R-:W-:Y:S01]  /*49450*/  IADD3 R6, P5, PT, R2, R3, RZ ;  /* 0x0000000302067210 */ /* 0x001fe20007fbe0ff */
[----:B------:R-:W-:-:S03]  /*49460*/  VIADD R4, R15, 0x3e ;  /* 0x0000003e0f047836 */ /* 0x000fc60000000000 */
[-C--:B------:R-:W-:Y:S02]  /*49470*/  LEA.HI.X.SX32 R7, R2, R28.reuse, 0x1, P5 ;  /* 0x0000001c02077211 */ /* 0x080fe400028f0eff */
[----:B------:R-:W-:Y:S02]  /*49480*/  PRMT R2, R14, 0x7773, RZ ;  /* 0x000077730e027816 */ /* 0x000fe400000000ff */
[----:B------:R-:W2:Y:S01]  /*49490*/  LDL.LU R14, [R1+0x54] ;  /* 0x00005400010e7983 */ /* 0x000ea20000300800 */
[----:B-1----:R-:W-:Y:S01]  /*494a0*/  ISETP.LT.AND P6, PT, R4, UR5, !P0 ;  /* 0x0000000504007c0c */ /* 0x002fe2000c7c1270 */
[----:B------:R-:W-:Y:S01]  /*494b0*/  VIADD R9, R15, 0x3d ;  /* 0x0000003d0f097836 */ /* 0x000fe20000000000 */
[----:B------:R-:W-:Y:S01]  /*494c0*/  IADD3 R4, P5, PT, R5, R3, RZ ;  /* 0x0000000305047210 */ /* 0x000fe20007fbe0ff */
[----:B------:R0:W-:Y:S01]  /*494d0*/  @P3 STG.E.U8 desc[UR8][R6.64], R2 ;  /* 0x0000000206003986 */ /* 0x0001e2000c101108 */
[----:B------:R-:W-:Y:S01]  /*494e0*/  VIADD R8, R15, 0x40 ;  /* 0x000000400f087836 */ /* 0x000fe20000000000 */
[----:B------:R-:W1:Y:S01]  /*494f0*/  LDCU UR5, c[0x0][0x39c] ;  /* 0x00007380ff0577ac */ /* 0x000e620008000800 */
[----:B----4-:R-:W-:Y:S01]  /*49500*/  ISETP.LT.AND P4, PT, R9, UR6, !P0 ;  /* 0x0000000609007c0c */ /* 0x010fe2000c781270 */
[----:B------:R-:W4:Y:S01]  /*49510*/  LDCU UR6, c[0x0][0x39c] ;  /* 0x00007380ff0677ac */ /* 0x000f220008000800 */
[C---:B0-----:R-:W-:Y:S01]  /*49520*/  VIADD R2, R5.reuse, UR4 ;  /* 0x0000000405027c36 */ /* 0x041fe20008000000 */
[----:B------:R-:W-:-:S02]  /*49530*/  LEA.HI.X.SX32 R5, R5, R28, 0x1, P5 ;  /* 0x0000001c05057211 */ /* 0x000fc400028f0eff */
[----:B------:R-:W-:-:S05]  /*49540*/  PRMT R7, R13, 0x7772, RZ ;  /* 0x000077720d077816 */ /* 0x000fca00000000ff */
[----:B------:R0:W-:Y:S01]  /*49550*/  @P2 STG.E.U8 desc[UR8][R4.64], R7 ;  /* 0x0000000704002986 */ /* 0x0001e2000c101108 */
[----:B------:R-:W-:Y:S01]  /*49560*/  ISETP.LT.AND P2, PT, R8, UR7, !P0 ;  /* 0x0000000708007c0c */ /* 0x000fe2000c741270 */
[----:B------:R-:W-:Y:S01]  /*49570*/  VIADD R6, R15, 0x3f ;  /* 0x0000003f0f067836 */ /* 0x000fe20000000000 */
[----:B------:R-:W-:Y:S01]  /*49580*/  PRMT R8, R13, 0x7773, RZ ;  /* 0x000077730d087816 */ /* 0x000fe200000000ff */
[----:B------:R-:W-:Y:S01]  /*49590*/  VIADD R10, R15, 0x42 ;  /* 0x000000420f0a7836 */ /* 0x000fe20000000000 */
[----:B------:R-:W2:Y:S01]  /*495a0*/  LDL.LU R13, [R1+0x58] ;  /* 0x00005800010d7983 */ /* 0x000ea20000300800 */
[----:B------:R-:W-:Y:S01]  /*495b0*/  PRMT R9, R12, 0x7772, RZ ;  /* 0x000077720c097816 */ /* 0x000fe200000000ff */
[----:B------:R-:W3:Y:S01]  /*495c0*/  LDCU UR7, c[0x0][0x39c] ;  /* 0x00007380ff0777ac */ /* 0x000ee20008000800 */
[----:B----4-:R-:W-:Y:S02]  /*495d0*/  ISETP.LT.AND P3, PT, R6, UR6, !P0 ;  /* 0x0000000606007c0c */ /* 0x010fe4000c761270 */
[C---:B------:R-:W-:Y:S01]  /*495e0*/  IADD3 R6, P5, PT, R2.reuse, R3, RZ ;  /* 0x0000000302067210 */ /* 0x040fe20007fbe0ff */
[----:B------:R-:W4:Y:S01]  /*495f0*/  LDCU UR6, c[0x0][0x39c] ;  /* 0x00007380ff0677ac */ /* 0x000f220008000800 */
[----:B0-----:R-:W-:-:S02]  /*49600*/  VIADD R5, R2, UR4 ;  /* 0x0000000402057c36 */ /* 0x001fc40008000000 */
[----:B------:R-:W-:Y:S02]  /*49610*/  LEA.HI.X.SX32 R7, R2, R28, 0x1, P5 ;  /* 0x0000001c02077211 */ /* 0x000fe400028f0eff */
[----:B------:R-:W-:Y:S02]  /*49620*/  PRMT R2, R12, 0x7773, RZ ;  /* 0x000077730c027816 */ /* 0x000fe400000000ff */
[----:B------:R-:W2:Y:S01]  /*49630*/  LDL.LU R12, [R1+0x5c] ;  /* 0x00005c00010c7983 */ /* 0x000ea20000300800 */
[----:B------:R-:W-:-:S03]  /*49640*/  VIADD R4, R15, 0x41 ;  /* 0x000000410f047836 */ /* 0x000fc60000000000 */
[----:B------:R0:W-:Y:S02]  /*49650*/  @P4 STG.E.U8 desc[UR8][R6.64], R8 ;  /* 0x0000000806004986 */ /* 0x0001e4000c101108 */
[----:B-1----:R-:W-:Y:S01]  /*49660*/  ISETP.LT.AND P5, PT, R4, UR5, !P0 ;  /* 0x0000000504007c0c */ /* 0x002fe2000c7a1270 */
[----:B------:R-:W1:Y:S01]  /*49670*/  LDCU UR5, c[0x0][0x39c] ;  /* 0x00007380ff0577ac */ /* 0x000e620008000800 */
[C---:B------:R-:W-:Y:S01]  /*49680*/  IADD3 R4, P4, PT, R5.reuse, R3, RZ ;  /* 0x0000000305047210 */ /* 0x040fe20007f9e0ff */
[----:B0-----:R-:W-:-:S03]  /*49690*/  VIADD R7, R5, UR4 ;  /* 0x0000000405077c36 */ /* 0x001fc60008000000 */
[----:B------:R-:W-:Y:S02]  /*496a0*/  LEA.HI.X.SX32 R5, R5, R28, 0x1, P4 ;  /* 0x0000001c05057211 */ /* 0x000fe400020f0eff */
[C---:B------:R-:W-:Y:S01]  /*496b0*/  IADD3 R6, P4, PT, R7.reuse, R3, RZ ;  /* 0x0000000307067210 */ /* 0x040fe20007f9e0ff */
[----:B------:R-:W-:-:S03]  /*496c0*/  VIADD R8, R7, UR4 ;  /* 0x0000000407087c36 */ /* 0x000fc60008000000 */
[-C--:B------:R-:W-:Y:S01]  /*496d0*/  LEA.HI.X.SX32 R7, R7, R28.reuse, 0x1, P4 ;  /* 0x0000001c07077211 */ /* 0x080fe200020f0eff */
[----:B------:R0:W-:Y:S04]  /*496e0*/  @P6 STG.E.U8 desc[UR8][R4.64], R9 ;  /* 0x0000000904006986 */ /* 0x0001e8000c101108 */
[----:B------:R1:W-:Y:S01]  /*496f0*/  @P3 STG.E.U8 desc[UR8][R6.64], R2 ;  /* 0x0000000206003986 */ /* 0x0003e2000c101108 */
[----:B----4-:R-:W-:Y:S01]  /*49700*/  ISETP.LT.AND P4, PT, R10, UR6, !P0 ;  /* 0x000000060a007c0c */ /* 0x010fe2000c781270 */
[----:B------:R-:W4:Y:S01]  /*49710*/  LDCU UR6, c[0x0][0x39c] ;  /* 0x00007380ff0677ac */ /* 0x000f220008000800 */
[C---:B0-----:R-:W-:Y:S01]  /*49720*/  IADD3 R4, P6, PT, R8.reuse, R3, RZ ;  /* 0x0000000308047210 */ /* 0x041fe20007fde0ff */
[----:B-1----:R-:W-:Y:S02]  /*49730*/  VIADD R6, R15, 0x43 ;  /* 0x000000430f067836 */ /* 0x002fe40000000000 */
[C---:B------:R-:W-:Y:S01]  /*49740*/  VIADD R2, R8.reuse, UR4 ;  /* 0x0000000408027c36 */ /* 0x040fe20008000000 */
[----:B------:R-:W-:-:S02]  /*49750*/  LEA.HI.X.SX32 R5, R8, R28, 0x1, P6 ;  /* 0x0000001c08057211 */ /* 0x000fc400030f0eff */
[----:B------:R-:W-:Y:S01]  /*49760*/  ISETP.LT.AND P3, PT, R6, UR5, !P0 ;  /* 0x0000000506007c0c */ /* 0x000fe2000c761270 */
[----:B------:R-:W0:Y:S01]  /*49770*/  LDCU UR5, c[0x0][0x39c] ;  /* 0x00007380ff0577ac */ /* 0x000e220008000800 */
[----:B------:R-:W-:Y:S02]  /*49780*/  IADD3 R6, P6, PT, R2, R3, RZ ;  /* 0x0000000302067210 */ /* 0x000fe40007fde0ff */
[----:B---3--:R-:W-:-:S05]  /*49790*/  PRMT R7, R11, 0x7770, RZ ;  /* 0x000077700b077816 */ /* 0x008fca00000000ff */
[----:B------:R1:W-:Y:S02]  /*497a0*/  @P2 STG.E.U8 desc[UR8][R4.64], R7 ;  /* 0x0000000704002986 */ /* 0x0003e4000c101108 */
[C---:B-1----:R-:W-:Y:S01]  /*497b0*/  VIADD R5, R2.reuse, UR4 ;  /* 0x0000000402057c36 */ /* 0x042fe20008000000 */
[----:B------:R-:W-:Y:S02]  /*497c0*/  LEA.HI.X.SX32 R7, R2, R28, 0x1, P6 ;  /* 0x0000001c02077211 */ /* 0x000fe400030f0eff */
[----:B------:R-:W-:Y:S01]  /*497d0*/  PRMT R2, R11, 0x7771, RZ ;  /* 0x000077710b027816 */ /* 0x000fe200000000ff */
[----:B------:R-:W-:-:S04]  /*497e0*/  VIADD R4, R15, 0x44 ;  /* 0x000000440f047836 */ /* 0x000fc80000000000 */
[----:B------:R1:W-:Y:S01]  /*497f0*/  @P5 STG.E.U8 desc[UR8][R6.64], R2 ;  /* 0x0000000206005986 */ /* 0x0003e2000c101108 */
[----:B------:R-:W-:Y:S01]  /*49800*/  ISETP.LT.AND P2, PT, R4, UR7, !P0 ;  /* 0x0000000704007c0c */ /* 0x000fe2000c741270 */
[----:B------:R-:W3:Y:S01]  /*49810*/  LDCU UR7, c[0x0][0x39c] ;  /* 0x00007380ff0777ac */ /* 0x000ee20008000800 */
[-C--:B------:R-:W-:Y:S01]  /*49820*/  IADD3 R4, P6, PT, R5, R3.reuse, RZ ;  /* 0x0000000305047210 */ /* 0x080fe20007fde0ff */
[----:B-1----:R-:W-:Y:S02]  /*49830*/  VIADD R6, R15, 0x45 ;  /* 0x000000450f067836 */ /* 0x002fe40000000000 */
[C---:B------:R-:W-:Y:S01]  /*49840*/  VIADD R2, R5.reuse, UR4 ;  /* 0x0000000405027c36 */ /* 0x040fe20008000000 */
[----:B------:R-:W-:Y:S02]  /*49850*/  LEA.HI.X.SX32 R5, R5, R28, 0x1, P6 ;  /* 0x0000001c05057211 */ /* 0x000fe400030f0eff */
[----:B----4-:R-:W-:Y:S01]  /*49860*/  ISETP.LT.AND P5, PT, R6, UR6, !P0 ;  /* 0x0000000606007c0c */ /* 0x010fe2000c7a1270 */
[----:B------:R-:W1:Y:S01]  /*49870*/  LDCU UR6, c[0x0][0x39c] ;  /* 0x00007380ff0677ac */ /* 0x000e620008000800 */
[----:B------:R-:W-:-:S02]  /*49880*/  IADD3 R6, P6, PT, R2, R3, RZ ;  /* 0x0000000302067210 */ /* 0x000fc40007fde0ff */
[----:B------:R-:W-:-:S05]  /*49890*/  PRMT R7, R29, 0x7770, RZ ;  /* 0x000077701d077816 */ /* 0x000fca00000000ff */
[----:B------:R4:W-:Y:S02]  /*498a0*/  @P4 STG.E.U8 desc[UR8][R4.64], R7 ;  /* 0x0000000704004986 */ /* 0x0009e4000c101108 */
[C---:B----4-:R-:W-:Y:S01]  /*498b0*/  VIADD R5, R2.reuse, UR4 ;  /* 0x0000000402057c36 */ /* 0x050fe20008000000 */
[----:B------:R-:W-:Y:S01]  /*498c0*/  LEA.HI.X.SX32 R7, R2, R28, 0x1, P6 ;  /* 0x0000001c02077211 */ /* 0x000fe200030f0eff */
[----:B------:R-:W-:Y:S01]  /*498d0*/  VIADD R4, R15, 0x46 ;  /* 0x000000460f047836 */ /* 0x000fe20000000000 */
[----:B------:R-:W-:-:S04]  /*498e0*/  PRMT R2, R29, 0x7771, RZ ;  /* 0x000077711d027816 */ /* 0x000fc800000000ff */
[----:B0-----:R-:W-:Y:S01]  /*498f0*/  ISETP.LT.AND P4, PT, R4, UR5, !P0 ;  /* 0x0000000504007c0c */ /* 0x001fe2000c781270 */
[----:B------:R0:W-:Y:S01]  /*49900*/  @P3 STG.E.U8 desc[UR8][R6.64], R2 ;  /* 0x0000000206003986 */ /* 0x0001e2000c101108 */
[-C--:B------:R-:W-:Y:S01]  /*49910*/  IADD3 R4, P6, PT, R5, R3.reuse, RZ ;  /* 0x0000000305047210 */ /* 0x080fe20007fde0ff */
[----:B------:R-:W4:Y:S01]  /*49920*/  LDCU UR5, c[0x0][0x39c] ;  /* 0x00007380ff0577ac */ /* 0x000f220008000800 */
        /* <DEDUP_REMOVED lines=22> */
[----:B--2---:R-:W-:-:S05]  /*49a90*/  PRMT R7, R17, 0x7770, RZ ;  /* 0x0000777011077816 */ /* 0x004fca00000000ff */
        /* <DEDUP_REMOVED lines=31> */
[----:B------:R-:W-:Y:S02]  /*49c90*/  IADD3 R6, P6, PT, R2, R3, RZ ;  /* 0x0000000302067210 */ /* 0x000fe40007fde0ff */
[----:B------:R-:W-:Y:S01]  /*49ca0*/  PRMT R8, R14, 0x7771, RZ ;  /* 0x000077710e087816 */ /* 0x000fe200000000ff */
        /* <DEDUP_REMOVED lines=28> */
[-C--:B------:R-:W-:Y:S02]  /*49e70*/  LEA.HI.X.SX32 R5, R5, R28.reuse, 0x1, P6 ;  /* 0x0000001c05057211 */ /* 0x080fe400030f0eff */
[----:B------:R-:W-:Y:S02]  /*49e80*/  IADD3 R6, P6, PT, R2, R3, RZ ;  /* 0x0000000302067210 */ /* 0x000fe40007fde0ff */
[C---:B------:R-:W-:Y:S02]  /*49e90*/  PRMT R10, R12.reuse, 0x7770, RZ ;  /* 0x000077700c0a7816 */ /* 0x040fe400000000ff */
[----:B------:R-:W-:Y:S02]  /*49ea0*/  PRMT R9, R12, 0x7771, RZ ;  /* 0x000077710c097816 */ /* 0x000fe400000000ff */
        /* <DEDUP_REMOVED lines=9> */
[CC--:B------:R-:W-:Y:S01]  /*49f40*/  LEA.HI.X.SX32 R5, R2.reuse, R28.reuse, 0x1, P3 ;  /* 0x0000001c02057211 */ /* 0x0c0fe200018f0eff */
[----:B------:R-:W-:Y:S01]  /*49f50*/  VIADD R7, R2, UR4 ;  /* 0x0000000402077c36 */ /* 0x000fe20008000000 */
[----:B------:R-:W-:Y:S02]  /*49f60*/  PRMT R2, R11, 0x7772, RZ ;  /* 0x000077720b027816 */ /* 0x000fe400000000ff */
[----:B---3--:R-:W-:Y:S01]  /*49f70*/  ISETP.LT.AND P3, PT, R6, UR7, !P0 ;  /* 0x0000000706007c0c */ /* 0x008fe2000c761270 */
[----:B------:R-:W-:Y:S01]  /*49f80*/  VIADD R8, R15, 0x54 ;  /* 0x000000540f087836 */ /* 0x000fe20000000000 */
[----:B------:R-:W-:Y:S01]  /*49f90*/  IADD3 R6, P6, PT, R7, R3, RZ ;  /* 0x0000000307067210 */ /* 0x000fe20007fde0ff */
[----:B------:R2:W-:Y:S01]  /*49fa0*/  @P2 STG.E.U8 desc[UR8][R4.64], R2 ;  /* 0x0000000204002986 */ /* 0x0005e2000c101108 */
[----:B------:R-:W-:Y:S01]  /*49fb0*/  PRMT R10, R17, 0x7772, RZ ;  /* 0x00007772110a7816 */ /* 0x000fe200000000ff */
[----:B------:R-:W3:Y:S01]  /*49fc0*/  LDCU UR7, c[0x0][0x39c] ;  /* 0x00007380ff0777ac */ /* 0x000ee20008000800 */
[----:B0-----:R-:W-:Y:S01]  /*49fd0*/  ISETP.LT.AND P2, PT, R8, UR5, !P0 ;  /* 0x0000000508007c0c */ /* 0x001fe2000c741270 */
[----:B------:R-:W-:Y:S01]  /*49fe0*/  VIADD R8, R15, 0x55 ;  /* 0x000000550f087836 */ /* 0x000fe20000000000 */
[----:B------:R-:W0:Y:S01]  /*49ff0*/  LDCU UR5, c[0x0][0x39c] ;  /* 0x00007380ff0577ac */ /* 0x000e220008000800 */
[C---:B--2---:R-:W-:Y:S01]  /*4a000*/  VIADD R2, R7.reuse, UR4 ;  /* 0x0000000407027c36 */ /* 0x044fe20008000000 */
[----:B------:R-:W-:-:S02]  /*4a010*/  LEA.HI.X.SX32 R7, R7, R28, 0x1, P6 ;  /* 0x0000001c07077211 */ /* 0x000fc400030f0eff */
[----:B------:R-:W-:Y:S02]  /*4a020*/  PRMT R5, R11, 0x7773, RZ ;  /* 0x000077730b057816 */ /* 0x000fe400000000ff */
[----:B------:R-:W-:-:S03]  /*4a030*/  IADD3 R4, P6, PT, R2, R3, RZ ;  /* 0x0000000302047210 */ /* 0x000fc60007fde0ff */
[----:B------:R2:W-:Y:S01]  /*4a040*/  @P5 STG.E.U8 desc[UR8][R6.64], R5 ;  /* 0x0000000506005986 */ /* 0x0005e2000c101108 */
[----:B-1----:R-:W-:Y:S01]  /*4a050*/  ISETP.LT.AND P5, PT, R8, UR6, !P0 ;  /* 0x0000000608007c0c */ /* 0x002fe2000c7a1270 */
[----:B------:R-:W1:Y:S01]  /*4a060*/  LDCU UR6, c[0x0][0x39c] ;  /* 0x00007380ff0677ac */ /* 0x000e620008000800 */
[C---:B--2---:R-:W-:Y:S01]  /*4a070*/  LEA.HI.X.SX32 R5, R2.reuse, R28, 0x1, P6 ;  /* 0x0000001c02057211 */ /* 0x044fe200030f0eff */
[----:B------:R-:W-:Y:S01]  /*4a080*/  VIADD R2, R2, UR4 ;  /* 0x0000000402027c36 */ /* 0x000fe20008000000 */
[----:B------:R-:W-:-:S05]  /*4a090*/  PRMT R6, R29, 0x7772, RZ ;  /* 0x000077721d067816 */ /* 0x000fca00000000ff */
[----:B------:R2:W-:Y:S02]  /*4a0a0*/  @P4 STG.E.U8 desc[UR8][R4.64], R6 ;  /* 0x0000000604004986 */ /* 0x0005e4000c101108 */
[CC--:B--2---:R-:W-:Y:S01]  /*4a0b0*/  IADD3 R6, P4, PT, R2.reuse, R3.reuse, RZ ;  /* 0x0000000302067210 */ /* 0x0c4fe20007f9e0ff */
[C---:B------:R-:W-:Y:S02]  /*4a0c0*/  VIADD R5, R2.reuse, UR4 ;  /* 0x0000000402057c36 */ /* 0x040fe40008000000 */
[----:B------:R-:W-:Y:S01]  /*4a0d0*/  VIADD R4, R15, 0x56 ;  /* 0x000000560f047836 */ /* 0x000fe20000000000 */
[----:B------:R-:W-:Y:S02]  /*4a0e0*/  LEA.HI.X.SX32 R7, R2, R28, 0x1, P4 ;  /* 0x0000001c02077211 */ /* 0x000fe400020f0eff */
[----:B------:R-:W-:Y:S02]  /*4a0f0*/  PRMT R2, R29, 0x7773, RZ ;  /* 0x000077731d027816 */ /* 0x000fe400000000ff */
[----:B0-----:R-:W-:Y:S01]  /*4a100*/  ISETP.LT.AND P6, PT, R4, UR5, !P0 ;  /* 0x0000000504007c0c */ /* 0x001fe2000c7c1270 */
[----:B------:R-:W0:Y:S01]  /*4a110*/  LDCU UR5, c[0x0][0x39c] ;  /* 0x00007380ff0577ac */ /* 0x000e220008000800 */
[----:B------:R-:W-:Y:S01]  /*4a120*/  IADD3 R4, P4, PT, R5, R3, RZ ;  /* 0x0000000305047210 */ /* 0x000fe20007f9e0ff */
[----:B------:R2:W-:Y:S02]  /*4a130*/  @P3 STG.E.U8 desc[UR8][R6.64], R2 ;  /* 0x0000000206003986 */ /* 0x0005e4000c101108 */
[----:B--2---:R-:W-:-:S02]  /*4a140*/  VIADD R6, R15, 0x57 ;  /* 0x000000570f067836 */ /* 0x004fc40000000000 */
[C---:B------:R-:W-:Y:S01]  /*4a150*/  VIADD R2, R5.reuse, UR4 ;  /* 0x0000000405027c36 */ /* 0x040fe20008000000 */
[-C--:B------:R-:W-:Y:S02]  /*4a160*/  LEA.HI.X.SX32 R5, R5, R28.reuse, 0x1, P4 ;  /* 0x0000001c05057211 */ /* 0x080fe400020f0eff */
[----:B------:R-:W-:Y:S02]  /*4a170*/  PRMT R7, R19, 0x7772, RZ ;  /* 0x0000777213077816 */ /* 0x000fe400000000ff */
[----:B-1----:R-:W-:Y:S01]  /*4a180*/  ISETP.LT.AND P3, PT, R6, UR6, !P0 ;  /* 0x0000000606007c0c */ /* 0x002fe2000c761270 */
[----:B------:R-:W-:Y:S01]  /*4a190*/  VIADD R8, R15, 0x58 ;  /* 0x000000580f087836 */ /* 0x000fe20000000000 */
[C---:B------:R-:W-:Y:S01]  /*4a1a0*/  IADD3 R6, P4, PT, R2.reuse, R3, RZ ;  /* 0x0000000302067210 */ /* 0x040fe20007f9e0ff */
[----:B------:R1:W-:Y:S01]  /*4a1b0*/  @P2 STG.E.U8 desc[UR8][R4.64], R7 ;  /* 0x0000000704002986 */ /* 0x0003e2000c101108 */
[----:B------:R-:W2:Y:S02]  /*4a1c0*/  LDCU UR6, c[0x0][0x39c] ;  /* 0x00007380ff0677ac */ /* 0x000ea40008000800 */
[C---:B-1----:R-:W-:Y:S01]  /*4a1d0*/  LEA.HI.X.SX32 R7, R2.reuse, R28, 0x1, P4 ;  /* 0x0000001c02077211 */ /* 0x042fe200020f0eff */
[----:B------:R-:W-:Y:S01]  /*4a1e0*/  VIADD R5, R2, UR4 ;  /* 0x0000000402057c36 */ /* 0x000fe20008000000 */
[----:B------:R-:W-:-:S02]  /*4a1f0*/  PRMT R2, R17, 0x7773, RZ ;  /* 0x0000777311027816 */ /* 0x000fc400000000ff */
[----:B------:R-:W4:Y:S01]  /*4a200*/  LDL.LU R17, [R1+0x60] ;  /* 0x0000600001117983 */ /* 0x000f220000300800 */
[----:B---3--:R-:W-:Y:S01]  /*4a210*/  ISETP.LT.AND P2, PT, R8, UR7, !P0 ;  /* 0x0000000708007c0c */ /* 0x008fe2000c741270 */
[----:B------:R-:W-:Y:S01]  /*4a220*/  VIADD R4, R15, 0x59 ;  /* 0x000000590f047836 */ /* 0x000fe20000000000 */
[----:B------:R-:W-:Y:S01]  /*4a230*/  PRMT R8, R19, 0x7773, RZ ;  /* 0x0000777313087816 */ /* 0x000fe200000000ff */
[----:B------:R-:W3:Y:S01]  /*4a240*/  LDL.LU R11, [R1+0x64] ;  /* 0x00006400010b7983 */ /* 0x000ee20000300800 */
[----:B------:R-:W1:Y:S02]  /*4a250*/  LDCU UR7, c[0x0][0x39c] ;  /* 0x00007380ff0777ac */ /* 0x000e640008000800 */
[----:B0-----:R-:W-:Y:S01]  /*4a260*/  ISETP.LT.AND P4, PT, R4, UR5, !P0 ;  /* 0x0000000504007c0c */ /* 0x001fe2000c781270 */
[----:B------:R0:W-:Y:S01]  /*4a270*/  @P5 STG.E.U8 desc[UR8][R6.64], R8 ;  /* 0x0000000806005986 */ /* 0x0001e2000c101108 */
[C---:B------:R-:W-:Y:S01]  /*4a280*/  IADD3 R4, P5, PT, R5.reuse, R3, RZ ;  /* 0x0000000305047210 */ /* 0x040fe20007fbe0ff */
[----:B------:R-:W1:Y:S02]  /*4a290*/  LDCU UR5, c[0x0][0x39c] ;  /* 0x00007380ff0577ac */ /* 0x000e640008000800 */
[----:B------:R-:W3:Y:S01]  /*4a2a0*/  LDL.LU R29, [R1+0x68] ;  /* 0x00006800011d7983 */ /* 0x000ee20000300800 */
        /* <DEDUP_REMOVED lines=12> */
[----:B------:R-:W-:Y:S01]  /*4a370*/  ISETP.LT.AND P3, PT, R8, UR5, !P0 ;  /* 0x0000000508007c0c */ /* 0x000fe2000c761270 */
[C---:B------:R-:W-:Y:S01]  /*4a380*/  VIADD R8, R15.reuse, 0x5c ;  /* 0x0000005c0f087836 */ /* 0x040fe20000000000 */
[----:B------:R-:W-:Y:S01]  /*4a390*/  IADD3 R4, P6, PT, R2, R3, RZ ;  /* 0x0000000302047210 */ /* 0x000fe20007fde0ff */
[----:B------:R0:W-:Y:S01]  /*4a3a0*/  @P2 STG.E.U8 desc[UR8][R6.64], R5 ;  /* 0x0000000506002986 */ /* 0x0001e2000c101108 */
[----:B------:R-:W-:Y:S01]  /*4a3b0*/  VIADD R9, R15, 0x5a ;  /* 0x0000005a0f097836 */ /* 0x000fe20000000000 */
[----:B------:R-:W1:Y:S01]  /*4a3c0*/  LDCU UR5, c[0x0][0x39c] ;  /* 0x00007380ff0577ac */ /* 0x000e620008000800 */
[----:B------:R-:W-:Y:S01]  /*4a3d0*/  ISETP.LT.AND P2, PT, R8, UR7, !P0 ;  /* 0x0000000708007c0c */ /* 0x000fe2000c741270 */
[C---:B------:R-:W-:Y:S01]  /*4a3e0*/  VIADD R8, R2.reuse, UR4 ;  /* 0x0000000402087c36 */ /* 0x040fe20008000000 */
[----:B0-----:R-:W-:Y:S01]  /*4a3f0*/  LEA.HI.X.SX32 R5, R2, R28, 0x1, P6 ;  /* 0x0000001c02057211 */ /* 0x001fe200030f0eff */
[----:B------:R-:W0:Y:S01]  /*4a400*/  LDCU UR7, c[0x0][0x39c] ;  /* 0x00007380ff0777ac */ /* 0x000e220008000800 */
[----:B------:R-:W-:-:S02]  /*4a410*/  PRMT R2, R18, 0x7773, RZ ;  /* 0x0000777312027816 */ /* 0x000fc400000000ff */
[----:B------:R-:W3:Y:S01]  /*4a420*/  LDL.LU R18, [R1+0x6c] ;  /* 0x00006c0001127983 */ /* 0x000ee20000300800 */
[----:B--2---:R-:W-:Y:S01]  /*4a430*/  ISETP.LT.AND P5, PT, R9, UR6, !P0 ;  /* 0x0000000609007c0c */ /* 0x004fe2000c7a1270 */
[----:B------:R-:W2:Y:S02]  /*4a440*/  LDCU UR6, c[0x0][0x39c] ;  /* 0x00007380ff0677ac */ /* 0x000ea40008000800 */
[----:B------:R-:W3:Y:S01]  /*4a450*/  LDL.LU R19, [R1+0x70] ;  /* 0x0000700001137983 */ /* 0x000ee20000300800 */
        /* <DEDUP_REMOVED lines=11> */
[----:B------:R-:W3:Y:S01]  /*4a510*/  LDL.LU R14, [R1+0x74] ;  /* 0x00007400010e7983 */ /* 0x000ee20000300800 */
[----:B-1----:R-:W-:Y:S01]  /*4a520*/  ISETP.LT.AND P6, PT, R4, UR5, !P0 ;  /* 0x0000000504007c0c */ /* 0x002fe2000c7c1270 */
[----:B------:R-:W-:Y:S01]  /*4a530*/  VIADD R9, R15, 0x5d ;  /* 0x0000005d0f097836 */ /* 0x000fe20000000000 */
[----:B------:R-:W-:Y:S01]  /*4a540*/  IADD3 R4, P5, PT, R5, R3, RZ ;  /* 0x0000000305047210 */ /* 0x000fe20007fbe0ff */
[----:B------:R0:W-:Y:S01]  /*4a550*/  @P3 STG.E.U8 desc[UR8][R6.64], R2 ;  /* 0x0000000206003986 */ /* 0x0001e2000c101108 */
[----:B------:R-:W-:Y:S01]  /*4a560*/  VIADD R8, R15, 0x60 ;  /* 0x000000600f087836 */ /* 0x000fe20000000000 */
[----:B------:R-:W1:Y:S01]  /*4a570*/  LDCU UR5, c[0x0][0x39c] ;  /* 0x00007380ff0577ac */ /* 0x000e620008000800 */
[----:B--2---:R-:W-:Y:S01]  /*4a580*/  ISETP.LT.AND P4, PT, R9, UR6, !P0 ;  /* 0x0000000609007c0c */ /* 0x004fe2000c781270 */
[----:B------:R-:W2:Y:S01]  /*4a590*/  LDCU UR6, c[0x0][0x39c] ;  /* 0x00007380ff0677ac */ /* 0x000ea20008000800 */
        /* <DEDUP_REMOVED lines=8> */
[----:B------:R-:W3:Y:S01]  /*4a620*/  LDL.LU R13, [R1+0x78] ;  /* 0x00007800010d7983 */ /* 0x000ee20000300800 */
[----:B------:R-:W-:Y:S01]  /*4a630*/  PRMT R9, R12, 0x7772, RZ ;  /* 0x000077720c097816 */ /* 0x000fe200000000ff */
[----:B------:R-:W4:Y:S01]  /*4a640*/  LDCU UR7, c[0x0][0x39c] ;  /* 0x00007380ff0777ac */ /* 0x000f220008000800 */
[----:B--2---:R-:W-:Y:S02]  /*4a650*/  ISETP.LT.AND P3, PT, R6, UR6, !P0 ;  /* 0x0000000606007c0c */ /* 0x004fe4000c761270 */
[C---:B------:R-:W-:Y:S01]  /*4a660*/  IADD3 R6, P5, PT, R2.reuse, R3, RZ ;  /* 0x0000000302067210 */ /* 0x040fe20007fbe0ff */
[----:B------:R-:W2:Y:S01]  /*4a670*/  LDCU UR6, c[0x0][0x39c] ;  /* 0x00007380ff0677ac */ /* 0x000ea20008000800 */
[----:B0-----:R-:W-:-:S02]  /*4a680*/  VIADD R5, R2, UR4 ;  /* 0x0000000402057c36 */ /* 0x001fc40008000000 */
[----:B------:R-:W-:Y:S02]  /*4a690*/  LEA.HI.X.SX32 R7, R2, R28, 0x1, P5 ;  /* 0x0000001c02077211 */ /* 0x000fe400028f0eff */
[----:B------:R-:W-:Y:S02]  /*4a6a0*/  PRMT R2, R12, 0x7773, RZ ;  /* 0x000077730c027816 */ /* 0x000fe400000000ff */
[----:B------:R-:W3:Y:S01]  /*4a6b0*/  LDL.LU R12, [R1+0x7c] ;  /* 0x00007c00010c7983 */ /* 0x000ee20000300800 */
        /* <DEDUP_REMOVED lines=12> */
[----:B--2---:R-:W-:Y:S01]  /*4a780*/  ISETP.LT.AND P4, PT, R10, UR6, !P0 ;  /* 0x000000060a007c0c */ /* 0x004fe2000c781270 */
[----:B------:R-:W2:Y:S01]  /*4a790*/  LDCU UR6, c[0x0][0x39c] ;  /* 0x00007380ff0677ac */ /* 0x000ea20008000800 */
[C---:B0-----:R-:W-:Y:S01]  /*4a7a0*/  IADD3 R4, P6, PT, R8.reuse, R3, RZ ;  /* 0x0000000308047210 */ /* 0x041fe20007fde0ff */
[----:B-1----:R-:W-:Y:S02]  /*4a7b0*/  VIADD R6, R15, 0x63 ;  /* 0x000000630f067836 */ /* 0x002fe40000000000 */
[C---:B------:R-:W-:Y:S01]  /*4a7c0*/  VIADD R2, R8.reuse, UR4 ;  /* 0x0000000408027c36 */ /* 0x040fe20008000000 */
[----:B------:R-:W-:-:S02]  /*4a7d0*/  LEA.HI.X.SX32 R5, R8, R28, 0x1, P6 ;  /* 0x0000001c08057211 */ /* 0x000fc400030f0eff */
[----:B------:R-:W-:Y:S01]  /*4a7e0*/  ISETP.LT.AND P3, PT, R6, UR5, !P0 ;  /* 0x0000000506007c0c */ /* 0x000fe2000c761270 */
[----:B------:R-:W0:Y:S01]  /*4a7f0*/  LDCU UR5, c[0x0][0x39c] ;  /* 0x00007380ff0577ac */ /* 0x000e220008000800 */
[----:B------:R-:W-:Y:S02]  /*4a800*/  IADD3 R6, P6, PT, R2, R3, RZ ;  /* 0x0000000302067210 */ /* 0x000fe40007fde0ff */
[----:B----4-:R-:W-:-:S05]  /*4a810*/  PRMT R7, R17, 0x7770, RZ ;  /* 0x0000777011077816 */ /* 0x010fca00000000ff */
[----:B------:R1:W-:Y:S02]  /*4a820*/  @P2 STG.E.U8 desc[UR8][R4.64], R7 ;  /* 0x0000000704002986 */ /* 0x0003e4000c101108 */
[C---:B-1----:R-:W-:Y:S01]  /*4a830*/  VIADD R5, R2.reuse, UR4 ;  /* 0x0000000402057c36 */ /* 0x042fe20008000000 */
[----:B------:R-:W-:Y:S02]  /*4a840*/  LEA.HI.X.SX32 R7, R2, R28, 0x1, P6 ;  /* 0x0000001c02077211 */ /* 0x000fe400030f0eff */
[----:B------:R-:W-:Y:S01]  /*4a850*/  PRMT R2, R17, 0x7771, RZ ;  /* 0x0000777111027816 */ /* 0x000fe200000000ff */
[----:B------:R-:W-:-:S04]  /*4a860*/  VIADD R4, R15, 0x64 ;  /* 0x000000640f047836 */ /* 0x000fc80000000000 */
[----:B------:R1:W-:Y:S01]  /*4a870*/  @P5 STG.E.U8 desc[UR8][R6.64], R2 ;  /* 0x0000000206005986 */ /* 0x0003e2000c101108 */
[----:B------:R-:W-:Y:S01]  /*4a880*/  ISETP.LT.AND P2, PT, R4, UR7, !P0 ;  /* 0x0000000704007c0c */ /* 0x000fe2000c741270 */
[----:B------:R-:W4:Y:S01]  /*4a890*/  LDCU UR7, c[0x0][0x39c] ;  /* 0x00007380ff0777ac */ /* 0x000f220008000800 */
[----:B------:R-:W-:Y:S01]  /*4a8a0*/  IADD3 R4, P6, PT, R5, R3, RZ ;  /* 0x0000000305047210 */ /* 0x000fe20007fde0ff */
[----:B-1----:R-:W-:Y:S02]  /*4a8b0*/  VIADD R6, R15, 0x65 ;  /* 0x000000650f067836 */ /* 0x002fe40000000000 */
[C---:B------:R-:W-:Y:S01]  /*4a8c0*/  VIADD R2, R5.reuse, UR4 ;  /* 0x0000000405027c36 */ /* 0x040fe20008000000 */
[----:B------:R-:W-:Y:S02]  /*4a8d0*/  LEA.HI.X.SX32 R5, R5, R28, 0x1, P6 ;  /* 0x0000001c05057211 */ /* 0x000fe400030f0eff */
[----:B--2---:R-:W-:Y:S01]  /*4a8e0*/  ISETP.LT.AND P5, PT, R6, UR6, !P0 ;  /* 0x0000000606007c0c */ /* 0x004fe2000c7a1270 */
[----:B------:R-:W1:Y:S01]  /*4a8f0*/  LDCU UR6, c[0x0][0x39c] ;  /* 0x00007380ff0677ac */ /* 0x000e620008000800 */
[----:B---3--:R-:W-:-:S02]  /*4a900*/  PRMT R7, R11, 0x7770, RZ ;  /* 0x000077700b077816 */ /* 0x008fc400000000ff */
        /* <DEDUP_REMOVED lines=23> */
[----:B----4-:R-:W-:Y:S01]  /*4aa80*/  ISETP.LT.AND P2, PT, R4, UR7, !P0 ;  /* 0x0000000704007c0c */ /* 0x010fe2000c741270 */
        /* <DEDUP_REMOVED lines=97> */
[----:B------:R-:W-:Y:S02]  /*4b0a0*/  IADD3 R4, P6, PT, R2, R3, RZ ;  /* 0x0000000302047210 */ /* 0x000fe40007fde0ff */
[----:B------:R-:W-:Y:S01]  /*4b0b0*/  PRMT R10, R18, 0x7772, RZ ;  /* 0x00007772120a7816 */ /* 0x000fe200000000ff */
[----:B------:R3:W-:Y:S01]  /*4b0c0*/  @P5 STG.E.U8 desc[UR8][R6.64], R5 ;  /* 0x0000000506005986 */ /* 0x0007e2000c101108 */
[----:B-1----:R-:W-:Y:S01]  /*4b0d0*/  ISETP.LT.AND P5, PT, R8, UR6, !P0 ;  /* 0x0000000608007c0c */ /* 0x002fe2000c7a1270 */
[----:B------:R-:W1:Y:S01]  /*4b0e0*/  LDCU UR6, c[0x0][0x39c] ;  /* 0x00007380ff0677ac */ /* 0x000e620008000800 */
[----:B------:R-:W-:Y:S01]  /*4b0f0*/  VIADD R9, R15, 0x7a ;  /* 0x0000007a0f097836 */ /* 0x000fe20000000000 */
[----:B------:R-:W4:Y:S01]  /*4b100*/  LDL.LU R17, [R1+0x13f0] ;  /* 0x0013f00001117983 */ /* 0x000f220000300800 */
[C---:B---3--:R-:W-:Y:S01]  /*4b110*/  LEA.HI.X.SX32 R5, R2.reuse, R28, 0x1, P6 ;  /* 0x0000001c02057211 */ /* 0x048fe200030f0eff */
[----:B------:R-:W-:Y:S01]  /*4b120*/  VIADD R2, R2, UR4 ;  /* 0x0000000402027c36 */ /* 0x000fe20008000000 */
[----:B------:R-:W-:-:S05]  /*4b130*/  PRMT R6, R11, 0x7772, RZ ;  /* 0x000077720b067816 */ /* 0x000fca00000000ff */
[----:B------:R3:W-:Y:S02]  /*4b140*/  @P4 STG.E.U8 desc[UR8][R4.64], R6 ;  /* 0x0000000604004986 */ /* 0x0007e4000c101108 */
[CC--:B---3--:R-:W-:Y:S01]  /*4b150*/  IADD3 R6, P4, PT, R2.reuse, R3.reuse, RZ ;  /* 0x0000000302067210 */ /* 0x0c8fe20007f9e0ff */
        /* <DEDUP_REMOVED lines=8> */
[----:B------:R-:W-:-:S02]  /*4b1e0*/  VIADD R8, R15, 0x78 ;  /* 0x000000780f087836 */ /* 0x000fc40000000000 */
[----:B---3--:R-:W-:Y:S02]  /*4b1f0*/  VIADD R6, R15, 0x77 ;  /* 0x000000770f067836 */ /* 0x008fe40000000000 */
[C---:B------:R-:W-:Y:S01]  /*4b200*/  VIADD R2, R5.reuse, UR4 ;  /* 0x0000000405027c36 */ /* 0x040fe20008000000 */
[-C--:B------:R-:W-:Y:S02]  /*4b210*/  LEA.HI.X.SX32 R5, R5, R28.reuse, 0x1, P4 ;  /* 0x0000001c05057211 */ /* 0x080fe400020f0eff */
[C---:B------:R-:W-:Y:S02]  /*4b220*/  PRMT R7, R29.reuse, 0x7772, RZ ;  /* 0x000077721d077816 */ /* 0x040fe400000000ff */
[----:B-1----:R-:W-:Y:S01]  /*4b230*/  ISETP.LT.AND P4, PT, R6, UR6, !P0 ;  /* 0x0000000606007c0c */ /* 0x002fe2000c781270 */
[----:B------:R-:W1:Y:S01]  /*4b240*/  LDCU UR6, c[0x0][0x39c] ;  /* 0x00007380ff0677ac */ /* 0x000e620008000800 */
[----:B------:R-:W-:Y:S01]  /*4b250*/  IADD3 R6, P3, PT, R2, R3, RZ ;  /* 0x0000000302067210 */ /* 0x000fe20007f7e0ff */
[----:B------:R3:W-:Y:S01]  /*4b260*/  @P2 STG.E.U8 desc[UR8][R4.64], R7 ;  /* 0x0000000704002986 */ /* 0x0007e2000c101108 */
[----:B--2---:R-:W-:Y:S01]  /*4b270*/  ISETP.LT.AND P2, PT, R8, UR7, !P0 ;  /* 0x0000000708007c0c */ /* 0x004fe2000c741270 */
[----:B------:R-:W2:Y:S01]  /*4b280*/  LDCU UR7, c[0x0][0x39c] ;  /* 0x00007380ff0777ac */ /* 0x000ea20008000800 */
[----:B------:R-:W-:Y:S01]  /*4b290*/  PRMT R8, R29, 0x7773, RZ ;  /* 0x000077731d087816 */ /* 0x000fe200000000ff */
[----:B---3--:R-:W-:Y:S01]  /*4b2a0*/  VIADD R4, R15, 0x79 ;  /* 0x000000790f047836 */ /* 0x008fe20000000000 */
[C---:B------:R-:W-:Y:S01]  /*4b2b0*/  LEA.HI.X.SX32 R7, R2.reuse, R28, 0x1, P3 ;  /* 0x0000001c02077211 */ /* 0x040fe200018f0eff */
[----:B------:R-:W-:-:S03]  /*4b2c0*/  VIADD R5, R2, UR4 ;  /* 0x0000000402057c36 */ /* 0x000fc60008000000 */
[----:B0-----:R-:W-:Y:S01]  /*4b2d0*/  ISETP.LT.AND P3, PT, R4, UR5, !P0 ;  /* 0x0000000504007c0c */ /* 0x001fe2000c761270 */
[----:B------:R0:W-:Y:S01]  /*4b2e0*/  @P5 STG.E.U8 desc[UR8][R6.64], R8 ;  /* 0x0000000806005986 */ /* 0x0001e2000c101108 */
[C---:B------:R-:W-:Y:S01]  /*4b2f0*/  IADD3 R4, P5, PT, R5.reuse, R3, RZ ;  /* 0x0000000305047210 */ /* 0x040fe20007fbe0ff */
[----:B------:R-:W3:Y:S01]  /*4b300*/  LDCU UR5, c[0x0][0x39c] ;  /* 0x00007380ff0577ac */ /* 0x000ee20008000800 */
[----:B------:R-:W-:Y:S02]  /*4b310*/  PRMT R2, R18, 0x7773, RZ ;  /* 0x0000777312027816 */ /* 0x000fe400000000ff */
[----:B------:R-:W4:Y:S01]  /*4b320*/  LDL.LU R18, [R1+0x80] ;  /* 0x0000800001127983 */ /* 0x000f220000300800 */
        /* <DEDUP_REMOVED lines=8> */
[----:B-1----:R-:W-:Y:S01]  /*4b3b0*/  ISETP.LT.AND P5, PT, R9, UR6, !P0 ;  /* 0x0000000609007c0c */ /* 0x002fe2000c7a1270 */
[----:B------:R-:W0:Y:S01]  /*4b3c0*/  LDCU UR6, c[0x0][0x39c] ;  /* 0x00007380ff0677ac */ /* 0x000e220008000800 */
[C---:B--2---:R-:W-:Y:S01]  /*4b3d0*/  IADD3 R6, P4, PT, R4.reuse, R3, RZ ;  /* 0x0000000304067210 */ /* 0x044fe20007f9e0ff */
[C---:B------:R-:W-:Y:S01]  /*4b3e0*/  VIADD R2, R4.reuse, UR4 ;  /* 0x0000000404027c36 */ /* 0x040fe20008000000 */
[----:B------:R-:W-:Y:S02]  /*4b3f0*/  PRMT R5, R19, 0x7772, RZ ;  /* 0x0000777213057816 */ /* 0x000fe400000000ff */
[----:B------:R-:W-:-:S02]  /*4b400*/  LEA.HI.X.SX32 R7, R4, R28, 0x1, P4 ;  /* 0x0000001c04077211 */ /* 0x000fc400020f0eff */
[----:B---3--:R-:W-:Y:S01]  /*4b410*/  ISETP.LT.AND P4, PT, R8, UR5, !P0 ;  /* 0x0000000508007c0c */ /* 0x008fe2000c781270 */
[C---:B------:R-:W-:Y:S01]  /*4b420*/  VIADD R8, R15.reuse, 0x7c ;  /* 0x0000007c0f087836 */ /* 0x040fe20000000000 */
[----:B------:R-:W-:Y:S01]  /*4b430*/  IADD3 R4, P6, PT, R2, R3, RZ ;  /* 0x0000000302047210 */ /* 0x000fe20007fde0ff */
[----:B------:R1:W-:Y:S01]  /*4b440*/  @P2 STG.E.U8 desc[UR8][R6.64], R5 ;  /* 0x0000000506002986 */ /* 0x0003e2000c101108 */
[----:B------:R-:W2:Y:S02]  /*4b450*/  LDCU UR5, c[0x0][0x39c] ;  /* 0x00007380ff0577ac */ /* 0x000ea40008000800 */
[----:B------:R-:W-:Y:S01]  /*4b460*/  ISETP.LT.AND P2, PT, R8, UR7, !P0 ;  /* 0x0000000708007c0c */ /* 0x000fe2000c741270 */
[C---:B------:R-:W-:Y:S01]  /*4b470*/  VIADD R8, R2.reuse, UR4 ;  /* 0x0000000402087c36 */ /* 0x040fe20008000000 */
[----:B------:R-:W3:Y:S01]  /*4b480*/  LDCU UR7, c[0x0][0x39c] ;  /* 0x00007380ff0777ac */ /* 0x000ee20008000800 */
[----:B------:R-:W-:Y:S01]  /*4b490*/  VIADD R9, R15, 0x7d ;  /* 0x0000007d0f097836 */ /* 0x000fe20000000000 */
[----:B-1----:R-:W-:-:S02]  /*4b4a0*/  LEA.HI.X.SX32 R5, R2, R28, 0x1, P6 ;  /* 0x0000001c02057211 */ /* 0x002fc400030f0eff */
[----:B------:R-:W-:Y:S02]  /*4b4b0*/  PRMT R2, R19, 0x7773, RZ ;  /* 0x0000777313027816 */ /* 0x000fe400000000ff */
[C---:B------:R-:W-:Y:S01]  /*4b4c0*/  IADD3 R6, P6, PT, R8.reuse, R3, RZ ;  /* 0x0000000308067210 */ /* 0x040fe20007fde0ff */
[----:B------:R-:W4:Y:S03]  /*4b4d0*/  LDL.LU R19, [R1+0x84] ;  /* 0x0000840001137983 */ /* 0x000f260000300800 */
[----:B------:R-:W-:Y:S01]  /*4b4e0*/  LEA.HI.X.SX32 R7, R8, R28, 0x1, P6 ;  /* 0x0000001c08077211 */ /* 0x000fe200030f0eff */
[----:B------:R1:W-:Y:S01]  /*4b4f0*/  @P3 STG.E.U8 desc[UR8][R4.64], R2 ;  /* 0x0000000204003986 */ /* 0x0003e2000c101108 */
[----:B0-----:R-:W-:Y:S01]  /*4b500*/  ISETP.LT.AND P3, PT, R9, UR6, !P0 ;  /* 0x0000000609007c0c */ /* 0x001fe2000c761270 */
[----:B------:R-:W0:Y:S01]  /*4b510*/  LDCU UR6, c[0x0][0x39c] ;  /* 0x00007380ff0677ac */ /* 0x000e220008000800 */
[----:B-1----:R-:W-:Y:S01]  /*4b520*/  PRMT R4, R14, 0x7772, RZ ;  /* 0x000077720e047816 */ /* 0x002fe200000000ff */
[----:B------:R-:W-:-:S04]  /*4b530*/  VIADD R2, R8, UR4 ;  /* 0x0000000408027c36 */ /* 0x000fc80008000000 */
[----:B------:R1:W-:Y:S01]  /*4b540*/  @P5 STG.E.U8 desc[UR8][R6.64], R4 ;  /* 0x0000000406005986 */ /* 0x0003e2000c101108 */
[C---:B------:R-:W-:Y:S01]  /*4b550*/  VIADD R5, R2.reuse, UR4 ;  /* 0x0000000402057c36 */ /* 0x040fe20008000000 */
[----:B-1----:R-:W-:Y:S01]  /*4b560*/  IADD3 R6, P5, PT, R2, R3, RZ ;  /* 0x0000000302067210 */ /* 0x002fe20007fbe0ff */
[----:B------:R-:W-:-:S03]  /*4b570*/  VIADD R4, R15, 0x7e ;  /* 0x0000007e0f047836 */ /* 0x000fc60000000000 */
[----:B------:R-:W-:Y:S02]  /*4b580*/  LEA.HI.X.SX32 R7, R2, R28, 0x1, P5 ;  /* 0x0000001c02077211 */ /* 0x000fe400028f0eff */
[----:B------:R-:W-:Y:S02]  /*4b590*/  PRMT R2, R14, 0x7773, RZ ;  /* 0x000077730e027816 */ /* 0x000fe400000000ff */
[----:B--2---:R-:W-:Y:S02]  /*4b5a0*/  ISETP.LT.AND P6, PT, R4, UR5, !P0 ;  /* 0x0000000504007c0c */ /* 0x004fe4000c7c1270 */
[----:B------:R-:W-:Y:S01]  /*4b5b0*/  PRMT R9, R12, 0x7772, RZ ;  /* 0x000077720c097816 */ /* 0x000fe200000000ff */
[----:B------:R1:W-:Y:S01]  /*4b5c0*/  @P4 STG.E.U8 desc[UR8][R6.64], R2 ;  /* 0x0000000206004986 */ /* 0x0003e2000c101108 */
[----:B------:R-:W-:Y:S01]  /*4b5d0*/  IADD3 R4, P5, PT, R5, R3, RZ ;  /* 0x0000000305047210 */ /* 0x000fe20007fbe0ff */
[C---:B------:R-:W-:Y:S01]  /*4b5e0*/  VIADD R8, R15.reuse, 0x80 ;  /* 0x000000800f087836 */ /* 0x040fe20000000000 */
[----:B------:R-:W2:Y:S01]  /*4b5f0*/  LDCU UR5, c[0x0][0x39c] ;  /* 0x00007380ff0577ac */ /* 0x000ea20008000800 */
[----:B-1----:R-:W-:-:S02]  /*4b600*/  VIADD R6, R15, 0x7f ;  /* 0x0000007f0f067836 */ /* 0x002fc40000000000 */
[C---:B------:R-:W-:Y:S01]  /*4b610*/  VIADD R2, R5.reuse, UR4 ;  /* 0x0000000405027c36 */ /* 0x040fe20008000000 */
[-C--:B------:R-:W-:Y:S02]  /*4b620*/  LEA.HI.X.SX32 R5, R5, R28.reuse, 0x1, P5 ;  /* 0x0000001c05057211 */ /* 0x080fe400028f0eff */
[----:B------:R-:W-:Y:S02]  /*4b630*/  PRMT R7, R13, 0x7772, RZ ;  /* 0x000077720d077816 */ /* 0x000fe400000000ff */
[----:B0-----:R-:W-:Y:S01]  /*4b640*/  ISETP.LT.AND P5, PT, R6, UR6, !P0 ;  /* 0x0000000606007c0c */ /* 0x001fe2000c7a1270 */
[----:B------:R-:W0:Y:S01]  /*4b650*/  LDCU UR6, c[0x0][0x39c] ;  /* 0x00007380ff0677ac */ /* 0x000e220008000800 */
[C---:B------:R-:W-:Y:S01]  /*4b660*/  IADD3 R6, P4, PT, R2.reuse, R3, RZ ;  /* 0x0000000302067210 */ /* 0x040fe20007f9e0ff */
[----:B------:R1:W-:Y:S03]  /*4b670*/  @P2 STG.E.U8 desc[UR8][R4.64], R7 ;  /* 0x0000000704002986 */ /* 0x0003e6000c101108 */
[C---:B-1----:R-:W-:Y:S01]  /*4b680*/  LEA.HI.X.SX32 R7, R2.reuse, R28, 0x1, P4 ;  /* 0x0000001c02077211 */ /* 0x042fe200020f0eff */
[----:B------:R-:W-:Y:S01]  /*4b690*/  VIADD R5, R2, UR4 ;  /* 0x0000000402057c36 */ /* 0x000fe20008000000 */
[----:B------:R-:W-:-:S02]  /*4b6a0*/  PRMT R2, R12, 0x7773, RZ ;  /* 0x000077730c027816 */ /* 0x000fc400000000ff */
[----:B------:R-:W4:Y:S01]  /*4b6b0*/  LDL.LU R12, [R1+0x88] ;  /* 0x00008800010c7983 */ /* 0x000f220000300800 */
[----:B---3--:R-:W-:Y:S01]  /*4b6c0*/  ISETP.LT.AND P2, PT, R8, UR7, !P0 ;  /* 0x0000000708007c0c */ /* 0x008fe2000c741270 */
[----:B------:R-:W-:Y:S01]  /*4b6d0*/  VIADD R4, R15, 0x81 ;  /* 0x000000810f047836 */ /* 0x000fe20000000000 */
[----:B------:R-:W-:Y:S01]  /*4b6e0*/  PRMT R8, R13, 0x7773, RZ ;  /* 0x000077730d087816 */ /* 0x000fe200000000ff */
[----:B------:R-:W1:Y:S01]  /*4b6f0*/  LDCU UR7, c[0x0][0x39c] ;  /* 0x00007380ff0777ac */ /* 0x000e620008000800 */
[----:B------:R-:W3:Y:S04]  /*4b700*/  LDL.LU R13, [R1+0x8c] ;  /* 0x00008c00010d7983 */ /* 0x000ee80000300800 */
[----:B------:R-:W3:Y:S01]  /*4b710*/  LDL.LU R14, [R1+0x90] ;  /* 0x00009000010e7983 */ /* 0x000ee20000300800 */
[----:B--2---:R-:W-:Y:S01]  /*4b720*/  ISETP.LT.AND P4, PT, R4, UR5, !P0 ;  /* 0x0000000504007c0c */ /* 0x004fe2000c781270 */
[----:B------:R-:W2:Y:S02]  /*4b730*/  LDCU UR5, c[0x0][0x39c] ;  /* 0x00007380ff0577ac */ /* 0x000ea40008000800 */
[----:B------:R0:W-:Y:S01]  /*4b740*/  @P3 STG.E.U8 desc[UR8][R6.64], R8 ;  /* 0x0000000806003986 */ /* 0x0001e2000c101108 */
[----:B------:R-:W-:Y:S01]  /*4b750*/  IADD3 R4, P3, PT, R5, R3, RZ ;  /* 0x0000000305047210 */ /* 0x000fe20007f7e0ff */
[----:B------:R-:W-:-:S02]  /*4b760*/  VIADD R10, R15, 0x82 ;  /* 0x000000820f0a7836 */ /* 0x000fc40000000000 */
[----:B------:R-:W3:Y:S04]  /*4b770*/  LDL.LU R11, [R1+0x94] ;  /* 0x00009400010b7983 */ /* 0x000ee80000300800 */
[----:B------:R-:W3:Y:S01]  /*4b780*/  LDL.LU R29, [R1+0x98] ;  /* 0x00009800011d7983 */ /* 0x000ee20000300800 */
[C---:B0-----:R-:W-:Y:S01]  /*4b790*/  VIADD R7, R5.reuse, UR4 ;  /* 0x0000000405077c36 */ /* 0x041fe20008000000 */
[----:B------:R-:W-:-:S04]  /*4b7a0*/  LEA.HI.X.SX32 R5, R5, R28, 0x1, P3 ;  /* 0x0000001c05057211 */ /* 0x000fc800018f0eff */
[C---:B------:R-:W-:Y:S01]  /*4b7b0*/  IADD3 R6, P3, PT, R7.reuse, R3, RZ ;  /* 0x0000000307067210 */ /* 0x040fe20007f7e0ff */
[----:B------:R-:W-:-:S03]  /*4b7c0*/  VIADD R8, R7, UR4 ;  /* 0x0000000407087c36 */ /* 0x000fc60008000000 */
[-C--:B------:R-:W-:Y:S01]  /*4b7d0*/  LEA.HI.X.SX32 R7, R7, R28.reuse, 0x1, P3 ;  /* 0x0000001c07077211 */ /* 0x080fe200018f0eff */
[----:B------:R0:W-:Y:S04]  /*4b7e0*/  @P6 STG.E.U8 desc[UR8][R4.64], R9 ;  /* 0x0000000904006986 */ /* 0x0001e8000c101108 */
[----:B------:R1:W-:Y:S01]  /*4b7f0*/  @P5 STG.E.U8 desc[UR8][R6.64], R2 ;  /* 0x0000000206005986 */ /* 0x0003e2000c101108 */
[C---:B0-----:R-:W-:Y:S01]  /*4b800*/  IADD3 R4, P6, PT, R8.reuse, R3, RZ ;  /* 0x0000000308047210 */ /* 0x041fe20007fde0ff */
[----:B-1----:R-:W-:Y:S02]  /*4b810*/  VIADD R6, R15, 0x83 ;  /* 0x000000830f067836 */ /* 0x002fe40000000000 */
[C---:B------:R-:W-:Y:S01]  /*4b820*/  VIADD R2, R8.reuse, UR4 ;  /* 0x0000000408027c36 */ /* 0x040fe20008000000 */
[----:B------:R-:W-:-:S02]  /*4b830*/  LEA.HI.X.SX32 R5, R8, R28, 0x1, P6 ;  /* 0x0000001c08057211 */ /* 0x000fc400030f0eff */
[----:B--2---:R-:W-:Y:S01]  /*4b840*/  ISETP.LT.AND P5, PT, R6, UR5, !P0 ;  /* 0x0000000506007c0c */ /* 0x004fe2000c7a1270 */
[----:B------:R-:W0:Y:S01]  /*4b850*/  LDCU UR5, c[0x0][0x39c] ;  /* 0x00007380ff0577ac */ /* 0x000e220008000800 */
[----:B------:R-:W-:Y:S02]  /*4b860*/  IADD3 R6, P6, PT, R2, R3, RZ ;  /* 0x0000000302067210 */ /* 0x000fe40007fde0ff */
[----:B------:R-:W-:Y:S01]  /*4b870*/  ISETP.LT.AND P3, PT, R10, UR6, !P0 ;  /* 0x000000060a007c0c */ /* 0x000fe2000c761270 */
[----:B------:R-:W1:Y:S01]  /*4b880*/  LDCU UR6, c[0x0][0x39c] ;  /* 0x00007380ff0677ac */ /* 0x000e620008000800 */
[----:B----4-:R-:W-:-:S05]  /*4b890*/  PRMT R7, R18, 0x7770, RZ ;  /* 0x0000777012077816 */ /* 0x010fca00000000ff */
[----:B------:R2:W-:Y:S02]  /*4b8a0*/  @P2 STG.E.U8 desc[UR8][R4.64], R7 ;  /* 0x0000000704002986 */ /* 0x0005e4000c101108 */
[----:B--2---:R-:W-:Y:S01]  /*4b8b0*/  VIADD R4, R15, 0x84 ;  /* 0x000000840f047836 */ /* 0x004fe20000000000 */
[C---:B------:R-:W-:Y:S01]  /*4b8c0*/  LEA.HI.X.SX32 R7, R2.reuse, R28, 0x1, P6 ;  /* 0x0000001c02077211 */ /* 0x040fe200030f0eff */
[----:B------:R-:W-:Y:S01]  /*4b8d0*/  VIADD R5, R2, UR4 ;  /* 0x0000000402057c36 */ /* 0x000fe20008000000 */
[----:B------:R-:W-:Y:S02]  /*4b8e0*/  PRMT R2, R18, 0x7771, RZ ;  /* 0x0000777112027816 */ /* 0x000fe400000000ff */
[----:B------:R-:W-:Y:S01]  /*4b8f0*/  ISETP.LT.AND P2, PT, R4, UR7, !P0 ;  /* 0x0000000704007c0c */ /* 0x000fe2000c741270 */
[----:B------:R-:W2:Y:S01]  /*4b900*/  LDCU UR7, c[0x0][0x39c] ;  /* 0x00007380ff0777ac */ /* 0x000ea20008000800 */
[----:B------:R-:W-:Y:S01]  /*4b910*/  IADD3 R4, P6, PT, R5, R3, RZ ;  /* 0x0000000305047210 */ /* 0x000fe20007fde0ff */
[----:B------:R4:W-:Y:S02]  /*4b920*/  @P4 STG.E.U8 desc[UR8][R6.64], R2 ;  /* 0x0000000206004986 */ /* 0x0009e4000c101108 */
[----:B----4-:R-:W-:-:S02]  /*4b930*/  VIADD R6, R15, 0x85 ;  /* 0x000000850f067836 */ /* 0x010fc40000000000 */
[C---:B------:R-:W-:Y:S01]  /*4b940*/  VIADD R2, R5.reuse, UR4 ;  /* 0x0000000405027c36 */ /* 0x040fe20008000000 */
[----:B------:R-:W-:Y:S02]  /*4b950*/  LEA.HI.X.SX32 R5, R5, R28, 0x1, P6 ;  /* 0x0000001c05057211 */ /* 0x000fe400030f0eff */
[----:B0-----:R-:W-:Y:S01]  /*4b960*/  ISETP.LT.AND P4, PT, R6, UR5, !P0 ;  /* 0x0000000506007c0c */ /* 0x001fe2000c781270 */
[----:B------:R-:W0:Y:S01]  /*4b970*/  LDCU UR5, c[0x0][0x39c] ;  /* 0x00007380ff0577ac */ /* 0x000e220008000800 */
[----:B------:R-:W-:Y:S02]  /*4b980*/  IADD3 R6, P6, PT, R2, R3, RZ ;  /* 0x0000000302067210 */ /* 0x000fe40007fde0ff */
[----:B------:R-:W-:-:S05]  /*4b990*/  PRMT R7, R19, 0x7770, RZ ;  /* 0x0000777013077816 */ /* 0x000fca00000000ff */
[----:B------:R4:W-:Y:S02]  /*4b9a0*/  @P3 STG.E.U8 desc[UR8][R4.64], R7 ;  /* 0x0000000704003986 */ /* 0x0009e4000c101108 */
[----:B----4-:R-:W-:Y:S01]  /*4b9b0*/  VIADD R4, R15, 0x86 ;  /* 0x000000860f047836 */ /* 0x010fe20000000000 */
[C---:B------:R-:W-:Y:S01]  /*4b9c0*/  LEA.HI.X.SX32 R7, R2.reuse, R28, 0x1, P6 ;  /* 0x0000001c02077211 */ /* 0x040fe200030f0eff */
[----:B------:R-:W-:Y:S01]  /*4b9d0*/  VIADD R5, R2, UR4 ;  /* 0x0000000402057c36 */ /* 0x000fe20008000000 */
[----:B------:R-:W-:Y:S02]  /*4b9e0*/  PRMT R2, R19, 0x7771, RZ ;  /* 0x0000777113027816 */ /* 0x000fe400000000ff */
[----:B-1----:R-:W-:Y:S01]  /*4b9f0*/  ISETP.LT.AND P3, PT, R4, UR6, !P0 ;  /* 0x0000000604007c0c */ /* 0x002fe2000c761270 */
[----:B------:R-:W1:Y:S01]  /*4ba00*/  LDCU UR6, c[0x0][0x39c] ;  /* 0x00007380ff0677ac */ /* 0x000e620008000800 */
[----:B------:R-:W-:Y:S01]  /*4ba10*/  IADD3 R4, P6, PT, R5, R3, RZ ;  /* 0x0000000305047210 */ /* 0x000fe20007fde0ff */
[----:B------:R4:W-:Y:S02]  /*4ba20*/  @P5 STG.E.U8 desc[UR8][R6.64], R2 ;  /* 0x0000000206005986 */ /* 0x0009e4000c101108 */
[----:B----4-:R-:W-:-:S02]  /*4ba30*/  VIADD R6, R15, 0x87 ;  /* 0x000000870f067836 */ /* 0x010fc40000000000 */
[C---:B------:R-:W-:Y:S01]  /*4ba40*/  VIADD R2, R5.reuse, UR4 ;  /* 0x0000000405027c36 */ /* 0x040fe20008000000 */
[----:B------:R-:W-:Y:S02]  /*4ba50*/  LEA.HI.X.SX32 R5, R5, R28, 0x1, P6 ;  /* 0x0000001c05057211 */ /* 0x000fe400030f0eff */
[----:B--2---:R-:W-:Y:S01]  /*4ba60*/  ISETP.LT.AND P5, PT, R6, UR7, !P0 ;  /* 0x0000000706007c0c */ /* 0x004fe2000c7a1270 */
[C---:B------:R-:W-:Y:S01]  /*4ba70*/  VIADD R8, R2.reuse, UR4 ;  /* 0x0000000402087c36 */ /* 0x040fe20008000000 */
[----:B------:R-:W-:Y:S01]  /*4ba80*/  IADD3 R6, P6, PT, R2, R3, RZ ;  /* 0x0000000302067210 */ /* 0x000fe20007fde0ff */
[----:B------:R-:W2:Y:S01]  /*4ba90*/  LDCU UR7, c[0x0][0x39c] ;  /* 0x00007380ff0777ac */ /* 0x000ea20008000800 */
[----:B------:R-:W-:-:S05]  /*4baa0*/  PRMT R7, R12, 0x7770, RZ ;  /* 0x000077700c077816 */ /* 0x000fca00000000ff */
[----:B------:R4:W-:Y:S02]  /*4bab0*/  @P2 STG.E.U8 desc[UR8][R4.64], R7 ;  /* 0x0000000704002986 */ /* 0x0009e4000c101108 */
[----:B----4-:R-:W-:Y:S01]  /*4bac0*/  VIADD R4, R15, 0x88 ;  /* 0x000000880f047836 */ /* 0x010fe20000000000 */
[-C--:B------:R-:W-:Y:S02]  /*4bad0*/  LEA.HI.X.SX32 R7, R2, R28.reuse, 0x1, P6 ;  /* 0x0000001c02077211 */ /* 0x080fe400030f0eff */
[----:B------:R-:W-:Y:S02]  /*4bae0*/  PRMT R2, R12, 0x7771, RZ ;  /* 0x000077710c027816 */ /* 0x000fe400000000ff */
[----:B0-----:R-:W-:Y:S01]  /*4baf0*/  ISETP.LT.AND P2, PT, R4, UR5, !P0 ;  /* 0x0000000504007c0c */ /* 0x001fe2000c741270 */
[----:B------:R-:W0:Y:S01]  /*4bb00*/  LDCU UR5, c[0x0][0x39c] ;  /* 0x00007380ff0577ac */ /* 0x000e220008000800 */
[C---:B------:R-:W-:Y:S01]  /*4bb10*/  IADD3 R4, P6, PT, R8.reuse, R3, RZ ;  /* 0x0000000308047210 */ /* 0x040fe20007fde0ff */
[----:B------:R3:W-:Y:S03]  /*4bb20*/  @P4 STG.E.U8 desc[UR8][R6.64], R2 ;  /* 0x0000000206004986 */ /* 0x0007e6000c101108 */
[----:B------:R-:W-:-:S02]  /*4bb30*/  LEA.HI.X.SX32 R5, R8, R28, 0x1, P6 ;  /* 0x0000001c08057211 */ /* 0x000fc400030f0eff */
[----:B---3--:R-:W-:Y:S01]  /*4bb40*/  PRMT R7, R13, 0x7770, RZ ;  /* 0x000077700d077816 */ /* 0x008fe200000000ff */
[C---:B------:R-:W-:Y:S02]  /*4bb50*/  VIADD R2, R15.reuse, 0x89 ;  /* 0x000000890f027836 */ /* 0x040fe40000000000 */
[----:B------:R-:W-:Y:S02]  /*4bb60*/  VIADD R6, R8, UR4 ;  /* 0x0000000408067c36 */ /* 0x000fe40008000000 */
[----:B------:R3:W-:Y:S01]  /*4bb70*/  @P3 STG.E.U8 desc[UR8][R4.64], R7 ;  /* 0x0000000704003986 */ /* 0x0007e2000c101108 */
[----:B-1----:R-:W-:Y:S01]  /*4bb80*/  ISETP.LT.AND P4, PT, R2, UR6, !P0 ;  /* 0x0000000602007c0c */ /* 0x002fe2000c781270 */
[----:B------:R-:W-:Y:S01]  /*4bb90*/  VIADD R2, R6, UR4 ;  /* 0x0000000406027c36 */ /* 0x000fe20008000000 */
[----:B------:R-:W-:Y:S01]  /*4bba0*/  PRMT R10, R14, 0x7771, RZ ;  /* 0x000077710e0a7816 */ /* 0x000fe200000000ff */
[----:B------:R-:W-:Y:S01]  /*4bbb0*/  VIADD R8, R15, 0x8a ;  /* 0x0000008a0f087836 */ /* 0x000fe20000000000 */
[----:B------:R-:W1:Y:S01]  /*4bbc0*/  LDCU UR6, c[0x0][0x39c] ;  /* 0x00007380ff0677ac */ /* 0x000e620008000800 */
[----:B---3--:R-:W-:-:S02]  /*4bbd0*/  IADD3 R4, P3, PT, R6, R3, RZ ;  /* 0x0000000306047210 */ /* 0x008fc40007f7e0ff */
[----:B------:R-:W-:Y:S02]  /*4bbe0*/  PRMT R7, R13, 0x7771, RZ ;  /* 0x000077710d077816 */ /* 0x000fe400000000ff */
[----:B------:R-:W-:Y:S02]  /*4bbf0*/  LEA.HI.X.SX32 R5, R6, R28, 0x1, P3 ;  /* 0x0000001c06057211 */ /* 0x000fe400018f0eff */
[----:B------:R-:W-:-:S03]  /*4bc00*/  IADD3 R6, P6, PT, R2, R3, RZ ;  /* 0x0000000302067210 */ /* 0x000fc60007fde0ff */
[----:B------:R3:W-:Y:S01]  /*4bc10*/  @P5 STG.E.U8 desc[UR8][R4.64], R7 ;  /* 0x0000000704005986 */ /* 0x0007e2000c101108 */
[----:B0-----:R-:W-:Y:S01]  /*4bc20*/  ISETP.LT.AND P3, PT, R8, UR5, !P0 ;  /* 0x0000000508007c0c */ /* 0x001fe2000c761270 */
[----:B------:R-:W-:Y:S01]  /*4bc30*/  VIADD R8, R15, 0x8b ;  /* 0x0000008b0f087836 */ /* 0x000fe20000000000 */
[----:B------:R-:W0:Y:S01]  /*4bc40*/  LDCU UR5, c[0x0][0x39c] ;  /* 0x00007380ff0577ac */ /* 0x000e220008000800 */
[C---:B---3--:R-:W-:Y:S01]  /*4bc50*/  LEA.HI.X.SX32 R7, R2.reuse, R28, 0x1, P6 ;  /* 0x0000001c02077211 */ /* 0x048fe200030f0eff */
[----:B------:R-:W-:Y:S01]  /*4bc60*/  VIADD R5, R2, UR4 ;  /* 0x0000000402057c36 */ /* 0x000fe20008000000 */
[----:B------:R-:W-:-:S05]  /*4bc70*/  PRMT R4, R14, 0x7770, RZ ;  /* 0x000077700e047816 */ /* 0x000fca00000000ff */
[----:B------:R3:W-:Y:S01]  /*4bc80*/  @P2 STG.E.U8 desc[UR8][R6.64], R4 ;  /* 0x0000000406002986 */ /* 0x0007e2000c101108 */
[C---:B------:R-:W-:Y:S01]  /*4bc90*/  VIADD R2, R5.reuse, UR4 ;  /* 0x0000000405027c36 */ /* 0x040fe20008000000 */
[----:B--2---:R-:W-:Y:S02]  /*4bca0*/  ISETP.LT.AND P6, PT, R8, UR7, !P0 ;  /* 0x0000000708007c0c */ /* 0x004fe4000c7c1270 */
[----:B---3--:R-:W-:Y:S01]  /*4bcb0*/  IADD3 R4, P5, PT, R5, R3, RZ ;  /* 0x0000000305047210 */ /* 0x008fe20007fbe0ff */
[----:B------:R-:W-:Y:S01]  /*4bcc0*/  VIADD R6, R15, 0x8c ;  /* 0x0000008c0f067836 */ /* 0x000fe20000000000 */
[----:B------:R-:W2:Y:S02]  /*4bcd0*/  LDCU UR7, c[0x0][0x39c] ;  /* 0x00007380ff0777ac */ /* 0x000ea40008000800 */
[----:B------:R-:W-:Y:S01]  /*4bce0*/  LEA.HI.X.SX32 R5, R5, R28, 0x1, P5 ;  /* 0x0000001c05057211 */ /* 0x000fe200028f0eff */
[----:B------:R-:W-:-:S04]  /*4bcf0*/  VIADD R8, R15, 0x8d ;  /* 0x0000008d0f087836 */ /* 0x000fc80000000000 */
[----:B------:R3:W-:Y:S02]  /*4bd00*/  @P4 STG.E.U8 desc[UR8][R4.64], R10 ;  /* 0x0000000a04004986 */ /* 0x0007e4000c101108 */
[----:B---3--:R-:W-:Y:S02]  /*4bd10*/  IMAD.MOV.U32 R10, RZ, RZ, R15 ;  /* 0x000000ffff0a7224 */ /* 0x008fe400078e000f */
[----:B------:R-:W3:Y:S01]  /*4bd20*/  LDL.LU R15, [R1+0x9c] ;  /* 0x00009c00010f7983 */ /* 0x000ee20000300800 */
[----:B-1----:R-:W-:Y:S01]  /*4bd30*/  ISETP.LT.AND P2, PT, R6, UR6, !P0 ;  /* 0x0000000606007c0c */ /* 0x002fe2000c741270 */
[----:B------:R-:W1:Y:S01]  /*4bd40*/  LDCU UR6, c[0x0][0x39c] ;  /* 0x00007380ff0677ac */ /* 0x000e620008000800 */
[CC--:B------:R-:W-:Y:S02]  /*4bd50*/  IADD3 R6, P5, PT, R2.reuse, R3.reuse, RZ ;  /* 0x0000000302067210 */ /* 0x0c0fe40007fbe0ff */
[----:B------:R-:W-:Y:S02]  /*4bd60*/  PRMT R9, R11, 0x7770, RZ ;  /* 0x000077700b097816 */ /* 0x000fe400000000ff */
[C---:B------:R-:W-:Y:S01]  /*4bd70*/  LEA.HI.X.SX32 R7, R2.reuse, R28, 0x1, P5 ;  /* 0x0000001c02077211 */ /* 0x040fe200028f0eff */
[----:B------:R-:W-:Y:S01]  /*4bd80*/  VIADD R2, R2, UR4 ;  /* 0x0000000402027c36 */ /* 0x000fe20008000000 */
[----:B0-----:R-:W-:Y:S01]  /*4bd90*/  ISETP.LT.AND P5, PT, R8, UR5, !P0 ;  /* 0x0000000508007c0c */ /* 0x001fe2000c7a1270 */
[----:B------:R-:W0:Y:S02]  /*4bda0*/  LDCU UR5, c[0x0][0x3b8] ;  /* 0x00007700ff0577ac */ /* 0x000e240008000800 */
[----:B------:R4:W-:Y:S01]  /*4bdb0*/  @P3 STG.E.U8 desc[UR8][R6.64], R9 ;  /* 0x0000000906003986 */ /* 0x0009e2000c101108 */
[C---:B------:R-:W-:Y:S01]  /*4bdc0*/  IADD3 R4, P3, PT, R2.reuse, R3, RZ ;  /* 0x0000000302047210 */ /* 0x040fe20007f7e0ff */
[----:B------:R-:W-:-:S03]  /*4bdd0*/  VIADD R8, R2, UR4 ;  /* 0x0000000402087c36 */ /* 0x000fc60008000000 */
[----:B------:R-:W-:Y:S02]  /*4bde0*/  LEA.HI.X.SX32 R5, R2, R28, 0x1, P3 ;  /* 0x0000001c02057211 */ /* 0x000fe400018f0eff */
[----:B------:R-:W-:Y:S01]  /*4bdf0*/  PRMT R2, R11, 0x7771, RZ ;  /* 0x000077710b027816 */ /* 0x000fe200000000ff */
[C---:B----4-:R-:W-:Y:S02]  /*4be00*/  VIADD R6, R10.reuse, 0x8e ;  /* 0x0000008e0a067836 */ /* 0x050fe40000000000 */
[----:B------:R-:W-:-:S03]  /*4be10*/  VIADD R7, R10, 0x8f ;  /* 0x0000008f0a077836 */ /* 0x000fc60000000000 */
[----:B--2---:R-:W-:Y:S01]  /*4be20*/  ISETP.LT.AND P3, PT, R6, UR7, !P0 ;  /* 0x0000000706007c0c */ /* 0x004fe2000c761270 */
[----:B------:R2:W-:Y:S01]  /*4be30*/  @P6 STG.E.U8 desc[UR8][R4.64], R2 ;  /* 0x0000000204006986 */ /* 0x0005e2000c101108 */
[C---:B------:R-:W-:Y:S01]  /*4be40*/  IADD3 R6, P4, PT, R8.reuse, R3, RZ ;  /* 0x0000000308067210 */ /* 0x040fe20007f9e0ff */
[----:B------:R-:W4:Y:S01]  /*4be50*/  LDCU UR7, c[0x0][0x39c] ;  /* 0x00007380ff0777ac */ /* 0x000f220008000800 */
[----:B-1----:R-:W-:Y:S02]  /*4be60*/  ISETP.LT.AND P6, PT, R7, UR6, !P0 ;  /* 0x0000000607007c0c */ /* 0x002fe4000c7c1270 */
[----:B------:R-:W-:Y:S01]  /*4be70*/  LEA.HI.X.SX32 R7, R8, R28, 0x1, P4 ;  /* 0x0000001c08077211 */ /* 0x000fe200020f0eff */
[----:B------:R-:W1:Y:S01]  /*4be80*/  LDCU UR6, c[0x0][0x3b8] ;  /* 0x00007700ff0677ac */ /* 0x000e620008000800 */
[----:B--2---:R-:W-:Y:S01]  /*4be90*/  PRMT R4, R29, 0x7770, RZ ;  /* 0x000077701d047816 */ /* 0x004fe200000000ff */
[----:B------:R-:W-:Y:S02]  /*4bea0*/  VIADD R2, R10, 0x90 ;  /* 0x000000900a027836 */ /* 0x000fe40000000000 */
[----:B------:R-:W-:-:S02]  /*4beb0*/  VIADD R5, R8, UR4 ;  /* 0x0000000408057c36 */ /* 0x000fc40008000000 */
[----:B------:R2:W-:Y:S01]  /*4bec0*/  @P2 STG.E.U8 desc[UR8][R6.64], R4 ;  /* 0x0000000406002986 */ /* 0x0005e2000c101108 */
[----:B------:R-:W-:Y:S01]  /*4bed0*/  ISETP.LT.AND P2, PT, R2, UR10, !P0 ;  /* 0x0000000a02007c0c */ /* 0x000fe2000c741270 */
[----:B------:R-:W0:Y:S01]  /*4bee0*/  LDCU UR10, c[0x0][0x39c] ;  /* 0x00007380ff0a77ac */ /* 0x000e220008000800 */
[C---:B------:R-:W-:Y:S01]  /*4bef0*/  VIADD R2, R5.reuse, UR4 ;  /* 0x0000000405027c36 */ /* 0x040fe20008000000 */
[-C--:B--2---:R-:W-:Y:S02]  /*4bf00*/  IADD3 R4, P4, PT, R5, R3.reuse, RZ ;  /* 0x0000000305047210 */ /* 0x084fe40007f9e0ff */
[----:B------:R-:W-:Y:S02]  /*4bf10*/  PRMT R7, R29, 0x7771, RZ ;  /* 0x000077711d077816 */ /* 0x000fe400000000ff */
[----:B------:R-:W-:Y:S02]  /*4bf20*/  LEA.HI.X.SX32 R5, R5, R28, 0x1, P4 ;  /* 0x0000001c05057211 */ /* 0x000fe400020f0eff */
[----:B------:R-:W-:-:S03]  /*4bf30*/  IADD3 R6, P4, PT, R2, R3, RZ ;  /* 0x0000000302067210 */ /* 0x000fc60007f9e0ff */
[----:B------:R2:W-:Y:S01]  /*4bf40*/  @P5 STG.E.U8 desc[UR8][R4.64], R7 ;  /* 0x0000000704005986 */ /* 0x0005e2000c101108 */
[----:B------:R-:W-:Y:S01]  /*4bf50*/  VIADD R8, R10, 0x91 ;  /* 0x000000910a087836 */ /* 0x000fe20000000000 */
[C---:B--2---:R-:W-:Y:S01]  /*4bf60*/  LEA.HI.X.SX32 R7, R2.reuse, R28, 0x1, P4 ;  /* 0x0000001c02077211 */ /* 0x044fe200020f0eff */
[----:B------:R-:W-:-:S03]  /*4bf70*/  VIADD R5, R2, UR4 ;  /* 0x0000000402057c36 */ /* 0x000fc60008000000 */
[----:B----4-:R-:W-:Y:S01]  /*4bf80*/  ISETP.LT.AND P5, PT, R8, UR7, !P0 ;  /* 0x0000000708007c0c */ /* 0x010fe2000c7a1270 */
[C---:B------:R-:W-:Y:S01]  /*4bf90*/  VIADD R2, R10.reuse, 0x92 ;  /* 0x000000920a027836 */ /* 0x040fe20000000000 */
[----:B------:R-:W2:Y:S01]  /*4bfa0*/  LDCU UR7, c[0x0][0x3b8] ;  /* 0x00007700ff0777ac */ /* 0x000ea20008000800 */
[----:B------:R-:W4:Y:S01]  /*4bfb0*/  LDCU UR4, c[0x0][0x3b8] ;  /* 0x00007700ff0477ac */ /* 0x000f220008000800 */
[----:B------:R-:W-:Y:S01]  /*4bfc0*/  VIADD R8, R10, 0x93 ;  /* 0x000000930a087836 */ /* 0x000fe20000000000 */
[C---:B------:R-:W-:Y:S02]  /*4bfd0*/  PRMT R9, R11.reuse, 0x7772, RZ ;  /* 0x000077720b097816 */ /* 0x040fe400000000ff */
[----:B------:R-:W-:Y:S02]  /*4bfe0*/  PRMT R11, R11, 0x7773, RZ ;  /* 0x000077730b0b7816 */ /* 0x000fe400000000ff */
[----:B---3--:R-:W-:-:S05]  /*4bff0*/  PRMT R4, R15, 0x7770, RZ ;  /* 0x000077700f047816 */ /* 0x008fca00000000ff */
[----:B------:R3:W-:Y:S01]  /*4c000*/  @P3 STG.E.U8 desc[UR8][R6.64], R4 ;  /* 0x0000000406003986 */ /* 0x0007e2000c101108 */
[----:B0-----:R-:W-:Y:S01]  /*4c010*/  ISETP.LT.AND P3, PT, R2, UR10, !P0 ;  /* 0x0000000a02007c0c */ /* 0x001fe2000c761270 */
[----:B------:R-:W0:Y:S01]  /*4c020*/  LDCU UR10, c[0x0][0x39c] ;  /* 0x00007380ff0a77ac */ /* 0x000e220008000800 */
[C---:B------:R-:W-:Y:S01]  /*4c030*/  VIADD R2, R5.reuse, UR5 ;  /* 0x0000000505027c36 */ /* 0x040fe20008000000 */
[----:B------:R-:W0:Y:S01]  /*4c040*/  LDCU UR5, c[0x0][0x3b8] ;  /* 0x00007700ff0577ac */ /* 0x000e220008000800 */
[-C--:B---3--:R-:W-:Y:S02]  /*4c050*/  IADD3 R4, P4, PT, R5, R3.reuse, RZ ;  /* 0x0000000305047210 */ /* 0x088fe40007f9e0ff */
[----:B------:R-:W-:Y:S02]  /*4c060*/  PRMT R7, R15, 0x7771, RZ ;  /* 0x000077710f077816 */ /* 0x000fe400000000ff */
[----:B------:R-:W-:Y:S02]  /*4c070*/  LEA.HI.X.SX32 R5, R5, R28, 0x1, P4 ;  /* 0x0000001c05057211 */ /* 0x000fe400020f0eff */
[----:B------:R-:W-:-:S03]  /*4c080*/  IADD3 R6, P4, PT, R2, R3, RZ ;  /* 0x0000000302067210 */ /* 0x000fc60007f9e0ff */
[----:B------:R3:W-:Y:S02]  /*4c090*/  @P6 STG.E.U8 desc[UR8][R4.64], R7 ;  /* 0x0000000704006986 */ /* 0x0007e4000c101108 */
[C---:B---3--:R-:W-:Y:S01]  /*4c0a0*/  LEA.HI.X.SX32 R7, R2.reuse, R28, 0x1, P4 ;  /* 0x0000001c02077211 */ /* 0x048fe200020f0eff */
[----:B-1----:R-:W-:Y:S01]  /*4c0b0*/  VIADD R5, R2, UR6 ;  /* 0x0000000602057c36 */ /* 0x002fe20008000000 */
[----:B------:R-:W-:Y:S01]  /*4c0c0*/  PRMT R4, R18, 0x7772, RZ ;  /* 0x0000777212047816 */ /* 0x000fe200000000ff */
[----:B------:R-:W-:Y:S01]  /*4c0d0*/  VIADD R2, R10, 0x94 ;  /* 0x000000940a027836 */ /* 0x000fe20000000000 */
[----:B------:R-:W-:Y:S01]  /*4c0e0*/  ISETP.LT.AND P6, PT, R8, UR11, !P0 ;  /* 0x0000000b08007c0c */ /* 0x000fe2000c7c1270 */
[----:B------:R-:W1:Y:S02]  /*4c0f0*/  LDCU UR11, c[0x0][0x39c] ;  /* 0x00007380ff0b77ac */ /* 0x000e640008000800 */
[----:B------:R3:W-:Y:S01]  /*4c100*/  @P2 STG.E.U8 desc[UR8][R6.64], R4 ;  /* 0x0000000406002986 */ /* 0x0007e2000c101108 */
[----:B0-----:R-:W-:Y:S01]  /*4c110*/  ISETP.LT.AND P2, PT, R2, UR10, !P0 ;  /* 0x0000000a02007c0c */ /* 0x001fe2000c741270 */
[----:B------:R-:W0:Y:S01]  /*4c120*/  LDCU UR10, c[0x0][0x39c] ;  /* 0x00007380ff0a77ac */ /* 0x000e220008000800 */
[----:B--2---:R-:W-:-:S02]  /*4c130*/  VIADD R2, R5, UR7 ;  /* 0x0000000705027c36 */ /* 0x004fc40008000000 */
[----:B------:R-:W-:Y:S01]  /*4c140*/  VIADD R8, R10, 0x95 ;  /* 0x000000950a087836 */ /* 0x000fe20000000000 */
[----:B------:R-:W2:Y:S01]  /*4c150*/  LDCU UR6, c[0x0][0x3b8] ;  /* 0x00007700ff0677ac */ /* 0x000ea20008000800 */
[----:B------:R-:W0:Y:S01]  /*4c160*/  LDCU UR7, c[0x0][0x3b8] ;  /* 0x00007700ff0777ac */ /* 0x000e220008000800 */
[CC--:B---3--:R-:W-:Y:S02]  /*4c170*/  IADD3 R4, P4, PT, R5.reuse, R3.reuse, RZ ;  /* 0x0000000305047210 */ /* 0x0c8fe40007f9e0ff */
[----:B------:R-:W-:Y:S02]  /*4c180*/  PRMT R7, R18, 0x7773, RZ ;  /* 0x0000777312077816 */ /* 0x000fe400000000ff */
[----:B------:R-:W-:Y:S01]  /*4c190*/  LEA.HI.X.SX32 R5, R5, R28, 0x1, P4 ;  /* 0x0000001c05057211 */ /* 0x000fe200020f0eff */
[----:B------:R-:W3:Y:S01]  /*4c1a0*/  LDL.LU R18, [R1+0x13ec] ;  /* 0x0013ec0001127983 */ /* 0x000ee20000300800 */
[----:B------:R-:W-:-:S03]  /*4c1b0*/  IADD3 R6, P4, PT, R2, R3, RZ ;  /* 0x0000000302067210 */ /* 0x000fc60007f9e0ff */
[----:B------:R0:W-:Y:S01]  /*4c1c0*/  @P5 STG.E.U8 desc[UR8][R4.64], R7 ;  /* 0x0000000704005986 */ /* 0x0001e2000c101108 */
[----:B------:R-:W-:Y:S01]  /*4c1d0*/  ISETP.LT.AND P5, PT, R8, UR12, !P0 ;  /* 0x0000000c08007c0c */ /* 0x000fe2000c7a1270 */
[----:B------:R-:W1:Y:S01]  /*4c1e0*/  LDCU UR12, c[0x0][0x39c] ;  /* 0x00007380ff0c77ac */ /* 0x000e620008000800 */
[----:B0-----:R-:W-:Y:S01]  /*4c1f0*/  LEA.HI.X.SX32 R7, R2, R28, 0x1, P4 ;  /* 0x0000001c02077211 */ /* 0x001fe200020f0eff */
[----:B------:R-:W-:Y:S01]  /*4c200*/  VIADD R5, R10, 0x96 ;  /* 0x000000960a057836 */ /* 0x000fe20000000000 */
[----:B------:R-:W-:Y:S01]  /*4c210*/  PRMT R4, R19, 0x7772, RZ ;  /* 0x0000777213047816 */ /* 0x000fe200000000ff */
[----:B----4-:R-:W-:Y:S01]  /*4c220*/  VIADD R2, R2, UR4 ;  /* 0x0000000402027c36 */ /* 0x010fe20008000000 */
[----:B------:R-:W0:Y:S03]  /*4c230*/  LDCU UR4, c[0x0][0x3b8] ;  /* 0x00007700ff0477ac */ /* 0x000e260008000800 */
[----:B------:R4:W-:Y:S01]  /*4c240*/  @P3 STG.E.U8 desc[UR8][R6.64], R4 ;  /* 0x0000000406003986 */ /* 0x0009e2000c101108 */
[----:B------:R-:W-:Y:S01]  /*4c250*/  ISETP.LT.AND P3, PT, R5, UR10, !P0 ;  /* 0x0000000a05007c0c */ /* 0x000fe2000c761270 */
[----:B------:R-:W0:Y:S01]  /*4c260*/  LDCU UR10, c[0x0][0x39c] ;  /* 0x00007380ff0a77ac */ /* 0x000e220008000800 */
[C---:B------:R-:W-:Y:S01]  /*4c270*/  VIADD R8, R2.reuse, UR5 ;  /* 0x0000000502087c36 */ /* 0x040fe20008000000 */
[----:B------:R-:W0:Y:S01]  /*4c280*/  LDCU UR5, c[0x0][0x3b8] ;  /* 0x00007700ff0577ac */ /* 0x000e220008000800 */
[----:B----4-:R-:W-:Y:S01]  /*4c290*/  IADD3 R4, P4, PT, R2, R3, RZ ;  /* 0x0000000302047210 */ /* 0x010fe20007f9e0ff */
[----:B------:R-:W-:-:S03]  /*4c2a0*/  VIADD R7, R10, 0x97 ;  /* 0x000000970a077836 */ /* 0x000fc60000000000 */
[-C--:B------:R-:W-:Y:S02]  /*4c2b0*/  LEA.HI.X.SX32 R5, R2, R28.reuse, 0x1, P4 ;  /* 0x0000001c02057211 */ /* 0x080fe400020f0eff */
[----:B------:R-:W-:Y:S02]  /*4c2c0*/  PRMT R2, R19, 0x7773, RZ ;  /* 0x0000777313027816 */ /* 0x000fe400000000ff */
[C---:B------:R-:W-:Y:S01]  /*4c2d0*/  IADD3 R6, P4, PT, R8.reuse, R3, RZ ;  /* 0x0000000308067210 */ /* 0x040fe20007f9e0ff */
[----:B------:R-:W4:Y:S04]  /*4c2e0*/  LDL.LU R19, [R1+0x13e8] ;  /* 0x0013e80001137983 */ /* 0x000f280000300800 */
[----:B------:R0:W-:Y:S01]  /*4c2f0*/  @P6 STG.E.U8 desc[UR8][R4.64], R2 ;  /* 0x0000000204006986 */ /* 0x0001e2000c101108 */
[----:B-1----:R-:W-:Y:S01]  /*4c300*/  ISETP.LT.AND P6, PT, R7, UR11, !P0 ;  /* 0x0000000b07007c0c */ /* 0x002fe2000c7c1270 */
[----:B------:R-:W1:Y:S01]  /*4c310*/  LDCU UR11, c[0x0][0x39c] ;  /* 0x00007380ff0b77ac */ /* 0x000e620008000800 */
[----:B------:R-:W-:-:S02]  /*4c320*/  LEA.HI.X.SX32 R7, R8, R28, 0x1, P4 ;  /* 0x0000001c08077211 */ /* 0x000fc400020f0eff */
[----:B0-----:R-:W-:Y:S01]  /*4c330*/  PRMT R5, R12, 0x7772, RZ ;  /* 0x000077720c057816 */ /* 0x001fe200000000ff */
[----:B------:R-:W-:Y:S02]  /*4c340*/  VIADD R4, R10, 0x98 ;  /* 0x000000980a047836 */ /* 0x000fe40000000000 */
[----:B--2---:R-:W-:Y:S01]  /*4c350*/  VIADD R2, R8, UR6 ;  /* 0x0000000608027c36 */ /* 0x004fe20008000000 */
[----:B------:R-:W0:Y:S01]  /*4c360*/  LDCU UR6, c[0x0][0x3b8] ;  /* 0x00007700ff0677ac */ /* 0x000e220008000800 */
[----:B------:R2:W-:Y:S01]  /*4c370*/  @P2 STG.E.U8 desc[UR8][R6.64], R5 ;  /* 0x0000000506002986 */ /* 0x0005e2000c101108 */
[----:B------:R-:W-:Y:S01]  /*4c380*/  ISETP.LT.AND P2, PT, R4, UR10, !P0 ;  /* 0x0000000a04007c0c */ /* 0x000fe2000c741270 */
[----:B------:R-:W0:Y:S01]  /*4c390*/  LDCU UR10, c[0x0][0x39c] ;  /* 0x00007380ff0a77ac */ /* 0x000e220008000800 */
[C---:B------:R-:W-:Y:S01]  /*4c3a0*/  VIADD R8, R2.reuse, UR7 ;  /* 0x0000000702087c36 */ /* 0x040fe20008000000 */
[----:B------:R-:W0:Y:S01]  /*4c3b0*/  LDCU UR7, c[0x0][0x3b8] ;  /* 0x00007700ff0777ac */ /* 0x000e220008000800 */
[----:B--2---:R-:W-:Y:S01]  /*4c3c0*/  IADD3 R6, P4, PT, R2, R3, RZ ;  /* 0x0000000302067210 */ /* 0x004fe20007f9e0ff */
[----:B------:R-:W-:-:S03]  /*4c3d0*/  VIADD R5, R10, 0x99 ;  /* 0x000000990a057836 */ /* 0x000fc60000000000 */
[-C--:B------:R-:W-:Y:S02]  /*4c3e0*/  LEA.HI.X.SX32 R7, R2, R28.reuse, 0x1, P4 ;  /* 0x0000001c02077211 */ /* 0x080fe400020f0eff */
[----:B------:R-:W-:Y:S02]  /*4c3f0*/  PRMT R2, R12, 0x7773, RZ ;  /* 0x000077730c027816 */ /* 0x000fe400000000ff */
[C---:B------:R-:W-:Y:S01]  /*4c400*/  IADD3 R4, P4, PT, R8.reuse, R3, RZ ;  /* 0x0000000308047210 */ /* 0x040fe20007f9e0ff */
[----:B------:R-:W2:Y:S04]  /*4c410*/  LDL.LU R12, [R1+0x13e4] ;  /* 0x0013e400010c7983 */ /* 0x000ea80000300800 */
[----:B------:R0:W-:Y:S01]  /*4c420*/  @P5 STG.E.U8 desc[UR8][R6.64], R2 ;  /* 0x0000000206005986 */ /* 0x0001e2000c101108 */
[----:B------:R-:W-:Y:S01]  /*4c430*/  ISETP.LT.AND P5, PT, R5, UR12, !P0 ;  /* 0x0000000c05007c0c */ /* 0x000fe2000c7a1270 */
[----:B------:R-:W1:Y:S01]  /*4c440*/  LDCU UR12, c[0x0][0x39c] ;  /* 0x00007380ff0c77ac */ /* 0x000e620008000800 */
[----:B------:R-:W-:-:S02]  /*4c450*/  LEA.HI.X.SX32 R5, R8, R28, 0x1, P4 ;  /* 0x0000001c08057211 */ /* 0x000fc400020f0eff */
[----:B0-----:R-:W-:Y:S01]  /*4c460*/  PRMT R7, R13, 0x7772, RZ ;  /* 0x000077720d077816 */ /* 0x001fe200000000ff */
[----:B------:R-:W-:Y:S02]  /*4c470*/  VIADD R2, R10, 0x9a ;  /* 0x0000009a0a027836 */ /* 0x000fe40000000000 */
[----:B------:R-:W-:Y:S01]  /*4c480*/  VIADD R6, R8, UR4 ;  /* 0x0000000408067c36 */ /* 0x000fe20008000000 */
[----:B------:R-:W0:Y:S01]  /*4c490*/  LDCU UR4, c[0x0][0x3b8] ;  /* 0x00007700ff0477ac */ /* 0x000e220008000800 */
[----:B------:R1:W-:Y:S01]  /*4c4a0*/  @P3 STG.E.U8 desc[UR8][R4.64], R7 ;  /* 0x0000000704003986 */ /* 0x0003e2000c101108 */
[----:B------:R-:W-:Y:S01]  /*4c4b0*/  ISETP.LT.AND P3, PT, R2, UR10, !P0 ;  /* 0x0000000a02007c0c */ /* 0x000fe2000c761270 */
[----:B------:R-:W0:Y:S01]  /*4c4c0*/  LDCU UR10, c[0x0][0x39c] ;  /* 0x00007380ff0a77ac */ /* 0x000e220008000800 */
[----:B------:R-:W-:Y:S02]  /*4c4d0*/  VIADD R2, R6, UR5 ;  /* 0x0000000506027c36 */ /* 0x000fe40008000000 */
[----:B------:R-:W-:Y:S01]  /*4c4e0*/  VIADD R8, R10, 0x9b ;  /* 0x0000009b0a087836 */ /* 0x000fe20000000000 */
[----:B------:R-:W0:Y:S01]  /*4c4f0*/  LDCU UR5, c[0x0][0x3b8] ;  /* 0x00007700ff0577ac */ /* 0x000e220008000800 */
[----:B-1----:R-:W-:-:S02]  /*4c500*/  IADD3 R4, P4, PT, R6, R3, RZ ;  /* 0x0000000306047210 */ /* 0x002fc40007f9e0ff */
[----:B------:R-:W-:Y:S02]  /*4c510*/  PRMT R7, R13, 0x7773, RZ ;  /* 0x000077730d077816 */ /* 0x000fe400000000ff */
[----:B------:R-:W-:Y:S01]  /*4c520*/  LEA.HI.X.SX32 R5, R6, R28, 0x1, P4 ;  /* 0x0000001c06057211 */ /* 0x000fe200020f0eff */
[----:B------:R-:W3:Y:S01]  /*4c530*/  LDL.LU R13, [R1+0x13e0] ;  /* 0x0013e000010d7983 */ /* 0x000ee20000300800 */
[----:B------:R-:W-:-:S03]  /*4c540*/  IADD3 R6, P4, PT, R2, R3, RZ ;  /* 0x0000000302067210 */ /* 0x000fc60007f9e0ff */
[----:B------:R1:W-:Y:S02]  /*4c550*/  @P6 STG.E.U8 desc[UR8][R4.64], R7 ;  /* 0x0000000704006986 */ /* 0x0003e4000c101108 */
[C---:B-1----:R-:W-:Y:S01]  /*4c560*/  LEA.HI.X.SX32 R7, R2.reuse, R28, 0x1, P4 ;  /* 0x0000001c02077211 */ /* 0x042fe200020f0eff */
[----:B------:R-:W-:Y:S01]  /*4c570*/  VIADD R5, R2, UR6 ;  /* 0x0000000602057c36 */ /* 0x000fe20008000000 */
[----:B------:R-:W-:Y:S01]  /*4c580*/  PRMT R4, R14, 0x7772, RZ ;  /* 0x000077720e047816 */ /* 0x000fe200000000ff */
[----:B------:R-:W-:Y:S01]  /*4c590*/  VIADD R2, R10, 0x9c ;  /* 0x0000009c0a027836 */ /* 0x000fe20000000000 */
[----:B------:R-:W-:Y:S01]  /*4c5a0*/  ISETP.LT.AND P6, PT, R8, UR11, !P0 ;  /* 0x0000000b08007c0c */ /* 0x000fe2000c7c1270 */
[----:B------:R-:W1:Y:S02]  /*4c5b0*/  LDCU UR6, c[0x0][0x3b8] ;  /* 0x00007700ff0677ac */ /* 0x000e640008000800 */
[----:B------:R1:W-:Y:S01]  /*4c5c0*/  @P2 STG.E.U8 desc[UR8][R6.64], R4 ;  /* 0x0000000406002986 */ /* 0x0003e2000c101108 */
[----:B0-----:R-:W-:Y:S01]  /*4c5d0*/  ISETP.LT.AND P2, PT, R2, UR10, !P0 ;  /* 0x0000000a02007c0c */ /* 0x001fe2000c741270 */
[----:B------:R-:W0:Y:S01]  /*4c5e0*/  LDCU UR10, c[0x0][0x39c] ;  /* 0x00007380ff0a77ac */ /* 0x000e220008000800 */
[----:B------:R-:W-:-:S02]  /*4c5f0*/  VIADD R2, R5, UR7 ;  /* 0x0000000705027c36 */ /* 0x000fc40008000000 */
[----:B------:R-:W-:Y:S01]  /*4c600*/  VIADD R8, R10, 0x9d ;  /* 0x0000009d0a087836 */ /* 0x000fe20000000000 */
[----:B------:R-:W0:Y:S01]  /*4c610*/  LDCU UR11, c[0x0][0x39c] ;  /* 0x00007380ff0b77ac */ /* 0x000e220008000800 */
[----:B------:R-:W0:Y:S01]  /*4c620*/  LDCU UR7, c[0x0][0x3b8] ;  /* 0x00007700ff0777ac */ /* 0x000e220008000800 */
[CC--:B-1----:R-:W-:Y:S02]  /*4c630*/  IADD3 R4, P4, PT, R5.reuse, R3.reuse, RZ ;  /* 0x0000000305047210 */ /* 0x0c2fe40007f9e0ff */
[----:B------:R-:W-:Y:S02]  /*4c640*/  PRMT R7, R14, 0x7773, RZ ;  /* 0x000077730e077816 */ /* 0x000fe400000000ff */
[----:B------:R-:W-:Y:S01]  /*4c650*/  LEA.HI.X.SX32 R5, R5, R28, 0x1, P4 ;  /* 0x0000001c05057211 */ /* 0x000fe200020f0eff */
[----:B------:R-:W4:Y:S01]  /*4c660*/  LDL.LU R14, [R1+0x13dc] ;  /* 0x0013dc00010e7983 */ /* 0x000f220000300800 */
[----:B------:R-:W-:-:S03]  /*4c670*/  IADD3 R6, P4, PT, R2, R3, RZ ;  /* 0x0000000302067210 */ /* 0x000fc60007f9e0ff */
[----:B------:R1:W-:Y:S01]  /*4c680*/  @P5 STG.E.U8 desc[UR8][R4.64], R7 ;  /* 0x0000000704005986 */ /* 0x0003e2000c101108 */
[----:B------:R-:W-:Y:S01]  /*4c690*/  ISETP.LT.AND P5, PT, R8, UR12, !P0 ;  /* 0x0000000c08007c0c */ /* 0x000fe2000c7a1270 */
[----:B------:R-:W-:Y:S01]  /*4c6a0*/  VIADD R8, R10, 0x9e ;  /* 0x0000009e0a087836 */ /* 0x000fe20000000000 */
[----:B------:R-:W0:Y:S01]  /*4c6b0*/  LDCU UR12, c[0x0][0x39c] ;  /* 0x00007380ff0c77ac */ /* 0x000e220008000800 */
[CC--:B-1----:R-:W-:Y:S01]  /*4c6c0*/  LEA.HI.X.SX32 R7, R2.reuse, R28.reuse, 0x1, P4 ;  /* 0x0000001c02077211 */ /* 0x0c2fe200020f0eff */
[----:B------:R-:W-:Y:S01]  /*4c6d0*/  VIADD R2, R2, UR4 ;  /* 0x0000000402027c36 */ /* 0x000fe20008000000 */
[----:B------:R-:W1:Y:S03]  /*4c6e0*/  LDCU UR4, c[0x0][0x3b8] ;  /* 0x00007700ff0477ac */ /* 0x000e660008000800 */
[----:B------:R1:W-:Y:S01]  /*4c6f0*/  @P3 STG.E.U8 desc[UR8][R6.64], R9 ;  /* 0x0000000906003986 */ /* 0x0003e2000c101108 */
[----:B0-----:R-:W-:Y:S01]  /*4c700*/  ISETP.LT.AND P3, PT, R8, UR10, !P0 ;  /* 0x0000000a08007c0c */ /* 0x001fe2000c761270 */
[C---:B------:R-:W-:Y:S01]  /*4c710*/  VIADD R8, R2.reuse, UR5 ;  /* 0x0000000502087c36 */ /* 0x040fe20008000000 */
[CC--:B------:R-:W-:Y:S01]  /*4c720*/  IADD3 R4, P4, PT, R2.reuse, R3.reuse, RZ ;  /* 0x0000000302047210 */ /* 0x0c0fe20007f9e0ff */
[----:B------:R-:W0:Y:S03]  /*4c730*/  LDCU UR10, c[0x0][0x39c] ;  /* 0x00007380ff0a77ac */ /* 0x000e260008000800 */
[----:B------:R-:W-:Y:S01]  /*4c740*/  LEA.HI.X.SX32 R5, R2, R28, 0x1, P4 ;  /* 0x0000001c02057211 */ /* 0x000fe200020f0eff */
[----:B------:R-:W0:Y:S01]  /*4c750*/  LDCU UR5, c[0x0][0x3b8] ;  /* 0x00007700ff0577ac */ /* 0x000e220008000800 */
[----:B-1----:R-:W-:-:S02]  /*4c760*/  IADD3 R6, P4, PT, R8, R3, RZ ;  /* 0x0000000308067210 */ /* 0x002fc40007f9e0ff */
[C---:B------:R-:W-:Y:S02]  /*4c770*/  PRMT R9, R29.reuse, 0x7772, RZ ;  /* 0x000077721d097816 */ /* 0x040fe400000000ff */
[C---:B------:R-:W-:Y:S01]  /*4c780*/  LEA.HI.X.SX32 R7, R8.reuse, R28, 0x1, P4 ;  /* 0x0000001c08077211 */ /* 0x040fe200020f0eff */
[----:B------:R-:W-:Y:S01]  /*4c790*/  VIADD R8, R8, UR6 ;  /* 0x0000000608087c36 */ /* 0x000fe20008000000 */
[----:B------:R1:W-:Y:S01]  /*4c7a0*/  @P6 STG.E.U8 desc[UR8][R4.64], R11 ;  /* 0x0000000b04006986 */ /* 0x0003e2000c101108 */
[----:B------:R-:W-:Y:S01]  /*4c7b0*/  VIADD R2, R10, 0x9f ;  /* 0x0000009f0a027836 */ /* 0x000fe20000000000 */
[----:B------:R-:W0:Y:S02]  /*4c7c0*/  LDCU UR6, c[0x0][0x3b8] ;  /* 0x00007700ff0677ac */ /* 0x000e240008000800 */
[----:B------:R0:W-:Y:S01]  /*4c7d0*/  @P2 STG.E.U8 desc[UR8][R6.64], R9 ;  /* 0x0000000906002986 */ /* 0x0001e2000c101108 */
[----:B-1----:R-:W-:Y:S02]  /*4c7e0*/  PRMT R11, R29, 0x7773, RZ ;  /* 0x000077731d0b7816 */ /* 0x002fe400000000ff */
[----:B0-----:R-:W-:-:S04]  /*4c7f0*/  IADD3 R6, P4, PT, R8, R3, RZ ;  /* 0x0000000308067210 */ /* 0x001fc80007f9e0ff */
[----:B------:R-:W-:Y:S02]  /*4c800*/  LEA.HI.X.SX32 R7, R8, R28, 0x1, P4 ;  /* 0x0000001c08077211 */ /* 0x000fe400020f0eff */
[----:B------:R-:W-:-:S03]  /*4c810*/  PRMT R29, R15, 0x7772, RZ ;  /* 0x000077720f1d7816 */ /* 0x000fc600000000ff */
[----:B------:R0:W-:Y:S02]  /*4c820*/  @P5 STG.E.U8 desc[UR8][R6.64], R11 ;  /* 0x0000000b06005986 */ /* 0x0001e4000c101108 */
[----:B0-----:R-:W-:Y:S02]  /*4c830*/  PRMT R11, R15, 0x7773, RZ ;  /* 0x000077730f0b7816 */ /* 0x001fe400000000ff */
[----:B------:R-:W4:Y:S01]  /*4c840*/  LDL.LU R15, [R1+0x13d8] ;  /* 0x0013d800010f7983 */ /* 0x000f220000300800 */
[----:B------:R-:W-:Y:S01]  /*4c850*/  ISETP.LT.AND P6, PT, R2, UR11, !P0 ;  /* 0x0000000b02007c0c */ /* 0x000fe2000c7c1270 */
[----:B------:R-:W-:Y:S01]  /*4c860*/  VIADD R2, R10, 0xa0 ;  /* 0x000000a00a027836 */ /* 0x000fe20000000000 */
[----:B------:R-:W0:Y:S04]  /*4c870*/  LDCU UR11, c[0x0][0x39c] ;  /* 0x00007380ff0b77ac */ /* 0x000e280008000800 */
[----:B------:R-:W-:Y:S01]  /*4c880*/  ISETP.LT.AND P2, PT, R2, UR10, !P0 ;  /* 0x0000000a02007c0c */ /* 0x000fe2000c741270 */
[----:B------:R-:W1:Y:S01]  /*4c890*/  LDCU UR10, c[0x0][0x39c] ;  /* 0x00007380ff0a77ac */ /* 0x000e620008000800 */
[----:B------:R-:W-:-:S02]  /*4c8a0*/  VIADD R2, R8, UR7 ;  /* 0x0000000708027c36 */ /* 0x000fc40008000000 */
[----:B------:R-:W-:Y:S01]  /*4c8b0*/  VIADD R5, R10, 0xa1 ;  /* 0x000000a10a057836 */ /* 0x000fe20000000000 */
[----:B------:R-:W0:Y:S02]  /*4c8c0*/  LDCU UR7, c[0x0][0x3b8] ;  /* 0x00007700ff0777ac */ /* 0x000e240008000800 */
[CC--:B------:R-:W-:Y:S01]  /*4c8d0*/  IADD3 R4, P4, PT, R2.reuse, R3.reuse, RZ ;  /* 0x0000000302047210 */ /* 0x0c0fe20007f9e0ff */
[----:B------:R-:W-:Y:S01]  /*4c8e0*/  VIADD R9, R2, UR4 ;  /* 0x0000000402097c36 */ /* 0x000fe20008000000 */
[----:B------:R-:W-:Y:S01]  /*4c8f0*/  ISETP.LT.AND P5, PT, R5, UR12, !P0 ;  /* 0x0000000c05007c0c */ /* 0x000fe2000c7a1270 */
[----:B------:R-:W-:Y:S01]  /*4c900*/  VIADD R7, R10, 0xa3 ;  /* 0x000000a30a077836 */ /* 0x000fe20000000000 */
[-C--:B------:R-:W-:Y:S01]  /*4c910*/  LEA.HI.X.SX32 R5, R2, R28.reuse, 0x1, P4 ;  /* 0x0000001c02057211 */ /* 0x080fe200020f0eff */
[----:B------:R-:W-:Y:S01]  /*4c920*/  VIADD R2, R10, 0xa2 ;  /* 0x000000a20a027836 */ /* 0x000fe20000000000 */
[CC--:B------:R-:W-:Y:S01]  /*4c930*/  IADD3 R8, P4, PT, R9.reuse, R3.reuse, RZ ;  /* 0x0000000309087210 */ /* 0x0c0fe20007f9e0ff */
[----:B------:R-:W2:Y:S02]  /*4c940*/  LDCU UR12, c[0x0][0x39c] ;  /* 0x00007380ff0c77ac */ /* 0x000ea40008000800 */
[----:B------:R0:W-:Y:S01]  /*4c950*/  @P3 STG.E.U8 desc[UR8][R4.64], R29 ;  /* 0x0000001d04003986 */ /* 0x0001e2000c101108 */
[----:B------:R-:W2:Y:S01]  /*4c960*/  LDCU UR4, c[0x0][0x3b8] ;  /* 0x00007700ff0477ac */ /* 0x000ea20008000800 */
[----:B-1----:R-:W-:Y:S01]  /*4c970*/  ISETP.LT.AND P3, PT, R2, UR10, !P0 ;  /* 0x0000000a02007c0c */ /* 0x002fe2000c761270 */
[----:B------:R-:W1:Y:S01]  /*4c980*/  LDCU UR10, c[0x0][0x39c] ;  /* 0x00007380ff0a77ac */ /* 0x000e620008000800 */
[C---:B------:R-:W-:Y:S01]  /*4c990*/  VIADD R2, R9.reuse, UR5 ;  /* 0x0000000509027c36 */ /* 0x040fe20008000000 */
[-C--:B------:R-:W-:Y:S01]  /*4c9a0*/  LEA.HI.X.SX32 R9, R9, R28.reuse, 0x1, P4 ;  /* 0x0000001c09097211 */ /* 0x080fe200020f0eff */
[----:B------:R-:W1:Y:S03]  /*4c9b0*/  LDCU UR5, c[0x0][0x3b8] ;  /* 0x00007700ff0577ac */ /* 0x000e660008000800 */
[-C--:B------:R-:W-:Y:S01]  /*4c9c0*/  IADD3 R6, P4, PT, R2, R3.reuse, RZ ;  /* 0x0000000302067210 */ /* 0x080fe20007f9e0ff */
[----:B------:R1:W-:Y:S01]  /*4c9d0*/  @P6 STG.E.U8 desc[UR8][R8.64], R11 ;  /* 0x0000000b08006986 */ /* 0x0003e2000c101108 */
[----:B0-----:R-:W-:Y:S01]  /*4c9e0*/  ISETP.LT.AND P6, PT, R7, UR11, !P0 ;  /* 0x0000000b07007c0c */ /* 0x001fe2000c7c1270 */
[----:B------:R-:W-:Y:S01]  /*4c9f0*/  VIADD R5, R10, 0xa4 ;  /* 0x000000a40a057836 */ /* 0x000fe20000000000 */
[C---:B------:R-:W-:Y:S01]  /*4ca00*/  LEA.HI.X.SX32 R7, R2.reuse, R28, 0x1, P4 ;  /* 0x0000001c02077211 */ /* 0x040fe200020f0eff */
[----:B------:R-:W-:Y:S01]  /*4ca10*/  VIADD R2, R2, UR6 ;  /* 0x0000000602027c36 */ /* 0x000fe20008000000 */
[----:B------:R-:W0:Y:S04]  /*4ca20*/  LDCU UR11, c[0x0][0x39c] ;  /* 0x00007380ff0b77ac */ /* 0x000e280008000800 */
[----:B------:R-:W-:Y:S01]  /*4ca30*/  IADD3 R4, P4, PT, R2, R3, RZ ;  /* 0x0000000302047210 */ /* 0x000fe20007f9e0ff */
[----:B------:R-:W0:Y:S01]  /*4ca40*/  LDCU UR6, c[0x0][0x3b8] ;  /* 0x00007700ff0677ac */ /* 0x000e220008000800 */
[----:B--2---:R-:W-:-:S05]  /*4ca50*/  PRMT R29, R12, 0x7770, RZ ;  /* 0x000077700c1d7816 */ /* 0x004fca00000000ff */
[----:B------:R2:W-:Y:S01]  /*4ca60*/  @P2 STG.E.U8 desc[UR8][R6.64], R29 ;  /* 0x0000001d06002986 */ /* 0x0005e2000c101108 */
[----:B-1----:R-:W-:Y:S01]  /*4ca70*/  ISETP.LT.AND P2, PT, R5, UR10, !P0 ;  /* 0x0000000a05007c0c */ /* 0x002fe2000c741270 */
[----:B------:R-:W1:Y:S01]  /*4ca80*/  LDCU UR10, c[0x0][0x39c] ;  /* 0x00007380ff0a77ac */ /* 0x000e620008000800 */
[----:B------:R-:W-:Y:S02]  /*4ca90*/  LEA.HI.X.SX32 R5, R2, R28, 0x1, P4 ;  /* 0x0000001c02057211 */ /* 0x000fe400020f0eff */
[----:B------:R-:W-:Y:S01]  /*4caa0*/  PRMT R11, R12, 0x7771, RZ ;  /* 0x000077710c0b7816 */ /* 0x000fe200000000ff */
[----:B--2---:R-:W-:Y:S02]  /*4cab0*/  IMAD.MOV.U32 R7, RZ, RZ, R10 ;  /* 0x000000ffff077224 */ /* 0x004fe400078e000a */
[----:B------:R-:W-:Y:S02]  /*4cac0*/  VIADD R10, R2, UR7 ;  /* 0x00000007020a7c36 */ /* 0x000fe40008000000 */
[----:B------:R2:W-:Y:S01]  /*4cad0*/  @P5 STG.E.U8 desc[UR8][R4.64], R11 ;  /* 0x0000000b04005986 */ /* 0x0005e2000c101108 */
[----:B------:R-:W-:Y:S01]  /*4cae0*/  VIADD R2, R7, 0xa5 ;  /* 0x000000a507027836 */ /* 0x000fe20000000000 */
[----:B------:R-:W0:Y:S01]  /*4caf0*/  LDCU UR7, c[0x0][0x3b8] ;  /* 0x00007700ff0777ac */ /* 0x000e220008000800 */
[----:B------:R-:W-:-:S03]  /*4cb00*/  IADD3 R8, P4, PT, R10, R3, RZ ;  /* 0x000000030a087210 */ /* 0x000fc60007f9e0ff */
[----:B------:R-:W-:Y:S01]  /*4cb10*/  ISETP.LT.AND P5, PT, R2, UR12, !P0 ;  /* 0x0000000c02007c0c */ /* 0x000fe2000c7a1270 */
[----:B------:R-:W-:Y:S01]  /*4cb20*/  VIADD R2, R7, 0xa6 ;  /* 0x000000a607027836 */ /* 0x000fe20000000000 */
[CC--:B------:R-:W-:Y:S01]  /*4cb30*/  LEA.HI.X.SX32 R9, R10.reuse, R28.reuse, 0x1, P4 ;  /* 0x0000001c0a097211 */ /* 0x0c0fe200020f0eff */
[----:B------:R-:W-:Y:S01]  /*4cb40*/  VIADD R10, R10, UR4 ;  /* 0x000000040a0a7c36 */ /* 0x000fe20008000000 */
[----:B------:R-:W0:Y:S01]  /*4cb50*/  LDCU UR12, c[0x0][0x39c] ;  /* 0x00007380ff0c77ac */ /* 0x000e220008000800 */
[C---:B---3--:R-:W-:Y:S01]  /*4cb60*/  PRMT R29, R13.reuse, 0x7770, RZ ;  /* 0x000077700d1d7816 */ /* 0x048fe200000000ff */
[----:B------:R-:W3:Y:S02]  /*4cb70*/  LDCU UR4, c[0x0][0x3b8] ;  /* 0x00007700ff0477ac */ /* 0x000ee40008000800 */
[----:B------:R-:W-:Y:S02]  /*4cb80*/  IADD3 R6, P4, PT, R10, R3, RZ ;  /* 0x000000030a067210 */ /* 0x000fe40007f9e0ff */
[----:B------:R0:W-:Y:S01]  /*4cb90*/  @P3 STG.E.U8 desc[UR8][R8.64], R29 ;  /* 0x0000001d08003986 */ /* 0x0001e2000c101108 */
[----:B-1----:R-:W-:Y:S01]  /*4cba0*/  ISETP.LT.AND P3, PT, R2, UR10, !P0 ;  /* 0x0000000a02007c0c */ /* 0x002fe2000c761270 */
[----:B------:R-:W1:Y:S01]  /*4cbb0*/  LDCU UR10, c[0x0][0x39c] ;  /* 0x00007380ff0a77ac */ /* 0x000e620008000800 */
[C---:B------:R-:W-:Y:S01]  /*4cbc0*/  VIADD R2, R10.reuse, UR5 ;  /* 0x000000050a027c36 */ /* 0x040fe20008000000 */
[----:B--2---:R-:W-:Y:S01]  /*4cbd0*/  PRMT R11, R13, 0x7771, RZ ;  /* 0x000077710d0b7816 */ /* 0x004fe200000000ff */
[----:B------:R-:W2:Y:S01]  /*4cbe0*/  LDCU UR5, c[0x0][0x3b8] ;  /* 0x00007700ff0577ac */ /* 0x000ea20008000800 */
[----:B0-----:R-:W-:Y:S01]  /*4cbf0*/  IMAD.MOV.U32 R8, RZ, RZ, R7 ;  /* 0x000000ffff087224 */ /* 0x001fe200078e0007 */
[----:B------:R-:W-:-:S03]  /*4cc00*/  LEA.HI.X.SX32 R7, R10, R28, 0x1, P4 ;  /* 0x0000001c0a077211 */ /* 0x000fc600020f0eff */
[----:B------:R-:W-:Y:S01]  /*4cc10*/  VIADD R5, R8, 0xa7 ;  /* 0x000000a708057836 */ /* 0x000fe20000000000 */
[----:B------:R-:W-:Y:S01]  /*4cc20*/  IADD3 R4, P4, PT, R2, R3, RZ ;  /* 0x0000000302047210 */ /* 0x000fe20007f9e0ff */
[----:B------:R0:W-:Y:S01]  /*4cc30*/  @P6 STG.E.U8 desc[UR8][R6.64], R11 ;  /* 0x0000000b06006986 */ /* 0x0001e2000c101108 */
[----:B------:R-:W-:Y:S02]  /*4cc40*/  VIADD R9, R8, 0xa8 ;  /* 0x000000a808097836 */ /* 0x000fe40000000000 */
[----:B------:R-:W-:Y:S01]  /*4cc50*/  ISETP.LT.AND P6, PT, R5, UR11, !P0 ;  /* 0x0000000b05007c0c */ /* 0x000fe2000c7c1270 */
[----:B------:R-:W0:Y:S01]  /*4cc60*/  LDCU UR11, c[0x0][0x39c] ;  /* 0x00007380ff0b77ac */ /* 0x000e220008000800 */
[C---:B------:R-:W-:Y:S01]  /*4cc70*/  LEA.HI.X.SX32 R5, R2.reuse, R28, 0x1, P4 ;  /* 0x0000001c02057211 */ /* 0x040fe200020f0eff */
[----:B------:R-:W-:Y:S01]  /*4cc80*/  VIADD R2, R2, UR6 ;  /* 0x0000000602027c36 */ /* 0x000fe20008000000 */
[----:B------:R-:W0:Y:S01]  /*4cc90*/  LDCU UR6, c[0x0][0x3b8] ;  /* 0x00007700ff0677ac */ /* 0x000e220008000800 */
[----:B----4-:R-:W-:-:S05]  /*4cca0*/  PRMT R29, R14, 0x7770, RZ ;  /* 0x000077700e1d7816 */ /* 0x010fca00000000ff */
[----:B------:R4:W-:Y:S01]  /*4ccb0*/  @P2 STG.E.U8 desc[UR8][R4.64], R29 ;  /* 0x0000001d04002986 */ /* 0x0009e2000c101108 */
[----:B-1----:R-:W-:Y:S01]  /*4ccc0*/  ISETP.LT.AND P2, PT, R9, UR10, !P0 ;  /* 0x0000000a09007c0c */ /* 0x002fe2000c741270 */
[----:B------:R-:W1:Y:S01]  /*4ccd0*/  LDCU UR10, c[0x0][0x39c] ;  /* 0x00007380ff0a77ac */ /* 0x000e620008000800 */
[----:B------:R-:W-:Y:S01]  /*4cce0*/  VIADD R10, R2, UR7 ;  /* 0x00000007020a7c36 */ /* 0x000fe20008000000 */
[----:B0-----:R-:W-:Y:S01]  /*4ccf0*/  PRMT R11, R14, 0x7771, RZ ;  /* 0x000077710e0b7816 */ /* 0x001fe200000000ff */
[----:B------:R-:W0:Y:S01]  /*4cd00*/  LDCU UR7, c[0x0][0x3b8] ;  /* 0x00007700ff0777ac */ /* 0x000e220008000800 */
[----:B----4-:R-:W-:Y:S01]  /*4cd10*/  IMAD.MOV.U32 R5, RZ, RZ, R8 ;  /* 0x000000ffff057224 */ /* 0x010fe200078e0008 */
[----:B------:R-:W-:-:S04]  /*4cd20*/  IADD3 R8, P4, PT, R2, R3, RZ ;  /* 0x0000000302087210 */ /* 0x000fc80007f9e0ff */
[----:B------:R-:W-:Y:S01]  /*4cd30*/  LEA.HI.X.SX32 R9, R2, R28, 0x1, P4 ;  /* 0x0000001c02097211 */ /* 0x000fe200020f0eff */
[----:B------:R-:W-:Y:S01]  /*4cd40*/  VIADD R2, R5, 0xa9 ;  /* 0x000000a905027836 */ /* 0x000fe20000000000 */
[----:B------:R-:W-:-:S03]  /*4cd50*/  IADD3 R6, P4, PT, R10, R3, RZ ;  /* 0x000000030a067210 */ /* 0x000fc60007f9e0ff */
[----:B------:R4:W-:Y:S01]  /*4cd60*/  @P5 STG.E.U8 desc[UR8][R8.64], R11 ;  /* 0x0000000b08005986 */ /* 0x0009e2000c101108 */
[----:B------:R-:W-:Y:S01]  /*4cd70*/  ISETP.LT.AND P5, PT, R2, UR12, !P0 ;  /* 0x0000000c02007c0c */ /* 0x000fe2000c7a1270 */
[----:B------:R-:W-:Y:S01]  /*4cd80*/  VIADD R2, R5, 0xaa ;  /* 0x000000aa05027836 */ /* 0x000fe20000000000 */
[C---:B------:R-:W-:Y:S01]  /*4cd90*/  LEA.HI.X.SX32 R7, R10.reuse, R28, 0x1, P4 ;  /* 0x0000001c0a077211 */ /* 0x040fe200020f0eff */
[----:B---3--:R-:W-:Y:S01]  /*4cda0*/  VIADD R10, R10, UR4 ;  /* 0x000000040a0a7c36 */ /* 0x008fe20008000000 */
[----:B------:R-:W3:Y:S04]  /*4cdb0*/  LDCU UR12, c[0x0][0x39c] ;  /* 0x00007380ff0c77ac */ /* 0x000ee80008000800 */
[----:B------:R-:W-:Y:S01]  /*4cdc0*/  IADD3 R4, P4, PT, R10, R3, RZ ;  /* 0x000000030a047210 */ /* 0x000fe20007f9e0ff */
[----:B------:R-:W0:Y:S01]  /*4cdd0*/  LDCU UR4, c[0x0][0x3b8] ;  /* 0x00007700ff0477ac */ /* 0x000e220008000800 */
[----:B------:R-:W-:-:S05]  /*4cde0*/  PRMT R29, R15, 0x7770, RZ ;  /* 0x000077700f1d7816 */ /* 0x000fca00000000ff */
[----:B------:R0:W-:Y:S01]  /*4cdf0*/  @P3 STG.E.U8 desc[UR8][R6.64], R29 ;  /* 0x0000001d06003986 */ /* 0x0001e2000c101108 */
[----:B-1----:R-:W-:Y:S01]  /*4ce00*/  ISETP.LT.AND P3, PT, R2, UR10, !P0 ;  /* 0x0000000a02007c0c */ /* 0x002fe2000c761270 */
[----:B------:R-:W1:Y:S01]  /*4ce10*/  LDCU UR10, c[0x0][0x39c] ;  /* 0x00007380ff0a77ac */ /* 0x000e620008000800 */
[C---:B--2---:R-:W-:Y:S01]  /*4ce20*/  VIADD R2, R10.reuse, UR5 ;  /* 0x000000050a027c36 */ /* 0x044fe20008000000 */
[----:B----4-:R-:W-:Y:S01]  /*4ce30*/  PRMT R11, R15, 0x7771, RZ ;  /* 0x000077710f0b7816 */ /* 0x010fe200000000ff */
        /* <DEDUP_REMOVED lines=8> */
[----:B------:R-:W4:Y:S01]  /*4cec0*/  LDCU UR11, c[0x0][0x39c] ;  /* 0x00007380ff0b77ac */ /* 0x000f220008000800 */
[C---:B------:R-:W-:Y:S01]  /*4ced0*/  LEA.HI.X.SX32 R9, R2.reuse, R28, 0x1, P4 ;  /* 0x0000001c02097211 */ /* 0x040fe200020f0eff */
[----:B------:R-:W-:Y:S01]  /*4cee0*/  VIADD R2, R2, UR6 ;  /* 0x0000000602027c36 */ /* 0x000fe20008000000 */
[C---:B------:R-:W-:Y:S01]  /*4cef0*/  PRMT R29, R16.reuse, 0x7771, RZ ;  /* 0x00007771101d7816 */ /* 0x040fe200000000ff */
[----:B------:R-:W2:Y:S01]  /*4cf00*/  LDCU UR6, c[0x0][0x3b8] ;  /* 0x00007700ff0677ac */ /* 0x000ea20008000800 */
[----:B0-----:R-:W-:-:S05]  /*4cf10*/  PRMT R11, R16, 0x7770, RZ ;  /* 0x00007770100b7816 */ /* 0x001fca00000000ff */
[----:B------:R0:W-:Y:S01]  /*4cf20*/  @P2 STG.E.U8 desc[UR8][R8.64], R11 ;  /* 0x0000000b08002986 */ /* 0x0001e2000c101108 */
[----:B-1----:R-:W-:Y:S01]  /*4cf30*/  ISETP.LT.AND P2, PT, R7, UR10, !P0 ;  /* 0x0000000a07007c0c */ /* 0x002fe2000c741270 */
[----:B------:R-:W1:Y:S01]  /*4cf40*/  LDCU UR10, c[0x0][0x39c] ;  /* 0x00007380ff0a77ac */ /* 0x000e620008000800 */
[C---:B------:R-:W-:Y:S01]  /*4cf50*/  VIADD R10, R2.reuse, UR7 ;  /* 0x00000007020a7c36 */ /* 0x040fe20008000000 */
[----:B------:R-:W1:Y:S01]  /*4cf60*/  LDCU UR7, c[0x0][0x3b8] ;  /* 0x00007700ff0777ac */ /* 0x000e620008000800 */
[----:B0-----:R-:W-:Y:S01]  /*4cf70*/  IMAD.MOV.U32 R9, RZ, RZ, R6 ;  /* 0x000000ffff097224 */ /* 0x001fe200078e0006 */
[----:B------:R-:W-:-:S04]  /*4cf80*/  IADD3 R6, P4, PT, R2, R3, RZ ;  /* 0x0000000302067210 */ /* 0x000fc80007f9e0ff */
[-C--:B------:R-:W-:Y:S01]  /*4cf90*/  LEA.HI.X.SX32 R7, R2, R28.reuse, 0x1, P4 ;  /* 0x0000001c02077211 */ /* 0x080fe200020f0eff */
[----:B------:R-:W-:Y:S01]  /*4cfa0*/  VIADD R2, R9, 0xad ;  /* 0x000000ad09027836 */ /* 0x000fe20000000000 */
[-C--:B------:R-:W-:Y:S02]  /*4cfb0*/  IADD3 R4, P4, PT, R10, R3.reuse, RZ ;  /* 0x000000030a047210 */ /* 0x080fe40007f9e0ff */
[----:B------:R-:W-:Y:S01]  /*4cfc0*/  PRMT R11, R17, 0x7770, RZ ;  /* 0x00007770110b7816 */ /* 0x000fe200000000ff */
[----:B------:R0:W-:Y:S01]  /*4cfd0*/  @P5 STG.E.U8 desc[UR8][R6.64], R29 ;  /* 0x0000001d06005986 */ /* 0x0001e2000c101108 */
[----:B---3--:R-:W-:Y:S01]  /*4cfe0*/  ISETP.LT.AND P5, PT, R2, UR12, !P0 ;  /* 0x0000000c02007c0c */ /* 0x008fe2000c7a1270 */
[----:B------:R-:W-:Y:S01]  /*4cff0*/  VIADD R2, R9, 0xae ;  /* 0x000000ae09027836 */ /* 0x000fe20000000000 */
[CC--:B------:R-:W-:Y:S01]  /*4d000*/  LEA.HI.X.SX32 R5, R10.reuse, R28.reuse, 0x1, P4 ;  /* 0x0000001c0a057211 */ /* 0x0c0fe200020f0eff */
[----:B------:R-:W-:Y:S01]  /*4d010*/  VIADD R10, R10, UR4 ;  /* 0x000000040a0a7c36 */ /* 0x000fe20008000000 */
[----:B------:R-:W3:Y:S03]  /*4d020*/  LDCU UR4, c[0x0][0x3b8] ;  /* 0x00007700ff0477ac */ /* 0x000ee60008000800 */
[----:B------:R4:W-:Y:S01]  /*4d030*/  @P3 STG.E.U8 desc[UR8][R4.64], R11 ;  /* 0x0000000b04003986 */ /* 0x0009e2000c101108 */
[----:B-1----:R-:W-:Y:S01]  /*4d040*/  ISETP.LT.AND P3, PT, R2, UR10, !P0 ;  /* 0x0000000a02007c0c */ /* 0x002fe2000c761270 */
[----:B------:R-:W1:Y:S01]  /*4d050*/  LDCU UR10, c[0x0][0x39c] ;  /* 0x00007380ff0a77ac */ /* 0x000e620008000800 */
[C---:B------:R-:W-:Y:S01]  /*4d060*/  IADD3 R8, P4, PT, R10.reuse, R3, RZ ;  /* 0x000000030a087210 */ /* 0x040fe20007f9e0ff */
[C---:B--2---:R-:W-:Y:S01]  /*4d070*/  VIADD R2, R10.reuse, UR5 ;  /* 0x000000050a027c36 */ /* 0x044fe20008000000 */
[----:B0-----:R-:W-:Y:S01]  /*4d080*/  PRMT R29, R17, 0x7771, RZ ;  /* 0x00007771111d7816 */ /* 0x001fe200000000ff */
[----:B------:R-:W0:Y:S01]  /*4d090*/  LDCU UR12, c[0x0][0x39c] ;  /* 0x00007380ff0c77ac */ /* 0x000e220008000800 */
[----:B------:R-:W2:Y:S01]  /*4d0a0*/  LDCU UR5, c[0x0][0x3b8] ;  /* 0x00007700ff0577ac */ /* 0x000ea20008000800 */
[----:B----4-:R-:W-:Y:S01]  /*4d0b0*/  IMAD.MOV.U32 R4, RZ, RZ, R9 ;  /* 0x000000ffff047224 */ /* 0x010fe200078e0009 */
[----:B------:R-:W-:-:S03]  /*4d0c0*/  LEA.HI.X.SX32 R9, R10, R28, 0x1, P4 ;  /* 0x0000001c0a097211 */ /* 0x000fc600020f0eff */
[----:B------:R-:W-:Y:S01]  /*4d0d0*/  VIADD R7, R4, 0xaf ;  /* 0x000000af04077836 */ /* 0x000fe20000000000 */
[-C--:B------:R-:W-:Y:S01]  /*4d0e0*/  IADD3 R6, P4, PT, R2, R3.reuse, RZ ;  /* 0x0000000302067210 */ /* 0x080fe20007f9e0ff */
[----:B------:R4:W-:Y:S01]  /*4d0f0*/  @P6 STG.E.U8 desc[UR8][R8.64], R29 ;  /* 0x0000001d08006986 */ /* 0x0009e2000c101108 */
[----:B------:R-:W-:Y:S02]  /*4d100*/  PRMT R11, R18, 0x7770, RZ ;  /* 0x00007770120b7816 */ /* 0x000fe400000000ff */
[----:B------:R-:W-:Y:S01]  /*4d110*/  ISETP.LT.AND P6, PT, R7, UR11, !P0 ;  /* 0x0000000b07007c0c */ /* 0x000fe2000c7c1270 */
[----:B------:R-:W-:Y:S01]  /*4d120*/  VIADD R5, R4, 0xb0 ;  /* 0x000000b004057836 */ /* 0x000fe20000000000 */
[C---:B------:R-:W-:Y:S01]  /*4d130*/  LEA.HI.X.SX32 R7, R2.reuse, R28, 0x1, P4 ;  /* 0x0000001c02077211 */ /* 0x040fe200020f0eff */
[----:B------:R-:W-:Y:S01]  /*4d140*/  VIADD R2, R2, UR6 ;  /* 0x0000000602027c36 */ /* 0x000fe20008000000 */
[----:B------:R-:W0:Y:S03]  /*4d150*/  LDCU UR11, c[0x0][0x39c] ;  /* 0x00007380ff0b77ac */ /* 0x000e260008000800 */
[----:B------:R2:W-:Y:S01]  /*4d160*/  @P2 STG.E.U8 desc[UR8][R6.64], R11 ;  /* 0x0000000b06002986 */ /* 0x0005e2000c101108 */
[----:B-1----:R-:W-:Y:S01]  /*4d170*/  ISETP.LT.AND P2, PT, R5, UR10, !P0 ;  /* 0x0000000a05007c0c */ /* 0x002fe2000c741270 */
[----:B------:R-:W1:Y:S01]  /*4d180*/  LDCU UR10, c[0x0][0x39c] ;  /* 0x00007380ff0a77ac */ /* 0x000e620008000800 */
[----:B------:R-:W-:Y:S01]  /*4d190*/  VIADD R10, R2, UR7 ;  /* 0x00000007020a7c36 */ /* 0x000fe20008000000 */
[----:B----4-:R-:W-:Y:S01]  /*4d1a0*/  PRMT R29, R18, 0x7771, RZ ;  /* 0x00007771121d7816 */ /* 0x010fe200000000ff */
[----:B------:R-:W4:Y:S01]  /*4d1b0*/  LDCU UR6, c[0x0][0x3b8] ;  /* 0x00007700ff0677ac */ /* 0x000f220008000800 */
[----:B------:R-:W0:Y:S01]  /*4d1c0*/  LDCU UR7, c[0x0][0x3b8] ;  /* 0x00007700ff0777ac */ /* 0x000e220008000800 */
[----:B--2---:R-:W-:Y:S01]  /*4d1d0*/  IMAD.MOV.U32 R7, RZ, RZ, R4 ;  /* 0x000000ffff077224 */ /* 0x004fe200078e0004 */
[----:B------:R-:W-:-:S04]  /*4d1e0*/  IADD3 R4, P4, PT, R2, R3, RZ ;  /* 0x0000000302047210 */ /* 0x000fc80007f9e0ff */
[-C--:B------:R-:W-:Y:S01]  /*4d1f0*/  LEA.HI.X.SX32 R5, R2, R28.reuse, 0x1, P4 ;  /* 0x0000001c02057211 */ /* 0x080fe200020f0eff */
[----:B------:R-:W-:Y:S01]  /*4d200*/  VIADD R2, R7, 0xb1 ;  /* 0x000000b107027836 */ /* 0x000fe20000000000 */
[CC--:B------:R-:W-:Y:S02]  /*4d210*/  IADD3 R8, P4, PT, R10.reuse, R3.reuse, RZ ;  /* 0x000000030a087210 */ /* 0x0c0fe40007f9e0ff */
[----:B------:R-:W-:Y:S01]  /*4d220*/  PRMT R11, R19, 0x7770, RZ ;  /* 0x00007770130b7816 */ /* 0x000fe200000000ff */
[----:B------:R2:W-:Y:S01]  /*4d230*/  @P5 STG.E.U8 desc[UR8][R4.64], R29 ;  /* 0x0000001d04005986 */ /* 0x0005e2000c101108 */
[C---:B------:R-:W-:Y:S01]  /*4d240*/  LEA.HI.X.SX32 R9, R10.reuse, R28, 0x1, P4 ;  /* 0x0000001c0a097211 */ /* 0x040fe200020f0eff */
[----:B---3--:R-:W-:Y:S01]  /*4d250*/  VIADD R10, R10, UR4 ;  /* 0x000000040a0a7c36 */ /* 0x008fe20008000000 */
[----:B0-----:R-:W-:Y:S01]  /*4d260*/  ISETP.LT.AND P5, PT, R2, UR12, !P0 ;  /* 0x0000000c02007c0c */ /* 0x001fe2000c7a1270 */
[----:B------:R-:W-:Y:S01]  /*4d270*/  VIADD R2, R7, 0xb2 ;  /* 0x000000b207027836 */ /* 0x000fe20000000000 */
[----:B------:R-:W0:Y:S01]  /*4d280*/  LDCU UR12, c[0x0][0x39c] ;  /* 0x00007380ff0c77ac */ /* 0x000e220008000800 */
[----:B------:R3:W-:Y:S01]  /*4d290*/  @P3 STG.E.U8 desc[UR8][R8.64], R11 ;  /* 0x0000000b08003986 */ /* 0x0007e2000c101108 */
[----:B------:R-:W-:-:S02]  /*4d2a0*/  IADD3 R6, P4, PT, R10, R3, RZ ;  /* 0x000000030a067210 */ /* 0x000fc40007f9e0ff */
[----:B-1----:R-:W-:Y:S01]  /*4d2b0*/  ISETP.LT.AND P3, PT, R2, UR10, !P0 ;  /* 0x0000000a02007c0c */ /* 0x002fe2000c761270 */
[----:B------:R-:W1:Y:S01]  /*4d2c0*/  LDCU UR10, c[0x0][0x39c] ;  /* 0x00007380ff0a77ac */ /* 0x000e620008000800 */
[C---:B------:R-:W-:Y:S01]  /*4d2d0*/  VIADD R2, R10.reuse, UR5 ;  /* 0x000000050a027c36 */ /* 0x040fe20008000000 */
[----:B--2---:R-:W-:Y:S01]  /*4d2e0*/  PRMT R29, R19, 0x7771, RZ ;  /* 0x00007771131d7816 */ /* 0x004fe200000000ff */
[----:B------:R-:W2:Y:S01]  /*4d2f0*/  LDCU UR4, c[0x0][0x3b8] ;  /* 0x00007700ff0477ac */ /* 0x000ea20008000800 */
[----:B---3--:R-:W-:Y:S01]  /*4d300*/  IMAD.MOV.U32 R9, RZ, RZ, R7 ;  /* 0x000000ffff097224 */ /* 0x008fe200078e0007 */
[-C--:B------:R-:W-:Y:S01]  /*4d310*/  LEA.HI.X.SX32 R7, R10, R28.reuse, 0x1, P4 ;  /* 0x0000001c0a077211 */ /* 0x080fe200020f0eff */
[----:B------:R-:W3:Y:S02]  /*4d320*/  LDCU UR5, c[0x0][0x3b8] ;  /* 0x00007700ff0577ac */ /* 0x000ee40008000800 */
[----:B------:R-:W-:Y:S01]  /*4d330*/  VIADD R5, R9, 0xb3 ;  /* 0x000000b309057836 */ /* 0x000fe20000000000 */
[C---:B------:R-:W-:Y:S01]  /*4d340*/  IADD3 R4, P4, PT, R2.reuse, R3, RZ ;  /* 0x0000000302047210 */ /* 0x040fe20007f9e0ff */
[----:B------:R0:W-:Y:S03]  /*4d350*/  @P6 STG.E.U8 desc[UR8][R6.64], R29 ;  /* 0x0000001d06006986 */ /* 0x0001e6000c101108 */
[----:B------:R-:W-:Y:S01]  /*4d360*/  ISETP.LT.AND P6, PT, R5, UR11, !P0 ;  /* 0x0000000b05007c0c */ /* 0x000fe2000c7c1270 */
[----:B------:R-:W2:Y:S01]  /*4d370*/  LDCU UR11, c[0x0][0x39c] ;  /* 0x00007380ff0b77ac */ /* 0x000ea20008000800 */
[C---:B------:R-:W-:Y:S01]  /*4d380*/  LEA.HI.X.SX32 R5, R2.reuse, R28, 0x1, P4 ;  /* 0x0000001c02057211 */ /* 0x040fe200020f0eff */
[----:B----4-:R-:W-:Y:S01]  /*4d390*/  VIADD R2, R2, UR6 ;  /* 0x0000000602027c36 */ /* 0x010fe20008000000 */
[----:B------:R-:W-:Y:S01]  /*4d3a0*/  PRMT R11, R12, 0x7772, RZ ;  /* 0x000077720c0b7816 */ /* 0x000fe200000000ff */
[----:B------:R-:W4:Y:S01]  /*4d3b0*/  LDCU UR6, c[0x0][0x3b8] ;  /* 0x00007700ff0677ac */ /* 0x000f220008000800 */
[----:B0-----:R-:W-:-:S02]  /*4d3c0*/  IMAD.MOV.U32 R7, RZ, RZ, R9 ;  /* 0x000000ffff077224 */ /* 0x001fc400078e0009 */
[----:B------:R-:W-:Y:S02]  /*4d3d0*/  IADD3 R8, P4, PT, R2, R3, RZ ;  /* 0x0000000302087210 */ /* 0x000fe40007f9e0ff */
[----:B------:R-:W-:Y:S01]  /*4d3e0*/  VIADD R9, R7, 0xb4 ;  /* 0x000000b407097836 */ /* 0x000fe20000000000 */
[----:B------:R-:W-:Y:S01]  /*4d3f0*/  @P2 STG.E.U8 desc[UR8][R4.64], R11 ;  /* 0x0000000b04002986 */ /* 0x000fe2000c101108 */
[----:B------:R-:W-:-:S03]  /*4d400*/  PRMT R29, R12, 0x7773, RZ ;  /* 0x000077730c1d7816 */ /* 0x000fc600000000ff */
[----:B-1----:R-:W-:Y:S01]  /*4d410*/  ISETP.LT.AND P2, PT, R9, UR10, !P0 ;  /* 0x0000000a09007c0c */ /* 0x002fe2000c741270 */
[----:B------:R-:W0:Y:S01]  /*4d420*/  LDCU UR10, c[0x0][0x39c] ;  /* 0x00007380ff0a77ac */ /* 0x000e220008000800 */
[----:B------:R-:W-:-:S05]  /*4d430*/  LEA.HI.X.SX32 R9, R2, R28, 0x1, P4 ;  /* 0x0000001c02097211 */ /* 0x000fca00020f0eff */
[----:B------:R1:W-:Y:S04]  /*4d440*/  @P5 STG.E.U8 desc[UR8][R8.64], R29 ;  /* 0x0000001d08005986 */ /* 0x0003e8000c101108 */
[----:B-1----:R-:W3:Y:S01]  /*4d450*/  LDL.LU R29, [R1+0x420] ;  /* 0x00042000011d7983 */ /* 0x002ee20000300800 */
[----:B------:R-:W-:Y:S01]  /*4d460*/  VIADD R10, R2, UR7 ;  /* 0x00000007020a7c36 */ /* 0x000fe20008000000 */
[----:B------:R-:W-:Y:S01]  /*4d470*/  PRMT R11, R13, 0x7772, RZ ;  /* 0x000077720d0b7816 */ /* 0x000fe200000000ff */
[----:B------:R-:W-:Y:S01]  /*4d480*/  VIADD R2, R7, 0xb5 ;  /* 0x000000b507027836 */ /* 0x000fe20000000000 */
[----:B------:R-:W1:Y:S02]  /*4d490*/  LDCU UR7, c[0x0][0x3b8] ;  /* 0x00007700ff0777ac */ /* 0x000e640008000800 */
[----:B------:R-:W-:-:S02]  /*4d4a0*/  IADD3 R6, P4, PT, R10, R3, RZ ;  /* 0x000000030a067210 */ /* 0x000fc40007f9e0ff */
[----:B------:R-:W-:Y:S01]  /*4d4b0*/  ISETP.LT.AND P5, PT, R2, UR12, !P0 ;  /* 0x0000000c02007c0c */ /* 0x000fe2000c7a1270 */
[----:B------:R-:W0:Y:S01]  /*4d4c0*/  LDCU UR12, c[0x0][0x39c] ;  /* 0x00007380ff0c77ac */ /* 0x000e220008000800 */
[C---:B------:R-:W-:Y:S01]  /*4d4d0*/  LEA.HI.X.SX32 R7, R10.reuse, R28, 0x1, P4 ;  /* 0x0000001c0a077211 */ /* 0x040fe200020f0eff */
[----:B--2---:R-:W-:Y:S01]  /*4d4e0*/  VIADD R10, R10, UR4 ;  /* 0x000000040a0a7c36 */ /* 0x004fe20008000000 */
[----:B------:R-:W-:Y:S01]  /*4d4f0*/  PRMT R13, R13, 0x7773, RZ ;  /* 0x000077730d0d7816 */ /* 0x000fe200000000ff */
[----:B------:R-:W2:Y:S02]  /*4d500*/  LDCU UR4, c[0x0][0x3b8] ;  /* 0x00007700ff0477ac */ /* 0x000ea40008000800 */
[----:B------:R0:W-:Y:S01]  /*4d510*/  @P3 STG.E.U8 desc[UR8][R6.64], R11 ;  /* 0x0000000b06003986 */ /* 0x0001e2000c101108 */
[----:B------:R-:W-:-:S04]  /*4d520*/  IADD3 R4, P4, PT, R10, R3, RZ ;  /* 0x000000030a047210 */ /* 0x000fc80007f9e0ff */
[----:B------:R-:W-:-:S05]  /*4d530*/  LEA.HI.X.SX32 R5, R10, R28, 0x1, P4 ;  /* 0x0000001c0a057211 */ /* 0x000fca00020f0eff */
[----:B------:R1:W-:Y:S01]  /*4d540*/  @P6 STG.E.U8 desc[UR8][R4.64], R13 ;  /* 0x0000000d04006986 */ /* 0x0003e2000c101108 */
[C---:B0-----:R-:W-:Y:S02]  /*4d550*/  PRMT R11, R14.reuse, 0x7772, RZ ;  /* 0x000077720e0b7816 */ /* 0x041fe400000000ff */
[----:B-1----:R-:W-:Y:S01]  /*4d560*/  PRMT R13, R14, 0x7773, RZ ;  /* 0x000077730e0d7816 */ /* 0x002fe200000000ff */
[----:B---3--:R-:W-:-:S05]  /*4d570*/  VIADD R2, R29, 0xb6 ;  /* 0x000000b61d027836 */ /* 0x008fca0000000000 */
[----:B------:R-:W-:Y:S01]  /*4d580*/  ISETP.LT.AND P3, PT, R2, UR10, !P0 ;  /* 0x0000000a02007c0c */ /* 0x000fe2000c761270 */
[----:B------:R-:W0:Y:S01]  /*4d590*/  LDCU UR10, c[0x0][0x39c] ;  /* 0x00007380ff0a77ac */ /* 0x000e220008000800 */
[----:B------:R-:W-:Y:S02]  /*4d5a0*/  VIADD R2, R10, UR5 ;  /* 0x000000050a027c36 */ /* 0x000fe40008000000 */
[----:B------:R-:W-:Y:S01]  /*4d5b0*/  VIADD R9, R29, 0xb7 ;  /* 0x000000b71d097836 */ /* 0x000fe20000000000 */
[----:B------:R-:W1:Y:S02]  /*4d5c0*/  LDCU UR5, c[0x0][0x3b8] ;  /* 0x00007700ff0577ac */ /* 0x000e640008000800 */
[CC--:B------:R-:W-:Y:S02]  /*4d5d0*/  IADD3 R8, P4, PT, R2.reuse, R3.reuse, RZ ;  /* 0x0000000302087210 */ /* 0x0c0fe40007f9e0ff */
[----:B------:R-:W-:Y:S01]  /*4d5e0*/  ISETP.LT.AND P6, PT, R9, UR11, !P0 ;  /* 0x0000000b09007c0c */ /* 0x000fe2000c7c1270 */
[----:B------:R-:W-:Y:S01]  /*4d5f0*/  VIADD R7, R29, 0xb8 ;  /* 0x000000b81d077836 */ /* 0x000fe20000000000 */
[CC--:B------:R-:W-:Y:S01]  /*4d600*/  LEA.HI.X.SX32 R9, R2.reuse, R28.reuse, 0x1, P4 ;  /* 0x0000001c02097211 */ /* 0x0c0fe200020f0eff */
[----:B----4-:R-:W-:Y:S01]  /*4d610*/  VIADD R2, R2, UR6 ;  /* 0x0000000602027c36 */ /* 0x010fe20008000000 */
[----:B------:R-:W3:Y:S03]  /*4d620*/  LDCU UR11, c[0x0][0x39c] ;  /* 0x00007380ff0b77ac */ /* 0x000ee60008000800 */
[----:B------:R4:W-:Y:S01]  /*4d630*/  @P2 STG.E.U8 desc[UR8][R8.64], R11 ;  /* 0x0000000b08002986 */ /* 0x0009e2000c101108 */
[----:B------:R-:W1:Y:S01]  /*4d640*/  LDCU UR6, c[0x0][0x3b8] ;  /* 0x00007700ff0677ac */ /* 0x000e620008000800 */
[----:B0-----:R-:W-:Y:S01]  /*4d650*/  ISETP.LT.AND P2, PT, R7, UR10, !P0 ;  /* 0x0000000a07007c0c */ /* 0x001fe2000c741270 */
[----:B------:R-:W0:Y:S01]  /*4d660*/  LDCU UR10, c[0x0][0x39c] ;  /* 0x00007380ff0a77ac */ /* 0x000e220008000800 */
[CC--:B------:R-:W-:Y:S01]  /*4d670*/  IADD3 R6, P4, PT, R2.reuse, R3.reuse, RZ ;  /* 0x0000000302067210 */ /* 0x0c0fe20007f9e0ff */
[C---:B------:R-:W-:Y:S01]  /*4d680*/  VIADD R10, R2.reuse, UR7 ;  /* 0x00000007020a7c36 */ /* 0x040fe20008000000 */
[----:B------:R-:W1:Y:S02]  /*4d690*/  LDCU UR7, c[0x0][0x3b8] ;  /* 0x00007700ff0777ac */ /* 0x000e640008000800 */
[----:B------:R-:W-:Y:S01]  /*4d6a0*/  LEA.HI.X.SX32 R7, R2, R28, 0x1, P4 ;  /* 0x0000001c02077211 */ /* 0x000fe200020f0eff */
[----:B------:R-:W-:Y:S01]  /*4d6b0*/  VIADD R2, R29, 0xb9 ;  /* 0x000000b91d027836 */ /* 0x000fe20000000000 */
[----:B------:R-:W-:-:S02]  /*4d6c0*/  IADD3 R4, P4, PT, R10, R3, RZ ;  /* 0x000000030a047210 */ /* 0x000fc40007f9e0ff */
[----:B----4-:R-:W-:Y:S01]  /*4d6d0*/  PRMT R11, R15, 0x7772, RZ ;  /* 0x000077720f0b7816 */ /* 0x010fe200000000ff */
[----:B------:R4:W-:Y:S01]  /*4d6e0*/  @P5 STG.E.U8 desc[UR8][R6.64], R13 ;  /* 0x0000000d06005986 */ /* 0x0009e2000c101108 */
[----:B------:R-:W-:Y:S01]  /*4d6f0*/  ISETP.LT.AND P5, PT, R2, UR12, !P0 ;  /* 0x0000000c02007c0c */ /* 0x000fe2000c7a1270 */
[----:B------:R-:W-:Y:S01]  /*4d700*/  VIADD R2, R29, 0xba ;  /* 0x000000ba1d027836 */ /* 0x000fe20000000000 */
[C---:B------:R-:W-:Y:S01]  /*4d710*/  LEA.HI.X.SX32 R5, R10.reuse, R28, 0x1, P4 ;  /* 0x0000001c0a057211 */ /* 0x040fe200020f0eff */
[----:B--2---:R-:W-:Y:S01]  /*4d720*/  VIADD R10, R10, UR4 ;  /* 0x000000040a0a7c36 */ /* 0x004fe20008000000 */
[----:B------:R-:W-:Y:S01]  /*4d730*/  PRMT R15, R15, 0x7773, RZ ;  /* 0x000077730f0f7816 */ /* 0x000fe200000000ff */
[----:B------:R-:W2:Y:S02]  /*4d740*/  LDCU UR12, c[0x0][0x39c] ;  /* 0x00007380ff0c77ac */ /* 0x000ea40008000800 */
[----:B------:R3:W-:Y:S01]  /*4d750*/  @P3 STG.E.U8 desc[UR8][R4.64], R11 ;  /* 0x0000000b04003986 */ /* 0x0007e2000c101108 */
[----:B0-----:R-:W-:Y:S01]  /*4d760*/  ISETP.LT.AND P3, PT, R2, UR10, !P0 ;  /* 0x0000000a02007c0c */ /* 0x001fe2000c761270 */
[----:B------:R-:W0:Y:S01]  /*4d770*/  LDCU UR10, c[0x0][0x39c] ;  /* 0x00007380ff0a77ac */ /* 0x000e220008000800 */
[C---:B------:R-:W-:Y:S01]  /*4d780*/  IADD3 R8, P4, PT, R10.reuse, R3, RZ ;  /* 0x000000030a087210 */ /* 0x040fe20007f9e0ff */
[----:B-1----:R-:W-:-:S02]  /*4d790*/  VIADD R2, R10, UR5 ;  /* 0x000000050a027c36 */ /* 0x002fc40008000000 */
[----:B----4-:R-:W-:Y:S01]  /*4d7a0*/  VIADD R7, R29, 0xbb ;  /* 0x000000bb1d077836 */ /* 0x010fe20000000000 */
[----:B------:R-:W-:Y:S01]  /*4d7b0*/  LEA.HI.X.SX32 R9, R10, R28, 0x1, P4 ;  /* 0x0000001c0a097211 */ /* 0x000fe200020f0eff */
[----:B------:R-:W1:Y:S01]  /*4d7c0*/  LDCU UR4, c[0x0][0x3b8] ;  /* 0x00007700ff0477ac */ /* 0x000e620008000800 */
[----:B------:R-:W-:-:S03]  /*4d7d0*/  IADD3 R6, P4, PT, R2, R3, RZ ;  /* 0x0000000302067210 */ /* 0x000fc60007f9e0ff */
[----:B------:R4:W-:Y:S01]  /*4d7e0*/  @P6 STG.E.U8 desc[UR8][R8.64], R15 ;  /* 0x0000000f08006986 */ /* 0x0009e2000c101108 */
[----:B---3--:R-:W-:Y:S01]  /*4d7f0*/  ISETP.LT.AND P6, PT, R7, UR11, !P0 ;  /* 0x0000000b07007c0c */ /* 0x008fe2000c7c1270 */
[----:B------:R-:W-:Y:S01]  /*4d800*/  VIADD R4, R29, 0xbc ;  /* 0x000000bc1d047836 */ /* 0x000fe20000000000 */
[-C--:B------:R-:W-:Y:S02]  /*4d810*/  LEA.HI.X.SX32 R7, R2, R28.reuse, 0x1, P4 ;  /* 0x0000001c02077211 */ /* 0x080fe400020f0eff */
[----:B------:R-:W-:Y:S01]  /*4d820*/  PRMT R5, R16, 0x7772, RZ ;  /* 0x0000777210057816 */ /* 0x000fe200000000ff */
[----:B------:R-:W-:Y:S01]  /*4d830*/  VIADD R2, R2, UR6 ;  /* 0x0000000602027c36 */ /* 0x000fe20008000000 */
[----:B------:R-:W3:Y:S03]  /*4d840*/  LDCU UR5, c[0x0][0x3b8] ;  /* 0x00007700ff0577ac */ /* 0x000ee60008000800 */
[----:B------:R1:W-:Y:S01]  /*4d850*/  @P2 STG.E.U8 desc[UR8][R6.64], R5 ;  /* 0x0000000506002986 */ /* 0x0003e2000c101108 */
[----:B0-----:R-:W-:Y:S01]  /*4d860*/  ISETP.LT.AND P2, PT, R4, UR10, !P0 ;  /* 0x0000000a04007c0c */ /* 0x001fe2000c741270 */
[----:B------:R-:W0:Y:S01]  /*4d870*/  LDCU UR10, c[0x0][0x39c] ;  /* 0x00007380ff0a77ac */ /* 0x000e220008000800 */
[C---:B------:R-:W-:Y:S01]  /*4d880*/  IADD3 R10, P4, PT, R2.reuse, R3, RZ ;  /* 0x00000003020a7210 */ /* 0x040fe20007f9e0ff */
[----:B------:R-:W-:Y:S01]  /*4d890*/  VIADD R4, R2, UR7 ;  /* 0x0000000702047c36 */ /* 0x000fe20008000000 */
[----:B----4-:R-:W-:Y:S01]  /*4d8a0*/  PRMT R15, R16, 0x7773, RZ ;  /* 0x00007773100f7816 */ /* 0x010fe200000000ff */
[----:B------:R-:W4:Y:S01]  /*4d8b0*/  LDCU UR11, c[0x0][0x39c] ;  /* 0x00007380ff0b77ac */ /* 0x000f220008000800 */
[----:B------:R-:W-:-:S02]  /*4d8c0*/  LEA.HI.X.SX32 R11, R2, R28, 0x1, P4 ;  /* 0x0000001c020b7211 */ /* 0x000fc400020f0eff */
[CC--:B------:R-:W-:Y:S01]  /*4d8d0*/  IADD3 R8, P4, PT, R4.reuse, R3.reuse, RZ ;  /* 0x0000000304087210 */ /* 0x0c0fe20007f9e0ff */
[----:B------:R-:W-:Y:S01]  /*4d8e0*/  VIADD R2, R29, 0xbd ;  /* 0x000000bd1d027836 */ /* 0x000fe20000000000 */
[----:B------:R-:W-:Y:S01]  /*4d8f0*/  PRMT R13, R17, 0x7772, RZ ;  /* 0x00007772110d7816 */ /* 0x000fe200000000ff */
[----:B-1----:R-:W-:Y:S01]  /*4d900*/  VIADD R5, R29, 0xbe ;  /* 0x000000be1d057836 */ /* 0x002fe20000000000 */
[----:B------:R-:W-:Y:S01]  /*4d910*/  LEA.HI.X.SX32 R9, R4, R28, 0x1, P4 ;  /* 0x0000001c04097211 */ /* 0x000fe200020f0eff */
[----:B------:R3:W-:Y:S01]  /*4d920*/  @P5 STG.E.U8 desc[UR8][R10.64], R15 ;  /* 0x0000000f0a005986 */ /* 0x0007e2000c101108 */
[----:B--2---:R-:W-:Y:S01]  /*4d930*/  ISETP.LT.AND P5, PT, R2, UR12, !P0 ;  /* 0x0000000c02007c0c */ /* 0x004fe2000c7a1270 */
[----:B------:R-:W1:Y:S01]  /*4d940*/  LDCU UR6, c[0x0][0x3b8] ;  /* 0x00007700ff0677ac */ /* 0x000e620008000800 */
[----:B------:R-:W-:Y:S01]  /*4d950*/  VIADD R2, R4, UR4 ;  /* 0x0000000404027c36 */ /* 0x000fe20008000000 */
[----:B------:R2:W-:Y:S01]  /*4d960*/  @P3 STG.E.U8 desc[UR8][R8.64], R13 ;  /* 0x0000000d08003986 */ /* 0x0005e2000c101108 */
[----:B0-----:R-:W-:Y:S01]  /*4d970*/  ISETP.LT.AND P3, PT, R5, UR10, !P0 ;  /* 0x0000000a05007c0c */ /* 0x001fe2000c761270 */
[----:B------:R-:W0:Y:S02]  /*4d980*/  LDCU UR10, c[0x0][0x39c] ;  /* 0x00007380ff0a77ac */ /* 0x000e240008000800 */
[C---:B------:R-:W-:Y:S01]  /*4d990*/  IADD3 R4, P4, PT, R2.reuse, R3, RZ ;  /* 0x0000000302047210 */ /* 0x040fe20007f9e0ff */
[----:B------:R-:W0:Y:S01]  /*4d9a0*/  LDCU UR7, c[0x0][0x3b8] ;  /* 0x00007700ff0777ac */ /* 0x000e220008000800 */
[----:B---3--:R-:W-:-:S02]  /*4d9b0*/  VIADD R10, R2, UR5 ;  /* 0x00000005020a7c36 */ /* 0x008fc40008000000 */
[-C--:B------:R-:W-:Y:S01]  /*4d9c0*/  LEA.HI.X.SX32 R5, R2, R28.reuse, 0x1, P4 ;  /* 0x0000001c02057211 */ /* 0x080fe200020f0eff */
[----:B------:R-:W-:Y:S01]  /*4d9d0*/  VIADD R2, R29, 0xbf ;  /* 0x000000bf1d027836 */ /* 0x000fe20000000000 */
[----:B------:R-:W-:Y:S01]  /*4d9e0*/  PRMT R17, R17, 0x7773, RZ ;  /* 0x0000777311117816 */ /* 0x000fe200000000ff */
[----:B------:R-:W3:Y:S01]  /*4d9f0*/  LDCU UR12, c[0x0][0x39c] ;  /* 0x00007380ff0c77ac */ /* 0x000ee20008000800 */
[-C--:B------:R-:W-:Y:S02]  /*4da00*/  IADD3 R6, P4, PT, R10, R3.reuse, RZ ;  /* 0x000000030a067210 */ /* 0x080fe40007f9e0ff */
[----:B------:R-:W-:Y:S01]  /*4da10*/  PRMT R11, R18, 0x7772, RZ ;  /* 0x00007772120b7816 */ /* 0x000fe200000000ff */
[----:B------:R3:W-:Y:S01]  /*4da20*/  @P6 STG.E.U8 desc[UR8][R4.64], R17 ;  /* 0x0000001104006986 */ /* 0x0007e2000c101108 */
[----:B----4-:R-:W-:Y:S01]  /*4da30*/  ISETP.LT.AND P6, PT, R2, UR11, !P0 ;  /* 0x0000000b02007c0c */ /* 0x010fe2000c7c1270 */
[C---:B------:R-:W-:Y:S01]  /*4da40*/  VIADD R2, R29.reuse, 0xc0 ;  /* 0x000000c01d027836 */ /* 0x040fe20000000000 */
[CC--:B------:R-:W-:Y:S01]  /*4da50*/  LEA.HI.X.SX32 R7, R10.reuse, R28.reuse, 0x1, P4 ;  /* 0x0000001c0a077211 */ /* 0x0c0fe200020f0eff */
[----:B-1----:R-:W-:Y:S01]  /*4da60*/  VIADD R10, R10, UR6 ;  /* 0x000000060a0a7c36 */ /* 0x002fe20008000000 */
[----:B------:R-:W1:Y:S03]  /*4da70*/  LDCU UR4, c[0x0][0x3b8] ;  /* 0x00007700ff0477ac */ /* 0x000e660008000800 */
[----:B------:R4:W-:Y:S01]  /*4da80*/  @P2 STG.E.U8 desc[UR8][R6.64], R11 ;  /* 0x0000000b06002986 */ /* 0x0009e2000c101108 */
[----:B0-----:R-:W-:Y:S01]  /*4da90*/  ISETP.LT.AND P2, PT, R2, UR10, !P0 ;  /* 0x0000000a02007c0c */ /* 0x001fe2000c741270 */
[----:B------:R-:W0:Y:S01]  /*4daa0*/  LDCU UR10, c[0x0][0x39c] ;  /* 0x00007380ff0a77ac */ /* 0x000e220008000800 */
[CC--:B--2---:R-:W-:Y:S01]  /*4dab0*/  IADD3 R8, P4, PT, R10.reuse, R3.reuse, RZ ;  /* 0x000000030a087210 */ /* 0x0c4fe20007f9e0ff */
[----:B------:R-:W-:Y:S01]  /*4dac0*/  VIADD R2, R10, UR7 ;  /* 0x000000070a027c36 */ /* 0x000fe20008000000 */
[----:B------:R-:W-:Y:S01]  /*4dad0*/  PRMT R13, R18, 0x7773, RZ ;  /* 0x00007773120d7816 */ /* 0x000fe200000000ff */
[----:B------:R-:W2:Y:S01]  /*4dae0*/  LDCU UR5, c[0x0][0x3b8] ;  /* 0x00007700ff0577ac */ /* 0x000ea20008000800 */
[-C--:B------:R-:W-:Y:S01]  /*4daf0*/  LEA.HI.X.SX32 R9, R10, R28.reuse, 0x1, P4 ;  /* 0x0000001c0a097211 */ /* 0x080fe200020f0eff */
[----:B---3--:R-:W-:Y:S01]  /*4db00*/  VIADD R5, R29, 0xc1 ;  /* 0x000000c11d057836 */ /* 0x008fe20000000000 */
[CC--:B------:R-:W-:Y:S01]  /*4db10*/  IADD3 R4, P4, PT, R2.reuse, R3.reuse, RZ ;  /* 0x0000000302047210 */ /* 0x0c0fe20007f9e0ff */
[----:B------:R-:W3:Y:S02]  /*4db20*/  LDCU UR11, c[0x0][0x39c] ;  /* 0x00007380ff0b77ac */ /* 0x000ee40008000800 */
[----:B------:R2:W-:Y:S01]  /*4db30*/  @P5 STG.E.U8 desc[UR8][R8.64], R13 ;  /* 0x0000000d08005986 */ /* 0x0005e2000c101108 */
[----:B------:R-:W-:Y:S01]  /*4db40*/  ISETP.LT.AND P5, PT, R5, UR12, !P0 ;  /* 0x0000000c05007c0c */ /* 0x000fe2000c7a1270 */
[----:B----4-:R-:W-:Y:S01]  /*4db50*/  VIADD R7, R29, 0xc2 ;  /* 0x000000c21d077836 */ /* 0x010fe20000000000 */
[CC--:B------:R-:W-:Y:S01]  /*4db60*/  LEA.HI.X.SX32 R5, R2.reuse, R28.reuse, 0x1, P4 ;  /* 0x0000001c02057211 */ /* 0x0c0fe200020f0eff */
[----:B------:R-:W4:Y:S01]  /*4db70*/  LDCU UR6, c[0x0][0x3b8] ;  /* 0x00007700ff0677ac */ /* 0x000f220008000800 */
[----:B------:R-:W-:Y:S01]  /*4db80*/  PRMT R11, R19, 0x7772, RZ ;  /* 0x00007772130b7816 */ /* 0x000fe200000000ff */
[----:B-1----:R-:W-:Y:S01]  /*4db90*/  VIADD R2, R2, UR4 ;  /* 0x0000000402027c36 */ /* 0x002fe20008000000 */
[----:B------:R-:W1:Y:S03]  /*4dba0*/  LDCU UR7, c[0x0][0x3b8] ;  /* 0x00007700ff0777ac */ /* 0x000e660008000800 */
[----:B------:R1:W-:Y:S01]  /*4dbb0*/  @P3 STG.E.U8 desc[UR8][R4.64], R11 ;  /* 0x0000000b04003986 */ /* 0x0003e2000c101108 */
[----:B0-----:R-:W-:Y:S01]  /*4dbc0*/  ISETP.LT.AND P3, PT, R7, UR10, !P0 ;  /* 0x0000000a07007c0c */ /* 0x001fe2000c761270 */
[----:B------:R-:W0:Y:S01]  /*4dbd0*/  LDCU UR10, c[0x0][0x39c] ;  /* 0x00007380ff0a77ac */ /* 0x000e220008000800 */
[CC--:B------:R-:W-:Y:S01]  /*4dbe0*/  IADD3 R6, P4, PT, R2.reuse, R3.reuse, RZ ;  /* 0x0000000302067210 */ /* 0x0c0fe20007f9e0ff */
[C---:B--2---:R-:W-:Y:S01]  /*4dbf0*/  VIADD R10, R2.reuse, UR5 ;  /* 0x00000005020a7c36 */ /* 0x044fe20008000000 */
[----:B------:R-:W-:Y:S01]  /*4dc00*/  PRMT R19, R19, 0x7773, RZ ;  /* 0x0000777313137816 */ /* 0x000fe200000000ff */
[----:B------:R-:W2:Y:S01]  /*4dc10*/  LDCU UR12, c[0x0][0x39c] ;  /* 0x00007380ff0c77ac */ /* 0x000ea20008000800 */
[-C--:B------:R-:W-:Y:S01]  /*4dc20*/  LEA.HI.X.SX32 R7, R2, R28.reuse, 0x1, P4 ;  /* 0x0000001c02077211 */ /* 0x080fe200020f0eff */
[C---:B------:R-:W-:Y:S01]  /*4dc30*/  VIADD R2, R29.reuse, 0xc3 ;  /* 0x000000c31d027836 */ /* 0x040fe20000000000 */
[-C--:B------:R-:W-:Y:S01]  /*4dc40*/  IADD3 R8, P4, PT, R10, R3.reuse, RZ ;  /* 0x000000030a087210 */ /* 0x080fe20007f9e0ff */
[----:B------:R-:W2:Y:S01]  /*4dc50*/  LDCU UR4, c[0x0][0x3b8] ;  /* 0x00007700ff0477ac */ /* 0x000ea20008000800 */
[----:B------:R-:W-:Y:S01]  /*4dc60*/  PRMT R13, R20, 0x7770, RZ ;  /* 0x00007770140d7816 */ /* 0x000fe200000000ff */
[----:B------:R1:W-:Y:S01]  /*4dc70*/  @P6 STG.E.U8 desc[UR8][R6.64], R19 ;  /* 0x0000001306006986 */ /* 0x0003e2000c101108 */
[----:B---3--:R-:W-:Y:S01]  /*4dc80*/  ISETP.LT.AND P6, PT, R2, UR11, !P0 ;  /* 0x0000000b02007c0c */ /* 0x008fe2000c7c1270 */
[C---:B------:R-:W-:Y:S01]  /*4dc90*/  VIADD R2, R29.reuse, 0xc4 ;  /* 0x000000c41d027836 */ /* 0x040fe20000000000 */
[CC--:B------:R-:W-:Y:S01]  /*4dca0*/  LEA.HI.X.SX32 R9, R10.reuse, R28.reuse, 0x1, P4 ;  /* 0x0000001c0a097211 */ /* 0x0c0fe200020f0eff */
[----:B----4-:R-:W-:Y:S01]  /*4dcb0*/  VIADD R10, R10, UR6 ;  /* 0x000000060a0a7c36 */ /* 0x010fe20008000000 */
[----:B------:R-:W3:Y:S03]  /*4dcc0*/  LDCU UR5, c[0x0][0x3b8] ;  /* 0x00007700ff0577ac */ /* 0x000ee60008000800 */
[----:B------:R4:W-:Y:S01]  /*4dcd0*/  @P2 STG.E.U8 desc[UR8][R8.64], R13 ;  /* 0x0000000d08002986 */ /* 0x0009e2000c101108 */
[----:B0-----:R-:W-:Y:S01]  /*4dce0*/  ISETP.LT.AND P2, PT, R2, UR10, !P0 ;  /* 0x0000000a02007c0c */ /* 0x001fe2000c741270 */
[----:B------:R-:W0:Y:S01]  /*4dcf0*/  LDCU UR10, c[0x0][0x39c] ;  /* 0x00007380ff0a77ac */ /* 0x000e220008000800 */
[CC--:B-1----:R-:W-:Y:S01]  /*4dd00*/  IADD3 R4, P4, PT, R10.reuse, R3.reuse, RZ ;  /* 0x000000030a047210 */ /* 0x0c2fe20007f9e0ff */
[----:B------:R-:W-:Y:S01]  /*4dd10*/  VIADD R2, R10, UR7 ;  /* 0x000000070a027c36 */ /* 0x000fe20008000000 */
[----:B------:R-:W-:Y:S01]  /*4dd20*/  PRMT R11, R20, 0x7771, RZ ;  /* 0x00007771140b7816 */ /* 0x000fe200000000ff */
[----:B------:R-:W-:Y:S01]  /*4dd30*/  VIADD R7, R29, 0xc5 ;  /* 0x000000c51d077836 */ /* 0x000fe20000000000 */
[----:B------:R-:W-:Y:S01]  /*4dd40*/  LEA.HI.X.SX32 R5, R10, R28, 0x1, P4 ;  /* 0x0000001c0a057211 */ /* 0x000fe200020f0eff */
[----:B------:R-:W1:Y:S01]  /*4dd50*/  LDCU UR11, c[0x0][0x39c] ;  /* 0x00007380ff0b77ac */ /* 0x000e620008000800 */
[----:B------:R-:W-:-:S03]  /*4dd60*/  IADD3 R6, P4, PT, R2, R3, RZ ;  /* 0x0000000302067210 */ /* 0x000fc60007f9e0ff */
[----:B------:R1:W-:Y:S01]  /*4dd70*/  @P5 STG.E.U8 desc[UR8][R4.64], R11 ;  /* 0x0000000b04005986 */ /* 0x0003e2000c101108 */
[----:B--2---:R-:W-:Y:S01]  /*4dd80*/  ISETP.LT.AND P5, PT, R7, UR12, !P0 ;  /* 0x0000000c07007c0c */ /* 0x004fe2000c7a1270 */
[----:B----4-:R-:W-:Y:S01]  /*4dd90*/  VIADD R9, R29, 0xc6 ;  /* 0x000000c61d097836 */ /* 0x010fe20000000000 */
[CC--:B------:R-:W-:Y:S01]  /*4dda0*/  LEA.HI.X.SX32 R7, R2.reuse, R28.reuse, 0x1, P4 ;  /* 0x0000001c02077211 */ /* 0x0c0fe200020f0eff */
[----:B------:R-:W2:Y:S01]  /*4ddb0*/  LDCU UR6, c[0x0][0x3b8] ;  /* 0x00007700ff0677ac */ /* 0x000ea20008000800 */
[----:B------:R-:W-:Y:S01]  /*4ddc0*/  PRMT R13, R21, 0x7770, RZ ;  /* 0x00007770150d7816 */ /* 0x000fe200000000ff */
[----:B------:R-:W-:Y:S01]  /*4ddd0*/  VIADD R2, R2, UR4 ;  /* 0x0000000402027c36 */ /* 0x000fe20008000000 */
[----:B------:R-:W4:Y:S03]  /*4dde0*/  LDCU UR7, c[0x0][0x3b8] ;  /* 0x00007700ff0777ac */ /* 0x000f260008000800 */
[----:B------:R2:W-:Y:S01]  /*4ddf0*/  @P3 STG.E.U8 desc[UR8][R6.64], R13 ;  /* 0x0000000d06003986 */ /* 0x0005e2000c101108 */
[----:B0-----:R-:W-:Y:S01]  /*4de00*/  ISETP.LT.AND P3, PT, R9, UR10, !P0 ;  /* 0x0000000a09007c0c */ /* 0x001fe2000c761270 */
[----:B------:R-:W0:Y:S01]  /*4de10*/  LDCU UR10, c[0x0][0x39c] ;  /* 0x00007380ff0a77ac */ /* 0x000e220008000800 */
[CC--:B------:R-:W-:Y:S01]  /*4de20*/  IADD3 R8, P4, PT, R2.reuse, R3.reuse, RZ ;  /* 0x0000000302087210 */ /* 0x0c0fe20007f9e0ff */
[C---:B---3--:R-:W-:Y:S01]  /*4de30*/  VIADD R10, R2.reuse, UR5 ;  /* 0x00000005020a7c36 */ /* 0x048fe20008000000 */
[----:B-1----:R-:W-:Y:S01]  /*4de40*/  PRMT R11, R21, 0x7771, RZ ;  /* 0x00007771150b7816 */ /* 0x002fe200000000ff */
[----:B------:R-:W1:Y:S01]  /*4de50*/  LDCU UR12, c[0x0][0x39c] ;  /* 0x00007380ff0c77ac */ /* 0x000e620008000800 */
[-C--:B------:R-:W-:Y:S01]  /*4de60*/  LEA.HI.X.SX32 R9, R2, R28.reuse, 0x1, P4 ;  /* 0x0000001c02097211 */ /* 0x080fe200020f0eff */
[C---:B------:R-:W-:Y:S01]  /*4de70*/  VIADD R2, R29.reuse, 0xc7 ;  /* 0x000000c71d027836 */ /* 0x040fe20000000000 */
[----:B------:R-:W-:Y:S01]  /*4de80*/  IADD3 R4, P4, PT, R10, R3, RZ ;  /* 0x000000030a047210 */ /* 0x000fe20007f9e0ff */
[----:B------:R-:W3:Y:S02]  /*4de90*/  LDCU UR4, c[0x0][0x3b8] ;  /* 0x00007700ff0477ac */ /* 0x000ee40008000800 */
[----:B------:R1:W-:Y:S01]  /*4dea0*/  @P6 STG.E.U8 desc[UR8][R8.64], R11 ;  /* 0x0000000b08006986 */ /* 0x0003e2000c101108 */
[----:B------:R-:W-:Y:S01]  /*4deb0*/  ISETP.LT.AND P6, PT, R2, UR11, !P0 ;  /* 0x0000000b02007c0c */ /* 0x000fe2000c7c1270 */
[----:B------:R-:W-:Y:S01]  /*4dec0*/  VIADD R2, R29, 0xc8 ;  /* 0x000000c81d027836 */ /* 0x000fe20000000000 */
[----:B------:R-:W-:-:S02]  /*4ded0*/  LEA.HI.X.SX32 R5, R10, R28, 0x1, P4 ;  /* 0x0000001c0a057211 */ /* 0x000fc400020f0eff */
[----:B--2---:R-:W-:Y:S01]  /*4dee0*/  PRMT R13, R22, 0x7770, RZ ;  /* 0x00007770160d7816 */ /* 0x004fe200000000ff */
[----:B------:R-:W-:Y:S01]  /*4def0*/  VIADD R10, R10, UR6 ;  /* 0x000000060a0a7c36 */ /* 0x000fe20008000000 */
[----:B------:R-:W2:Y:S03]  /*4df00*/  LDCU UR5, c[0x0][0x3b8] ;  /* 0x00007700ff0577ac */ /* 0x000ea60008000800 */
[----:B------:R3:W-:Y:S01]  /*4df10*/  @P2 STG.E.U8 desc[UR8][R4.64], R13 ;  /* 0x0000000d04002986 */ /* 0x0007e2000c101108 */
[----:B0-----:R-:W-:Y:S01]  /*4df20*/  ISETP.LT.AND P2, PT, R2, UR10, !P0 ;  /* 0x0000000a02007c0c */ /* 0x001fe2000c741270 */
[----:B------:R-:W0:Y:S01]  /*4df30*/  LDCU UR10, c[0x0][0x39c] ;  /* 0x00007380ff0a77ac */ /* 0x000e220008000800 */
[CC--:B------:R-:W-:Y:S01]  /*4df40*/  IADD3 R6, P4, PT, R10.reuse, R3.reuse, RZ ;  /* 0x000000030a067210 */ /* 0x0c0fe20007f9e0ff */
[----:B----4-:R-:W-:Y:S01]  /*4df50*/  VIADD R2, R10, UR7 ;  /* 0x000000070a027c36 */ /* 0x010fe20008000000 */
[----:B-1----:R-:W-:Y:S01]  /*4df60*/  PRMT R11, R22, 0x7771, RZ ;  /* 0x00007771160b7816 */ /* 0x002fe200000000ff */
[----:B------:R-:W-:Y:S01]  /*4df70*/  VIADD R9, R29, 0xc9 ;  /* 0x000000c91d097836 */ /* 0x000fe20000000000 */
[----:B------:R-:W-:Y:S01]  /*4df80*/  LEA.HI.X.SX32 R7, R10, R28, 0x1, P4 ;  /* 0x0000001c0a077211 */ /* 0x000fe200020f0eff */
[----:B------:R-:W1:Y:S01]  /*4df90*/  LDCU UR11, c[0x0][0x39c] ;  /* 0x00007380ff0b77ac */ /* 0x000e620008000800 */
[----:B------:R-:W-:-:S03]  /*4dfa0*/  IADD3 R8, P4, PT, R2, R3, RZ ;  /* 0x0000000302087210 */ /* 0x000fc60007f9e0ff */
[----:B------:R4:W-:Y:S01]  /*4dfb0*/  @P5 STG.E.U8 desc[UR8][R6.64], R11 ;  /* 0x0000000b06005986 */ /* 0x0009e2000c101108 */
[----:B------:R-:W-:Y:S01]  /*4dfc0*/  ISETP.LT.AND P5, PT, R9, UR12, !P0 ;  /* 0x0000000c09007c0c */ /* 0x000fe2000c7a1270 */
[----:B---3--:R-:W-:Y:S01]  /*4dfd0*/  VIADD R5, R29, 0xca ;  /* 0x000000ca1d057836 */ /* 0x008fe20000000000 */
[CC--:B------:R-:W-:Y:S01]  /*4dfe0*/  LEA.HI.X.SX32 R9, R2.reuse, R28.reuse, 0x1, P4 ;  /* 0x0000001c02097211 */ /* 0x0c0fe200020f0eff */
[----:B------:R-:W3:Y:S01]  /*4dff0*/  LDCU UR6, c[0x0][0x3b8] ;  /* 0x00007700ff0677ac */ /* 0x000ee20008000800 */
[----:B------:R-:W-:Y:S01]  /*4e000*/  PRMT R13, R23, 0x7770, RZ ;  /* 0x00007770170d7816 */ /* 0x000fe200000000ff */
[----:B------:R-:W-:Y:S01]  /*4e010*/  VIADD R2, R2, UR4 ;  /* 0x0000000402027c36 */ /* 0x000fe20008000000 */
[----:B------:R-:W3:Y:S03]  /*4e020*/  LDCU UR7, c[0x0][0x3b8] ;  /* 0x00007700ff0777ac */ /* 0x000ee60008000800 */
[----:B------:R1:W-:Y:S01]  /*4e030*/  @P3 STG.E.U8 desc[UR8][R8.64], R13 ;  /* 0x0000000d08003986 */ /* 0x0003e2000c101108 */
[----:B0-----:R-:W-:Y:S01]  /*4e040*/  ISETP.LT.AND P3, PT, R5, UR10, !P0 ;  /* 0x0000000a05007c0c */ /* 0x001fe2000c761270 */
[----:B------:R-:W0:Y:S01]  /*4e050*/  LDCU UR10, c[0x0][0x39c] ;  /* 0x00007380ff0a77ac */ /* 0x000e220008000800 */
[CC--:B------:R-:W-:Y:S01]  /*4e060*/  IADD3 R4, P4, PT, R2.reuse, R3.reuse, RZ ;  /* 0x0000000302047210 */ /* 0x0c0fe20007f9e0ff */
[C---:B--2---:R-:W-:Y:S01]  /*4e070*/  VIADD R10, R2.reuse, UR5 ;  /* 0x00000005020a7c36 */ /* 0x044fe20008000000 */
[----:B----4-:R-:W-:Y:S01]  /*4e080*/  PRMT R11, R23, 0x7771, RZ ;  /* 0x00007771170b7816 */ /* 0x010fe200000000ff */
[----:B------:R-:W2:Y:S01]  /*4e090*/  LDCU UR12, c[0x0][0x39c] ;  /* 0x00007380ff0c77ac */ /* 0x000ea20008000800 */
[-C--:B------:R-:W-:Y:S01]  /*4e0a0*/  LEA.HI.X.SX32 R5, R2, R28.reuse, 0x1, P4 ;  /* 0x0000001c02057211 */ /* 0x080fe200020f0eff */
[C---:B------:R-:W-:Y:S01]  /*4e0b0*/  VIADD R2, R29.reuse, 0xcb ;  /* 0x000000cb1d027836 */ /* 0x040fe20000000000 */
[-C--:B------:R-:W-:Y:S01]  /*4e0c0*/  IADD3 R6, P4, PT, R10, R3.reuse, RZ ;  /* 0x000000030a067210 */ /* 0x080fe20007f9e0ff */
[----:B------:R-:W4:Y:S01]  /*4e0d0*/  LDCU UR4, c[0x0][0x3b8] ;  /* 0x00007700ff0477ac */ /* 0x000f220008000800 */
[----:B------:R-:W-:Y:S01]  /*4e0e0*/  PRMT R15, R24, 0x7770, RZ ;  /* 0x00007770180f7816 */ /* 0x000fe200000000ff */
[----:B------:R2:W-:Y:S01]  /*4e0f0*/  @P6 STG.E.U8 desc[UR8][R4.64], R11 ;  /* 0x0000000b04006986 */ /* 0x0005e2000c101108 */
[----:B-1----:R-:W-:Y:S01]  /*4e100*/  ISETP.LT.AND P6, PT, R2, UR11, !P0 ;  /* 0x0000000b02007c0c */ /* 0x002fe2000c7c1270 */
[C---:B------:R-:W-:Y:S01]  /*4e110*/  VIADD R2, R29.reuse, 0xcc ;  /* 0x000000cc1d027836 */ /* 0x040fe20000000000 */
[CC--:B------:R-:W-:Y:S01]  /*4e120*/  LEA.HI.X.SX32 R7, R10.reuse, R28.reuse, 0x1, P4 ;  /* 0x0000001c0a077211 */ /* 0x0c0fe200020f0eff */
[----:B---3--:R-:W-:Y:S01]  /*4e130*/  VIADD R10, R10, UR6 ;  /* 0x000000060a0a7c36 */ /* 0x008fe20008000000 */
[----:B------:R-:W1:Y:S03]  /*4e140*/  LDCU UR5, c[0x0][0x3b8] ;  /* 0x00007700ff0577ac */ /* 0x000e660008000800 */
[----:B------:R3:W-:Y:S01]  /*4e150*/  @P2 STG.E.U8 desc[UR8][R6.64], R15 ;  /* 0x0000000f06002986 */ /* 0x0007e2000c101108 */
[----:B0-----:R-:W-:Y:S01]  /*4e160*/  ISETP.LT.AND P2, PT, R2, UR10, !P0 ;  /* 0x0000000a02007c0c */ /* 0x001fe2000c741270 */
[----:B------:R-:W0:Y:S01]  /*4e170*/  LDCU UR10, c[0x0][0x39c] ;  /* 0x00007380ff0a77ac */ /* 0x000e220008000800 */
[CC--:B------:R-:W-:Y:S01]  /*4e180*/  IADD3 R8, P4, PT, R10.reuse, R3.reuse, RZ ;  /* 0x000000030a087210 */ /* 0x0c0fe20007f9e0ff */
[----:B------:R-:W-:Y:S01]  /*4e190*/  VIADD R2, R10, UR7 ;  /* 0x000000070a027c36 */ /* 0x000fe20008000000 */
[----:B------:R-:W-:Y:S01]  /*4e1a0*/  PRMT R13, R24, 0x7771, RZ ;  /* 0x00007771180d7816 */ /* 0x000fe200000000ff */
[----:B--2---:R-:W-:Y:S01]  /*4e1b0*/  VIADD R5, R29, 0xcd ;  /* 0x000000cd1d057836 */ /* 0x004fe20000000000 */
[----:B------:R-:W-:Y:S01]  /*4e1c0*/  LEA.HI.X.SX32 R9, R10, R28, 0x1, P4 ;  /* 0x0000001c0a097211 */ /* 0x000fe200020f0eff */
[----:B------:R-:W2:Y:S01]  /*4e1d0*/  LDCU UR11, c[0x0][0x39c] ;  /* 0x00007380ff0b77ac */ /* 0x000ea20008000800 */
[----:B------:R-:W-:-:S03]  /*4e1e0*/  IADD3 R4, P4, PT, R2, R3, RZ ;  /* 0x0000000302047210 */ /* 0x000fc60007f9e0ff */
[----:B------:R1:W-:Y:S01]  /*4e1f0*/  @P5 STG.E.U8 desc[UR8][R8.64], R13 ;  /* 0x0000000d08005986 */ /* 0x0003e2000c101108 */
[----:B------:R-:W-:Y:S01]  /*4e200*/  ISETP.LT.AND P5, PT, R5, UR12, !P0 ;  /* 0x0000000c05007c0c */ /* 0x000fe2000c7a1270 */
[----:B---3--:R-:W-:Y:S01]  /*4e210*/  VIADD R7, R29, 0xce ;  /* 0x000000ce1d077836 */ /* 0x008fe20000000000 */
[CC--:B------:R-:W-:Y:S01]  /*4e220*/  LEA.HI.X.SX32 R5, R2.reuse, R28.reuse, 0x1, P4 ;  /* 0x0000001c02057211 */ /* 0x0c0fe200020f0eff */
[----:B------:R-:W3:Y:S01]  /*4e230*/  LDCU UR6, c[0x0][0x3b8] ;  /* 0x00007700ff0677ac */ /* 0x000ee20008000800 */
[----:B------:R-:W-:Y:S01]  /*4e240*/  PRMT R11, R25, 0x7770, RZ ;  /* 0x00007770190b7816 */ /* 0x000fe200000000ff */
[----:B----4-:R-:W-:Y:S01]  /*4e250*/  VIADD R2, R2, UR4 ;  /* 0x0000000402027c36 */ /* 0x010fe20008000000 */
[----:B------:R-:W4:Y:S03]  /*4e260*/  LDCU UR7, c[0x0][0x3b8] ;  /* 0x00007700ff0777ac */ /* 0x000f260008000800 */
[----:B------:R2:W-:Y:S01]  /*4e270*/  @P3 STG.E.U8 desc[UR8][R4.64], R11 ;  /* 0x0000000b04003986 */ /* 0x0005e2000c101108 */
[----:B0-----:R-:W-:Y:S01]  /*4e280*/  ISETP.LT.AND P3, PT, R7, UR10, !P0 ;  /* 0x0000000a07007c0c */ /* 0x001fe2000c761270 */
[----:B------:R-:W0:Y:S01]  /*4e290*/  LDCU UR10, c[0x0][0x39c] ;  /* 0x00007380ff0a77ac */ /* 0x000e220008000800 */
[CC--:B------:R-:W-:Y:S01]  /*4e2a0*/  IADD3 R6, P4, PT, R2.reuse, R3.reuse, RZ ;  /* 0x0000000302067210 */ /* 0x0c0fe20007f9e0ff */
[C---:B-1----:R-:W-:Y:S01]  /*4e2b0*/  VIADD R10, R2.reuse, UR5 ;  /* 0x00000005020a7c36 */ /* 0x042fe20008000000 */
[----:B------:R-:W-:Y:S01]  /*4e2c0*/  PRMT R13, R25, 0x7771, RZ ;  /* 0x00007771190d7816 */ /* 0x000fe200000000ff */
[----:B------:R-:W1:Y:S01]  /*4e2d0*/  LDCU UR12, c[0x0][0x39c] ;  /* 0x00007380ff0c77ac */ /* 0x000e620008000800 */
[-C--:B------:R-:W-:Y:S01]  /*4e2e0*/  LEA.HI.X.SX32 R7, R2, R28.reuse, 0x1, P4 ;  /* 0x0000001c02077211 */ /* 0x080fe200020f0eff */
[C---:B------:R-:W-:Y:S01]  /*4e2f0*/  VIADD R2, R29.reuse, 0xcf ;  /* 0x000000cf1d027836 */ /* 0x040fe20000000000 */
[----:B------:R-:W-:Y:S01]  /*4e300*/  IADD3 R8, P4, PT, R10, R3, RZ ;  /* 0x000000030a087210 */ /* 0x000fe20007f9e0ff */
[----:B------:R-:W1:Y:S02]  /*4e310*/  LDCU UR4, c[0x0][0x3b8] ;  /* 0x00007700ff0477ac */ /* 0x000e640008000800 */
[----:B------:R4:W-:Y:S01]  /*4e320*/  @P6 STG.E.U8 desc[UR8][R6.64], R13 ;  /* 0x0000000d06006986 */ /* 0x0009e2000c101108 */
[----:B--2---:R-:W-:Y:S01]  /*4e330*/  ISETP.LT.AND P6, PT, R2, UR11, !P0 ;  /* 0x0000000b02007c0c */ /* 0x004fe2000c7c1270 */
[----:B------:R-:W-:Y:S01]  /*4e340*/  VIADD R2, R29, 0xd0 ;  /* 0x000000d01d027836 */ /* 0x000fe20000000000 */
[----:B------:R-:W-:-:S02]  /*4e350*/  LEA.HI.X.SX32 R9, R10, R28, 0x1, P4 ;  /* 0x0000001c0a097211 */ /* 0x000fc400020f0eff */
[----:B------:R-:W-:Y:S01]  /*4e360*/  PRMT R11, R26, 0x7770, RZ ;  /* 0x000077701a0b7816 */ /* 0x000fe200000000ff */
[----:B---3--:R-:W-:Y:S01]  /*4e370*/  VIADD R10, R10, UR6 ;  /* 0x000000060a0a7c36 */ /* 0x008fe20008000000 */
[----:B------:R-:W2:Y:S03]  /*4e380*/  LDCU UR5, c[0x0][0x3b8] ;  /* 0x00007700ff0577ac */ /* 0x000ea60008000800 */
[----:B------:R3:W-:Y:S01]  /*4e390*/  @P2 STG.E.U8 desc[UR8][R8.64], R11 ;  /* 0x0000000b08002986 */ /* 0x0007e2000c101108 */
[----:B0-----:R-:W-:Y:S01]  /*4e3a0*/  ISETP.LT.AND P2, PT, R2, UR10, !P0 ;  /* 0x0000000a02007c0c */ /* 0x001fe2000c741270 */
[----:B------:R-:W0:Y:S01]  /*4e3b0*/  LDCU UR10, c[0x0][0x39c] ;  /* 0x00007380ff0a77ac */ /* 0x000e220008000800 */
[CC--:B------:R-:W-:Y:S01]  /*4e3c0*/  IADD3 R4, P4, PT, R10.reuse, R3.reuse, RZ ;  /* 0x000000030a047210 */ /* 0x0c0fe20007f9e0ff */
[----:B----4-:R-:W-:Y:S01]  /*4e3d0*/  VIADD R2, R10, UR7 ;  /* 0x000000070a027c36 */ /* 0x010fe20008000000 */
[----:B------:R-:W-:Y:S01]  /*4e3e0*/  PRMT R13, R26, 0x7771, RZ ;  /* 0x000077711a0d7816 */ /* 0x000fe200000000ff */
[----:B------:R-:W-:Y:S01]  /*4e3f0*/  VIADD R7, R29, 0xd1 ;  /* 0x000000d11d077836 */ /* 0x000fe20000000000 */
[----:B------:R-:W-:Y:S01]  /*4e400*/  LEA.HI.X.SX32 R5, R10, R28, 0x1, P4 ;  /* 0x0000001c0a057211 */ /* 0x000fe200020f0eff */
[----:B------:R-:W4:Y:S01]  /*4e410*/  LDCU UR11, c[0x0][0x39c] ;  /* 0x00007380ff0b77ac */ /* 0x000f220008000800 */
[----:B------:R-:W-:-:S03]  /*4e420*/  IADD3 R6, P4, PT, R2, R3, RZ ;  /* 0x0000000302067210 */ /* 0x000fc60007f9e0ff */
[----:B------:R2:W-:Y:S01]  /*4e430*/  @P5 STG.E.U8 desc[UR8][R4.64], R13 ;  /* 0x0000000d04005986 */ /* 0x0005e2000c101108 */
[----:B-1----:R-:W-:Y:S01]  /*4e440*/  ISETP.LT.AND P5, PT, R7, UR12, !P0 ;  /* 0x0000000c07007c0c */ /* 0x002fe2000c7a1270 */
[----:B---3--:R-:W-:Y:S01]  /*4e450*/  VIADD R9, R29, 0xd2 ;  /* 0x000000d21d097836 */ /* 0x008fe20000000000 */
[CC--:B------:R-:W-:Y:S01]  /*4e460*/  LEA.HI.X.SX32 R7, R2.reuse, R28.reuse, 0x1, P4 ;  /* 0x0000001c02077211 */ /* 0x0c0fe200020f0eff */
[----:B------:R-:W1:Y:S01]  /*4e470*/  LDCU UR6, c[0x0][0x3b8] ;  /* 0x00007700ff0677ac */ /* 0x000e620008000800 */
        /* <DEDUP_REMOVED lines=12> */
[----:B------:R-:W-:Y:S01]  /*4e540*/  IADD3 R4, P4, PT, R10, R3, RZ ;  /* 0x000000030a047210 */ /* 0x000fe20007f9e0ff */
[----:B------:R-:W2:Y:S02]  /*4e550*/  LDCU UR4, c[0x0][0x3b8] ;  /* 0x00007700ff0477ac */ /* 0x000ea40008000800 */
[----:B------:R3:W-:Y:S01]  /*4e560*/  @P6 STG.E.U8 desc[UR8][R8.64], R13 ;  /* 0x0000000d08006986 */ /* 0x0007e2000c101108 */
[----:B----4-:R-:W-:Y:S01]  /*4e570*/  ISETP.LT.AND P6, PT, R2, UR11, !P0 ;  /* 0x0000000b02007c0c */ /* 0x010fe2000c7c1270 */
[----:B------:R-:W-:Y:S01]  /*4e580*/  VIADD R2, R29, 0xd4 ;  /* 0x000000d41d027836 */ /* 0x000fe20000000000 */
[----:B------:R-:W-:-:S02]  /*4e590*/  LEA.HI.X.SX32 R5, R10, R28, 0x1, P4 ;  /* 0x0000001c0a057211 */ /* 0x000fc400020f0eff */
[----:B-1----:R-:W-:Y:S01]  /*4e5a0*/  PRMT R11, R20, 0x7772, RZ ;  /* 0x00007772140b7816 */ /* 0x002fe200000000ff */
[----:B------:R-:W-:Y:S01]  /*4e5b0*/  VIADD R10, R10, UR6 ;  /* 0x000000060a0a7c36 */ /* 0x000fe20008000000 */
[----:B------:R-:W1:Y:S03]  /*4e5c0*/  LDCU UR5, c[0x0][0x3b8] ;  /* 0x00007700ff0577ac */ /* 0x000e660008000800 */
[----:B------:R4:W-:Y:S01]  /*4e5d0*/  @P2 STG.E.U8 desc[UR8][R4.64], R11 ;  /* 0x0000000b04002986 */ /* 0x0009e2000c101108 */
[----:B0-----:R-:W-:Y:S01]  /*4e5e0*/  ISETP.LT.AND P2, PT, R2, UR10, !P0 ;  /* 0x0000000a02007c0c */ /* 0x001fe2000c741270 */
[----:B------:R-:W0:Y:S01]  /*4e5f0*/  LDCU UR10, c[0x0][0x39c] ;  /* 0x00007380ff0a77ac */ /* 0x000e220008000800 */
[CC--:B------:R-:W-:Y:S01]  /*4e600*/  IADD3 R6, P4, PT, R10.reuse, R3.reuse, RZ ;  /* 0x000000030a067210 */ /* 0x0c0fe20007f9e0ff */
[----:B---3--:R-:W-:Y:S01]  /*4e610*/  VIADD R2, R10, UR7 ;  /* 0x000000070a027c36 */ /* 0x008fe20008000000 */
[----:B------:R-:W-:Y:S01]  /*4e620*/  PRMT R13, R20, 0x7773, RZ ;  /* 0x00007773140d7816 */ /* 0x000fe200000000ff */
[----:B------:R-:W-:Y:S01]  /*4e630*/  VIADD R9, R29, 0xd5 ;  /* 0x000000d51d097836 */ /* 0x000fe20000000000 */
[----:B------:R-:W-:Y:S01]  /*4e640*/  LEA.HI.X.SX32 R7, R10, R28, 0x1, P4 ;  /* 0x0000001c0a077211 */ /* 0x000fe200020f0eff */
[----:B------:R-:W3:Y:S01]  /*4e650*/  LDCU UR11, c[0x0][0x39c] ;  /* 0x00007380ff0b77ac */ /* 0x000ee20008000800 */
        /* <DEDUP_REMOVED lines=21> */
[----:B---3--:R-:W-:Y:S01]  /*4e7b0*/  ISETP.LT.AND P6, PT, R2, UR11, !P0 ;  /* 0x0000000b02007c0c */ /* 0x008fe2000c7c1270 */
        /* <DEDUP_REMOVED lines=10> */
[----:B------:R-:W-:Y:S01]  /*4e860*/  PRMT R13, R22, 0x7773, RZ ;  /* 0x00007773160d7816 */ /* 0x000fe200000000ff */
[----:B-1----:R-:W-:Y:S01]  /*4e870*/  VIADD R5, R29, 0xd9 ;  /* 0x000000d91d057836 */ /* 0x002fe20000000000 */
[----:B------:R-:W-:Y:S01]  /*4e880*/  LEA.HI.X.SX32 R9, R10, R28, 0x1, P4 ;  /* 0x0000001c0a097211 */ /* 0x000fe200020f0eff */
[----:B------:R-:W1:Y:S01]  /*4e890*/  LDCU UR6, c[0x0][0x3b8] ;  /* 0x00007700ff0677ac */ /* 0x000e620008000800 */
[----:B------:R-:W-:-:S03]  /*4e8a0*/  IADD3 R4, P4, PT, R2, R3, RZ ;  /* 0x0000000302047210 */ /* 0x000fc60007f9e0ff */
[----:B------:R4:W-:Y:S01]  /*4e8b0*/  @P5 STG.E.U8 desc[UR8][R8.64], R13 ;  /* 0x0000000d08005986 */ /* 0x0009e2000c101108 */
[----:B------:R-:W-:Y:S01]  /*4e8c0*/  ISETP.LT.AND P5, PT, R5, UR12, !P0 ;  /* 0x0000000c05007c0c */ /* 0x000fe2000c7a1270 */
[----:B------:R-:W1:Y:S01]  /*4e8d0*/  LDCU UR11, c[0x0][0x39c] ;  /* 0x00007380ff0b77ac */ /* 0x000e620008000800 */
[CC--:B------:R-:W-:Y:S01]  /*4e8e0*/  LEA.HI.X.SX32 R5, R2.reuse, R28.reuse, 0x1, P4 ;  /* 0x0000001c02057211 */ /* 0x0c0fe200020f0eff */
[----:B---3--:R-:W-:Y:S01]  /*4e8f0*/  VIADD R7, R29, 0xda ;  /* 0x000000da1d077836 */ /* 0x008fe20000000000 */
        /* <DEDUP_REMOVED lines=12> */
[CC--:B----4-:R-:W-:Y:S01]  /*4e9c0*/  IADD3 R8, P4, PT, R10.reuse, R3.reuse, RZ ;  /* 0x000000030a087210 */ /* 0x0d0fe20007f9e0ff */
[----:B------:R-:W4:Y:S02]  /*4e9d0*/  LDCU UR4, c[0x0][0x3b8] ;  /* 0x00007700ff0477ac */ /* 0x000f240008000800 */
[----:B------:R2:W-:Y:S01]  /*4e9e0*/  @P6 STG.E.U8 desc[UR8][R6.64], R23 ;  /* 0x0000001706006986 */ /* 0x0005e2000c101108 */
[C---:B------:R-:W-:Y:S01]  /*4e9f0*/  LEA.HI.X.SX32 R9, R10.reuse, R28, 0x1, P4 ;  /* 0x0000001c0a097211 */ /* 0x040fe200020f0eff */
[----:B-1----:R-:W-:Y:S01]  /*4ea00*/  VIADD R10, R10, UR6 ;  /* 0x000000060a0a7c36 */ /* 0x002fe20008000000 */
[----:B------:R-:W-:Y:S01]  /*4ea10*/  ISETP.LT.AND P6, PT, R2, UR11, !P0 ;  /* 0x0000000b02007c0c */ /* 0x000fe2000c7c1270 */
[----:B------:R-:W-:Y:S01]  /*4ea20*/  VIADD R2, R29, 0xdc ;  /* 0x000000dc1d027836 */ /* 0x000fe20000000000 */
[----:B------:R-:W-:Y:S01]  /*4ea30*/  PRMT R11, R24, 0x7772, RZ ;  /* 0x00007772180b7816 */ /* 0x000fe200000000ff */
[----:B------:R-:W1:Y:S01]  /*4ea40*/  LDCU UR5, c[0x0][0x3b8] ;  /* 0x00007700ff0577ac */ /* 0x000e620008000800 */
[----:B------:R-:W-:-:S03]  /*4ea50*/  IADD3 R4, P4, PT, R10, R3, RZ ;  /* 0x000000030a047210 */ /* 0x000fc60007f9e0ff */
[----:B------:R1:W-:Y:S01]  /*4ea60*/  @P2 STG.E.U8 desc[UR8][R8.64], R11 ;  /* 0x0000000b08002986 */ /* 0x0003e2000c101108 */
[----:B0-----:R-:W-:Y:S01]  /*4ea70*/  ISETP.LT.AND P2, PT, R2, UR10, !P0 ;  /* 0x0000000a02007c0c */ /* 0x001fe2000c741270 */
[----:B------:R-:W0:Y:S01]  /*4ea80*/  LDCU UR10, c[0x0][0x39c] ;  /* 0x00007380ff0a77ac */ /* 0x000e220008000800 */
[C---:B---3--:R-:W-:Y:S01]  /*4ea90*/  VIADD R2, R10.reuse, UR7 ;  /* 0x000000070a027c36 */ /* 0x048fe20008000000 */
[----:B------:R-:W-:Y:S01]  /*4eaa0*/  LEA.HI.X.SX32 R5, R10, R28, 0x1, P4 ;  /* 0x0000001c0a057211 */ /* 0x000fe200020f0eff */
[----:B--2---:R-:W-:Y:S01]  /*4eab0*/  VIADD R7, R29, 0xdd ;  /* 0x000000dd1d077836 */ /* 0x004fe20000000000 */
[----:B------:R-:W-:Y:S01]  /*4eac0*/  PRMT R13, R24, 0x7773, RZ ;  /* 0x00007773180d7816 */ /* 0x000fe200000000ff */
[----:B------:R-:W2:Y:S01]  /*4ead0*/  LDCU UR11, c[0x0][0x39c] ;  /* 0x00007380ff0b77ac */ /* 0x000ea20008000800 */
[----:B------:R-:W-:-:S03]  /*4eae0*/  IADD3 R6, P4, PT, R2, R3, RZ ;  /* 0x0000000302067210 */ /* 0x000fc60007f9e0ff */
[----:B------:R3:W-:Y:S01]  /*4eaf0*/  @P5 STG.E.U8 desc[UR8][R4.64], R13 ;  /* 0x0000000d04005986 */ /* 0x0007e2000c101108 */
[----:B------:R-:W2:Y:S01]  /*4eb00*/  LDCU UR6, c[0x0][0x3b8] ;  /* 0x00007700ff0677ac */ /* 0x000ea20008000800 */
[----:B------:R-:W-:Y:S02]  /*4eb10*/  ISETP.LT.AND P5, PT, R7, UR12, !P0 ;  /* 0x0000000c07007c0c */ /* 0x000fe4000c7a1270 */
[CC--:B------:R-:W-:Y:S01]  /*4eb20*/  LEA.HI.X.SX32 R7, R2.reuse, R28.reuse, 0x1, P4 ;  /* 0x0000001c02077211 */ /* 0x0c0fe200020f0eff */
[----:B----4-:R-:W-:Y:S01]  /*4eb30*/  VIADD R2, R2, UR4 ;  /* 0x0000000402027c36 */ /* 0x010fe20008000000 */
[----:B-1----:R-:W-:Y:S01]  /*4eb40*/  PRMT R9, R25, 0x7772, RZ ;  /* 0x0000777219097816 */ /* 0x002fe200000000ff */
[C---:B------:R-:W-:Y:S01]  /*4eb50*/  VIADD R8, R29.reuse, 0xde ;  /* 0x000000de1d087836 */ /* 0x040fe20000000000 */
[----:B------:R-:W1:Y:S02]  /*4eb60*/  LDCU UR7, c[0x0][0x3b8] ;  /* 0x00007700ff0777ac */ /* 0x000e640008000800 */
[-C--:B------:R-:W-:Y:S01]  /*4eb70*/  IADD3 R10, P4, PT, R2, R3.reuse, RZ ;  /* 0x00000003020a7210 */ /* 0x080fe20007f9e0ff */
[----:B------:R4:W-:Y:S01]  /*4eb80*/  @P3 STG.E.U8 desc[UR8][R6.64], R9 ;  /* 0x0000000906003986 */ /* 0x0009e2000c101108 */
[----:B---3--:R-:W-:Y:S01]  /*4eb90*/  VIADD R4, R29, 0xdf ;  /* 0x000000df1d047836 */ /* 0x008fe20000000000 */
[----:B0-----:R-:W-:Y:S01]  /*4eba0*/  ISETP.LT.AND P3, PT, R8, UR10, !P0 ;  /* 0x0000000a08007c0c */ /* 0x001fe2000c761270 */
[----:B------:R-:W0:Y:S01]  /*4ebb0*/  LDCU UR10, c[0x0][0x39c] ;  /* 0x00007380ff0a77ac */ /* 0x000e220008000800 */
[C---:B------:R-:W-:Y:S01]  /*4ebc0*/  LEA.HI.X.SX32 R11, R2.reuse, R28, 0x1, P4 ;  /* 0x0000001c020b7211 */ /* 0x040fe200020f0eff */
[----:B------:R-:W-:Y:S01]  /*4ebd0*/  VIADD R2, R2, UR5 ;  /* 0x0000000502027c36 */ /* 0x000fe20008000000 */
[----:B------:R-:W-:Y:S01]  /*4ebe0*/  PRMT R25, R25, 0x7773, RZ ;  /* 0x0000777319197816 */ /* 0x000fe200000000ff */
[----:B------:R-:W3:Y:S01]  /*4ebf0*/  LDCU UR4, c[0x0][0x3b8] ;  /* 0x00007700ff0477ac */ /* 0x000ee20008000800 */
[----:B--2---:R-:W-:Y:S01]  /*4ec00*/  ISETP.LT.AND P4, PT, R4, UR11, !P0 ;  /* 0x0000000b04007c0c */ /* 0x004fe2000c781270 */
[C---:B------:R-:W-:Y:S01]  /*4ec10*/  VIADD R14, R2.reuse, UR6 ;  /* 0x00000006020e7c36 */ /* 0x040fe20008000000 */
[----:B------:R-:W2:Y:S01]  /*4ec20*/  LDS.128 R4, [R0] ;  /* 0x0000000000047984 */ /* 0x000ea20000000c00 */
[----:B------:R-:W1:Y:S03]  /*4ec30*/  LDCU UR11, c[0x0][0x39c] ;  /* 0x00007380ff0b77ac */ /* 0x000e660008000800 */
[----:B------:R0:W-:Y:S01]  /*4ec40*/  @P6 STG.E.U8 desc[UR8][R10.64], R25 ;  /* 0x000000190a006986 */ /* 0x0001e2000c101108 */
[----:B------:R-:W-:Y:S01]  /*4ec50*/  IADD3 R12, P6, PT, R2, R3, RZ ;  /* 0x00000003020c7210 */ /* 0x000fe20007fde0ff */
[----:B------:R-:W3:Y:S01]  /*4ec60*/  LDCU UR12, c[0x0][0x39c] ;  /* 0x00007380ff0c77ac */ /* 0x000ee20008000800 */
[----:B------:R-:W-:-:S02]  /*4ec70*/  PRMT R19, R26, 0x7772, RZ ;  /* 0x000077721a137816 */ /* 0x000fc400000000ff */
[-C--:B------:R-:W-:Y:S01]  /*4ec80*/  LEA.HI.X.SX32 R13, R2, R28.reuse, 0x1, P6 ;  /* 0x0000001c020d7211 */ /* 0x080fe200030f0eff */
[----:B------:R-:W2:Y:S01]  /*4ec90*/  LDCU UR5, c[0x0][0x3b8] ;  /* 0x00007700ff0577ac */ /* 0x000ea20008000800 */
[-C--:B------:R-:W-:Y:S01]  /*4eca0*/  IADD3 R8, P6, PT, R14, R3.reuse, RZ ;  /* 0x000000030e087210 */ /* 0x080fe20007fde0ff */
[C---:B------:R-:W-:Y:S01]  /*4ecb0*/  VIADD R2, R29.reuse, 0xe0 ;  /* 0x000000e01d027836 */ /* 0x040fe20000000000 */
[----:B------:R-:W-:Y:S01]  /*4ecc0*/  PRMT R17, R26, 0x7773, RZ ;  /* 0x000077731a117816 */ /* 0x000fe200000000ff */
[----:B------:R-:W2:Y:S01]  /*4ecd0*/  LDCU UR6, c[0x0][0x3b8] ;  /* 0x00007700ff0677ac */ /* 0x000ea20008000800 */
[----:B----4-:R-:W-:Y:S01]  /*4ece0*/  LEA.HI.X.SX32 R9, R14, R28, 0x1, P6 ;  /* 0x0000001c0e097211 */ /* 0x010fe200030f0eff */
[----:B0-----:R-:W-:Y:S01]  /*4ecf0*/  VIADD R10, R29, 0xe1 ;  /* 0x000000e11d0a7836 */ /* 0x001fe20000000000 */
[----:B------:R3:W-:Y:S01]  /*4ed00*/  @P2 STG.E.U8 desc[UR8][R12.64], R19 ;  /* 0x000000130c002986 */ /* 0x0007e2000c101108 */
[----:B------:R-:W-:Y:S01]  /*4ed10*/  ISETP.LT.AND P2, PT, R2, UR10, !P0 ;  /* 0x0000000a02007c0c */ /* 0x000fe2000c741270 */
[----:B-1----:R-:W-:Y:S01]  /*4ed20*/  VIADD R2, R14, UR7 ;  /* 0x000000070e027c36 */ /* 0x002fe20008000000 */
[----:B------:R-:W0:Y:S01]  /*4ed30*/  LDCU UR10, c[0x0][0x3b8] ;  /* 0x00007700ff0a77ac */ /* 0x000e220008000800 */
[----:B------:R1:W-:Y:S01]  /*4ed40*/  @P5 STG.E.U8 desc[UR8][R8.64], R17 ;  /* 0x0000001108005986 */ /* 0x0003e2000c101108 */
[----:B------:R-:W-:Y:S01]  /*4ed50*/  ISETP.LT.AND P5, PT, R10, UR11, !P0 ;  /* 0x0000000b0a007c0c */ /* 0x000fe2000c7a1270 */
[----:B------:R-:W4:Y:S01]  /*4ed60*/  LDCU UR11, c[0x0][0x39c] ;  /* 0x00007380ff0b77ac */ /* 0x000f220008000800 */
[C---:B------:R-:W-:Y:S01]  /*4ed70*/  IADD3 R14, P6, PT, R2.reuse, R3, RZ ;  /* 0x00000003020e7210 */ /* 0x040fe20007fde0ff */
[----:B------:R-:W0:Y:S01]  /*4ed80*/  LDCU UR7, c[0x0][0x3b8] ;  /* 0x00007700ff0777ac */ /* 0x000e220008000800 */
[----:B---3--:R-:W-:-:S02]  /*4ed90*/  VIADD R12, R2, UR4 ;  /* 0x00000004020c7c36 */ /* 0x008fc40008000000 */
[-C--:B------:R-:W-:Y:S01]  /*4eda0*/  LEA.HI.X.SX32 R15, R2, R28.reuse, 0x1, P6 ;  /* 0x0000001c020f7211 */ /* 0x080fe200030f0eff */
[----:B------:R-:W-:Y:S01]  /*4edb0*/  VIADD R2, R29, 0xe2 ;  /* 0x000000e21d027836 */ /* 0x000fe20000000000 */
[C---:B------:R-:W-:Y:S01]  /*4edc0*/  PRMT R13, R27.reuse, 0x7772, RZ ;  /* 0x000077721b0d7816 */ /* 0x040fe200000000ff */
[----:B------:R-:W3:Y:S01]  /*4edd0*/  LDCU UR4, c[0x0][0x3b8] ;  /* 0x00007700ff0477ac */ /* 0x000ee20008000800 */
[-C--:B------:R-:W-:Y:S02]  /*4ede0*/  IADD3 R10, P6, PT, R12, R3.reuse, RZ ;  /* 0x000000030c0a7210 */ /* 0x080fe40007fde0ff */
[----:B------:R-:W-:Y:S01]  /*4edf0*/  PRMT R27, R27, 0x7773, RZ ;  /* 0x000077731b1b7816 */ /* 0x000fe200000000ff */
[----:B------:R0:W-:Y:S01]  /*4ee00*/  @P3 STG.E.U8 desc[UR8][R14.64], R13 ;  /* 0x0000000d0e003986 */ /* 0x0001e2000c101108 */
[----:B------:R-:W-:Y:S01]  /*4ee10*/  ISETP.LT.AND P3, PT, R2, UR12, !P0 ;  /* 0x0000000c02007c0c */ /* 0x000fe2000c761270 */
[C---:B------:R-:W-:Y:S01]  /*4ee20*/  VIADD R2, R29.reuse, 0xe3 ;  /* 0x000000e31d027836 */ /* 0x040fe20000000000 */
[CC--:B------:R-:W-:Y:S01]  /*4ee30*/  LEA.HI.X.SX32 R11, R12.reuse, R28.reuse, 0x1, P6 ;  /* 0x0000001c0c0b7211 */ /* 0x0c0fe200030f0eff */
[----:B--2---:R-:W-:Y:S01]  /*4ee40*/  VIADD R12, R12, UR5 ;  /* 0x000000050c0c7c36 */ /* 0x004fe20008000000 */
[----:B------:R-:W2:Y:S03]  /*4ee50*/  LDCU UR12, c[0x0][0x39c] ;  /* 0x00007380ff0c77ac */ /* 0x000ea60008000800 */
[----:B------:R3:W-:Y:S01]  /*4ee60*/  @P4 STG.E.U8 desc[UR8][R10.64], R27 ;  /* 0x0000001b0a004986 */ /* 0x0007e2000c101108 */
[----:B----4-:R-:W-:Y:S01]  /*4ee70*/  ISETP.LT.AND P4, PT, R2, UR11, !P0 ;  /* 0x0000000b02007c0c */ /* 0x010fe2000c781270 */
[----:B------:R-:W4:Y:S01]  /*4ee80*/  LDCU UR11, c[0x0][0x39c] ;  /* 0x00007380ff0b77ac */ /* 0x000f220008000800 */
[CC--:B-1----:R-:W-:Y:S01]  /*4ee90*/  IADD3 R8, P6, PT, R12.reuse, R3.reuse, RZ ;  /* 0x000000030c087210 */ /* 0x0c2fe20007fde0ff */
[----:B------:R-:W-:Y:S01]  /*4eea0*/  VIADD R2, R12, UR6 ;  /* 0x000000060c027c36 */ /* 0x000fe20008000000 */
[----:B0-----:R-:W-:Y:S01]  /*4eeb0*/  PRMT R15, R4, 0x7770, RZ ;  /* 0x00007770040f7816 */ /* 0x001fe200000000ff */
[----:B------:R-:W-:Y:S01]  /*4eec0*/  VIADD R13, R29, 0xe4 ;  /* 0x000000e41d0d7836 */ /* 0x000fe20000000000 */
[----:B------:R-:W-:Y:S01]  /*4eed0*/  LEA.HI.X.SX32 R9, R12, R28, 0x1, P6 ;  /* 0x0000001c0c097211 */ /* 0x000fe200030f0eff */
[----:B------:R-:W0:Y:S01]  /*4eee0*/  LDCU UR5, c[0x0][0x3b8] ;  /* 0x00007700ff0577ac */ /* 0x000e220008000800 */
[----:B------:R-:W-:-:S03]  /*4eef0*/  IADD3 R12, P6, PT, R2, R3, RZ ;  /* 0x00000003020c7210 */ /* 0x000fc60007fde0ff */
[----:B------:R1:W-:Y:S01]  /*4ef00*/  @P2 STG.E.U8 desc[UR8][R8.64], R15 ;  /* 0x0000000f08002986 */ /* 0x0003e2000c101108 */
[----:B------:R-:W-:Y:S01]  /*4ef10*/  ISETP.LT.AND P2, PT, R13, UR13, !P0 ;  /* 0x0000000d0d007c0c */ /* 0x000fe2000c741270 */
[----:B---3--:R-:W-:Y:S01]  /*4ef20*/  VIADD R11, R29, 0xe5 ;  /* 0x000000e51d0b7836 */ /* 0x008fe20000000000 */
[-C--:B------:R-:W-:Y:S02]  /*4ef30*/  LEA.HI.X.SX32 R13, R2, R28.reuse, 0x1, P6 ;  /* 0x0000001c020d7211 */ /* 0x080fe400030f0eff */
[----:B------:R-:W-:Y:S01]  /*4ef40*/  PRMT R17, R4, 0x7771, RZ ;  /* 0x0000777104117816 */ /* 0x000fe200000000ff */
[----:B------:R-:W-:Y:S01]  /*4ef50*/  VIADD R2, R2, UR10 ;  /* 0x0000000a02027c36 */ /* 0x000fe20008000000 */
[----:B------:R-:W3:Y:S03]  /*4ef60*/  LDCU UR6, c[0x0][0x3b8] ;  /* 0x00007700ff0677ac */ /* 0x000ee60008000800 */
[----:B------:R0:W-:Y:S01]  /*4ef70*/  @P5 STG.E.U8 desc[UR8][R12.64], R17 ;  /* 0x000000110c005986 */ /* 0x0001e2000c101108 */
[----:B----4-:R-:W-:Y:S01]  /*4ef80*/  ISETP.LT.AND P5, PT, R11, UR11, !P0 ;  /* 0x0000000b0b007c0c */ /* 0x010fe2000c7a1270 */
[----:B------:R-:W4:Y:S01]  /*4ef90*/  LDCU UR11, c[0x0][0x39c] ;  /* 0x00007380ff0b77ac */ /* 0x000f220008000800 */
[CC--:B------:R-:W-:Y:S01]  /*4efa0*/  IADD3 R10, P6, PT, R2.reuse, R3.reuse, RZ ;  /* 0x00000003020a7210 */ /* 0x0c0fe20007fde0ff */
[C---:B-1----:R-:W-:Y:S01]  /*4efb0*/  VIADD R8, R2.reuse, UR4 ;  /* 0x0000000402087c36 */ /* 0x042fe20008000000 */
[----:B------:R-:W-:Y:S01]  /*4efc0*/  PRMT R9, R5, 0x7770, RZ ;  /* 0x0000777005097816 */ /* 0x000fe200000000ff */
[----:B------:R-:W1:Y:S01]  /*4efd0*/  LDCU UR13, c[0x0][0x39c] ;  /* 0x00007380ff0d77ac */ /* 0x000e620008000800 */
[-C--:B------:R-:W-:Y:S01]  /*4efe0*/  LEA.HI.X.SX32 R11, R2, R28.reuse, 0x1, P6 ;  /* 0x0000001c020b7211 */ /* 0x080fe200030f0eff */
[C---:B------:R-:W-:Y:S01]  /*4eff0*/  VIADD R2, R29.reuse, 0xe6 ;  /* 0x000000e61d027836 */ /* 0x040fe20000000000 */
[-C--:B------:R-:W-:Y:S01]  /*4f000*/  IADD3 R14, P6, PT, R8, R3.reuse, RZ ;  /* 0x00000003080e7210 */ /* 0x080fe20007fde0ff */
[----:B------:R-:W1:Y:S02]  /*4f010*/  LDCU UR4, c[0x0][0x3b8] ;  /* 0x00007700ff0477ac */ /* 0x000e640008000800 */
[----:B------:R-:W-:Y:S01]  /*4f020*/  @P3 STG.E.U8 desc[UR8][R10.64], R9 ;  /* 0x000000090a003986 */ /* 0x000fe2000c101108 */
[----:B--2---:R-:W-:Y:S01]  /*4f030*/  ISETP.LT.AND P3, PT, R2, UR12, !P0 ;  /* 0x0000000c02007c0c */ /* 0x004fe2000c761270 */
[C---:B------:R-:W-:Y:S01]  /*4f040*/  VIADD R2, R8.reuse, UR7 ;  /* 0x0000000708027c36 */ /* 0x040fe20008000000 */
[-C--:B------:R-:W-:Y:S01]  /*4f050*/  LEA.HI.X.SX32 R15, R8, R28.reuse, 0x1, P6 ;  /* 0x0000001c080f7211 */ /* 0x080fe200030f0eff */
[----:B------:R-:W-:Y:S01]  /*4f060*/  VIADD R8, R29, 0xe7 ;  /* 0x000000e71d087836 */ /* 0x000fe20000000000 */
[----:B0-----:R-:W-:Y:S01]  /*4f070*/  PRMT R13, R5, 0x7771, RZ ;  /* 0x00007771050d7816 */ /* 0x001fe200000000ff */
[----:B------:R-:W0:Y:S04]  /*4f080*/  LDCU UR12, c[0x0][0x39c] ;  /* 0x00007380ff0c77ac */ /* 0x000e280008000800 */
[----:B------:R2:W-:Y:S01]  /*4f090*/  @P4 STG.E.U8 desc[UR8][R14.64], R13 ;  /* 0x0000000d0e004986 */ /* 0x0005e2000c101108 */
[----:B----4-:R-:W-:Y:S01]  /*4f0a0*/  ISETP.LT.AND P4, PT, R8, UR11, !P0 ;  /* 0x0000000b08007c0c */ /* 0x010fe2000c781270 */
[----:B------:R-:W4:Y:S02]  /*4f0b0*/  LDCU UR11, c[0x0][0x39c] ;  /* 0x00007380ff0b77ac */ /* 0x000f240008000800 */
[----:B------:R0:W4:Y:S01]  /*4f0c0*/  LDS.128 R8, [R0+0x400] ;  /* 0x0004000000087984 */ /* 0x0001220000000c00 */
[CC--:B------:R-:W-:Y:S01]  /*4f0d0*/  IADD3 R16, P6, PT, R2.reuse, R3.reuse, RZ ;  /* 0x0000000302107210 */ /* 0x0c0fe20007fde0ff */
[----:B------:R-:W4:Y:S03]  /*4f0e0*/  LDCU UR10, c[0x0][0x3b8] ;  /* 0x00007700ff0a77ac */ /* 0x000f260008000800 */
[CC--:B------:R-:W-:Y:S01]  /*4f0f0*/  LEA.HI.X.SX32 R17, R2.reuse, R28.reuse, 0x1, P6 ;  /* 0x0000001c02117211 */ /* 0x0c0fe200030f0eff */
[----:B------:R-:W-:Y:S01]  /*4f100*/  VIADD R2, R2, UR5 ;  /* 0x0000000502027c36 */ /* 0x000fe20008000000 */
[C---:B------:R-:W-:Y:S01]  /*4f110*/  PRMT R19, R6.reuse, 0x7770, RZ ;  /* 0x0000777006137816 */ /* 0x040fe200000000ff */
[C---:B------:R-:W-:Y:S01]  /*4f120*/  VIADD R12, R29.reuse, 0xe8 ;  /* 0x000000e81d0c7836 */ /* 0x040fe20000000000 */
[----:B------:R-:W-:Y:S01]  /*4f130*/  PRMT R21, R6, 0x7771, RZ ;  /* 0x0000777106157816 */ /* 0x000fe200000000ff */
[C---:B---3--:R-:W-:Y:S01]  /*4f140*/  VIADD R18, R2.reuse, UR6 ;  /* 0x0000000602127c36 */ /* 0x048fe20008000000 */
[-C--:B--2---:R-:W-:Y:S01]  /*4f150*/  IADD3 R14, P6, PT, R2, R3.reuse, RZ ;  /* 0x00000003020e7210 */ /* 0x084fe20007fde0ff */
[----:B------:R2:W-:Y:S01]  /*4f160*/  @P2 STG.E.U8 desc[UR8][R16.64], R19 ;  /* 0x0000001310002986 */ /* 0x0005e2000c101108 */
[----:B-1----:R-:W-:Y:S01]  /*4f170*/  ISETP.LT.AND P2, PT, R12, UR13, !P0 ;  /* 0x0000000d0c007c0c */ /* 0x002fe2000c741270 */
[----:B0-----:R-:W-:Y:S01]  /*4f180*/  VIADD R0, R29, 0xe9 ;  /* 0x000000e91d007836 */ /* 0x001fe20000000000 */
[----:B------:R-:W-:Y:S01]  /*4f190*/  LEA.HI.X.SX32 R15, R2, R28, 0x1, P6 ;  /* 0x0000001c020f7211 */ /* 0x000fe200030f0eff */
[----:B------:R-:W0:Y:S01]  /*4f1a0*/  LDCU UR13, c[0x0][0x39c] ;  /* 0x00007380ff0d77ac */ /* 0x000e220008000800 */
[----:B------:R-:W-:-:S03]  /*4f1b0*/  IADD3 R12, P6, PT, R18, R3, RZ ;  /* 0x00000003120c7210 */ /* 0x000fc60007fde0ff */
[----:B------:R1:W-:Y:S01]  /*4f1c0*/  @P5 STG.E.U8 desc[UR8][R14.64], R21 ;  /* 0x000000150e005986 */ /* 0x0003e2000c101108 */
[----:B----4-:R-:W-:Y:S01]  /*4f1d0*/  ISETP.LT.AND P5, PT, R0, UR11, !P0 ;  /* 0x0000000b00007c0c */ /* 0x010fe2000c7a1270 */
[----:B------:R-:W-:Y:S01]  /*4f1e0*/  VIADD R0, R29, 0xea ;  /* 0x000000ea1d007836 */ /* 0x000fe20000000000 */
[C---:B------:R-:W-:Y:S01]  /*4f1f0*/  LEA.HI.X.SX32 R13, R18.reuse, R28, 0x1, P6 ;  /* 0x0000001c120d7211 */ /* 0x040fe200030f0eff */
[----:B------:R-:W-:Y:S01]  /*4f200*/  VIADD R18, R18, UR4 ;  /* 0x0000000412127c36 */ /* 0x000fe20008000000 */
[----:B--2---:R-:W-:Y:S01]  /*4f210*/  PRMT R19, R7, 0x7770, RZ ;  /* 0x0000777007137816 */ /* 0x004fe200000000ff */
[----:B------:R-:W2:Y:S01]  /*4f220*/  LDCU UR7, c[0x0][0x3b8] ;  /* 0x00007700ff0777ac */ /* 0x000ea20008000800 */
[----:B------:R-:W3:Y:S03]  /*4f230*/  LDCU UR11, c[0x0][0x39c] ;  /* 0x00007380ff0b77ac */ /* 0x000ee60008000800 */
[----:B------:R4:W-:Y:S01]  /*4f240*/  @P3 STG.E.U8 desc[UR8][R12.64], R19 ;  /* 0x000000130c003986 */ /* 0x0009e2000c101108 */
[----:B------:R-:W-:-:S02]  /*4f250*/  IADD3 R16, P6, PT, R18, R3, RZ ;  /* 0x0000000312107210 */ /* 0x000fc40007fde0ff */
[----:B------:R-:W-:Y:S01]  /*4f260*/  ISETP.LT.AND P3, PT, R0, UR12, !P0 ;  /* 0x0000000c00007c0c */ /* 0x000fe2000c761270 */
[C---:B------:R-:W-:Y:S01]  /*4f270*/  VIADD R0, R18.reuse, UR10 ;  /* 0x0000000a12007c36 */ /* 0x040fe20008000000 */
[----:B------:R-:W4:Y:S01]  /*4f280*/  LDCU UR5, c[0x0][0x3b8] ;  /* 0x00007700ff0577ac */ /* 0x000f220008000800 */
[-C--:B------:R-:W-:Y:S01]  /*4f290*/  LEA.HI.X.SX32 R17, R18, R28.reuse, 0x1, P6 ;  /* 0x0000001c12117211 */ /* 0x080fe200030f0eff */
[----:B------:R-:W-:Y:S01]  /*4f2a0*/  VIADD R2, R29, 0xeb ;  /* 0x000000eb1d027836 */ /* 0x000fe20000000000 */
[----:B-1----:R-:W-:Y:S01]  /*4f2b0*/  PRMT R21, R7, 0x7771, RZ ;  /* 0x0000777107157816 */ /* 0x002fe200000000ff */
[----:B------:R-:W1:Y:S01]  /*4f2c0*/  LDCU UR12, c[0x0][0x39c] ;  /* 0x00007380ff0c77ac */ /* 0x000e620008000800 */
[-C--:B------:R-:W-:Y:S02]  /*4f2d0*/  IADD3 R14, P6, PT, R0, R3.reuse, RZ ;  /* 0x00000003000e7210 */ /* 0x080fe40007fde0ff */
[----:B------:R-:W-:Y:S01]  /*4f2e0*/  PRMT R23, R8, 0x7770, RZ ;  /* 0x0000777008177816 */ /* 0x000fe200000000ff */
[----:B------:R1:W-:Y:S01]  /*4f2f0*/  @P4 STG.E.U8 desc[UR8][R16.64], R21 ;  /* 0x0000001510004986 */ /* 0x0003e2000c101108 */
[----:B0-----:R-:W-:Y:S01]  /*4f300*/  ISETP.LT.AND P4, PT, R2, UR13, !P0 ;  /* 0x0000000d02007c0c */ /* 0x001fe2000c781270 */
[C---:B------:R-:W-:Y:S01]  /*4f310*/  VIADD R2, R29.reuse, 0xec ;  /* 0x000000ec1d027836 */ /* 0x040fe20000000000 */
[CC--:B------:R-:W-:Y:S01]  /*4f320*/  LEA.HI.X.SX32 R15, R0.reuse, R28.reuse, 0x1, P6 ;  /* 0x0000001c000f7211 */ /* 0x0c0fe200030f0eff */
[----:B--2---:R-:W-:Y:S01]  /*4f330*/  VIADD R0, R0, UR7 ;  /* 0x0000000700007c36 */ /* 0x004fe20008000000 */
[----:B------:R-:W0:Y:S03]  /*4f340*/  LDCU UR6, c[0x0][0x3b8] ;  /* 0x00007700ff0677ac */ /* 0x000e260008000800 */
[----:B------:R2:W-:Y:S01]  /*4f350*/  @P2 STG.E.U8 desc[UR8][R14.64], R23 ;  /* 0x000000170e002986 */ /* 0x0005e2000c101108 */
[----:B---3--:R-:W-:Y:S01]  /*4f360*/  ISETP.LT.AND P2, PT, R2, UR11, !P0 ;  /* 0x0000000b02007c0c */ /* 0x008fe2000c741270 */
[----:B------:R-:W3:Y:S01]  /*4f370*/  LDCU UR11, c[0x0][0x39c] ;  /* 0x00007380ff0b77ac */ /* 0x000ee20008000800 */
[CC--:B------:R-:W-:Y:S01]  /*4f380*/  IADD3 R18, P6, PT, R0.reuse, R3.reuse, RZ ;  /* 0x0000000300127210 */ /* 0x0c0fe20007fde0ff */
[C---:B----4-:R-:W-:Y:S01]  /*4f390*/  VIADD R2, R0.reuse, UR5 ;  /* 0x0000000500027c36 */ /* 0x050fe20008000000 */
[----:B------:R-:W4:Y:S02]  /*4f3a0*/  LDCU UR4, c[0x0][0x3b8] ;  /* 0x00007700ff0477ac */ /* 0x000f240008000800 */
[----:B------:R-:W-:Y:S01]  /*4f3b0*/  LEA.HI.X.SX32 R19, R0, R28, 0x1, P6 ;  /* 0x0000001c00137211 */ /* 0x000fe200030f0eff */
[----:B------:R-:W-:Y:S01]  /*4f3c0*/  VIADD R0, R29, 0xed ;  /* 0x000000ed1d007836 */ /* 0x000fe20000000000 */
[----:B-1----:R-:W-:Y:S01]  /*4f3d0*/  PRMT R21, R8, 0x7771, RZ ;  /* 0x0000777108157816 */ /* 0x002fe200000000ff */
[----:B------:R-:W1:Y:S01]  /*4f3e0*/  LDCU UR13, c[0x0][0x39c] ;  /* 0x00007380ff0d77ac */ /* 0x000e620008000800 */
[----:B------:R-:W-:-:S02]  /*4f3f0*/  IADD3 R12, P6, PT, R2, R3, RZ ;  /* 0x00000003020c7210 */ /* 0x000fc40007fde0ff */
[----:B--2---:R-:W-:Y:S01]  /*4f400*/  PRMT R23, R9, 0x7770, RZ ;  /* 0x0000777009177816 */ /* 0x004fe200000000ff */
[----:B------:R2:W-:Y:S01]  /*4f410*/  @P5 STG.E.U8 desc[UR8][R18.64], R21 ;  /* 0x0000001512005986 */ /* 0x0005e2000c101108 */
[----:B------:R-:W-:Y:S01]  /*4f420*/  ISETP.LT.AND P5, PT, R0, UR12, !P0 ;  /* 0x0000000c00007c0c */ /* 0x000fe2000c7a1270 */
[C---:B------:R-:W-:Y:S01]  /*4f430*/  VIADD R0, R29.reuse, 0xee ;  /* 0x000000ee1d007836 */ /* 0x040fe20000000000 */
[CC--:B------:R-:W-:Y:S01]  /*4f440*/  LEA.HI.X.SX32 R13, R2.reuse, R28.reuse, 0x1, P6 ;  /* 0x0000001c020d7211 */ /* 0x0c0fe200030f0eff */
[----:B0-----:R-:W-:Y:S01]  /*4f450*/  VIADD R2, R2, UR6 ;  /* 0x0000000602027c36 */ /* 0x001fe20008000000 */
        /* <DEDUP_REMOVED lines=9> */
[----:B--2---:R-:W-:Y:S01]  /*4f4f0*/  PRMT R21, R9, 0x7771, RZ ;  /* 0x0000777109157816 */ /* 0x004fe200000000ff */
[----:B------:R-:W2:Y:S01]  /*4f500*/  LDCU UR12, c[0x0][0x39c] ;  /* 0x00007380ff0c77ac */ /* 0x000ea20008000800 */
[----:B------:R-:W-:-:S02]  /*4f510*/  IADD3 R14, P6, PT, R0, R3, RZ ;  /* 0x00000003000e7210 */ /* 0x000fc40007fde0ff */
[----:B-1----:R-:W-:Y:S01]  /*4f520*/  PRMT R23, R10, 0x7770, RZ ;  /* 0x000077700a177816 */ /* 0x002fe200000000ff */
        /* <DEDUP_REMOVED lines=20> */
[----:B------:R-:W-:Y:S01]  /*4f670*/  VIADD R0, R29, 0xf2 ;  /* 0x000000f21d007836 */ /* 0x000fe20000000000 */
        /* <DEDUP_REMOVED lines=8> */
[----:B--2---:R-:W-:Y:S01]  /*4f700*/  PRMT R21, R11, 0x7771, RZ ;  /* 0x000077710b157816 */ /* 0x004fe200000000ff */
[----:B------:R-:W2:Y:S01]  /*4f710*/  LDCU UR5, c[0x0][0x3b8] ;  /* 0x00007700ff0577ac */ /* 0x000ea20008000800 */
[-C--:B------:R-:W-:Y:S01]  /*4f720*/  LEA.HI.X.SX32 R17, R2, R28.reuse, 0x1, P6 ;  /* 0x0000001c02117211 */ /* 0x080fe200030f0eff */
[C---:B------:R-:W-:Y:S01]  /*4f730*/  VIADD R2, R29.reuse, 0xf3 ;  /* 0x000000f31d027836 */ /* 0x040fe20000000000 */
[-C--:B------:R-:W-:Y:S01]  /*4f740*/  IADD3 R14, P6, PT, R0, R3.reuse, RZ ;  /* 0x00000003000e7210 */ /* 0x080fe20007fde0ff */
[----:B------:R-:W4:Y:S02]  /*4f750*/  LDCU UR12, c[0x0][0x39c] ;  /* 0x00007380ff0c77ac */ /* 0x000f240008000800 */
[----:B------:R2:W-:Y:S01]  /*4f760*/  @P4 STG.E.U8 desc[UR8][R16.64], R21 ;  /* 0x0000001510004986 */ /* 0x0005e2000c101108 */
[----:B-1----:R-:W-:Y:S01]  /*4f770*/  ISETP.LT.AND P4, PT, R2, UR13, !P0 ;  /* 0x0000000d02007c0c */ /* 0x002fe2000c781270 */
[C---:B------:R-:W-:Y:S01]  /*4f780*/  VIADD R2, R29.reuse, 0xf4 ;  /* 0x000000f41d027836 */ /* 0x040fe20000000000 */
[-C--:B------:R-:W-:Y:S01]  /*4f790*/  LEA.HI.X.SX32 R15, R0, R28.reuse, 0x1, P6 ;  /* 0x0000001c000f7211 */ /* 0x080fe200030f0eff */
[----:B------:R-:W1:Y:S01]  /*4f7a0*/  LDCU UR10, c[0x0][0x3b8] ;  /* 0x00007700ff0a77ac */ /* 0x000e620008000800 */
[----:B0-----:R-:W-:Y:S01]  /*4f7b0*/  PRMT R23, R4, 0x7772, RZ ;  /* 0x0000777204177816 */ /* 0x001fe200000000ff */
[----:B------:R-:W-:Y:S01]  /*4f7c0*/  VIADD R0, R0, UR6 ;  /* 0x0000000600007c36 */ /* 0x000fe20008000000 */
[----:B------:R-:W0:Y:S03]  /*4f7d0*/  LDCU UR4, c[0x0][0x3b8] ;  /* 0x00007700ff0477ac */ /* 0x000e260008000800 */
[----:B------:R0:W-:Y:S01]  /*4f7e0*/  @P2 STG.E.U8 desc[UR8][R14.64], R23 ;  /* 0x000000170e002986 */ /* 0x0001e2000c101108 */
[----:B---3--:R-:W-:Y:S01]  /*4f7f0*/  ISETP.LT.AND P2, PT, R2, UR11, !P0 ;  /* 0x0000000b02007c0c */ /* 0x008fe2000c741270 */
[----:B------:R-:W3:Y:S01]  /*4f800*/  LDCU UR11, c[0x0][0x39c] ;  /* 0x00007380ff0b77ac */ /* 0x000ee20008000800 */
[CC--:B------:R-:W-:Y:S01]  /*4f810*/  IADD3 R18, P6, PT, R0.reuse, R3.reuse, RZ ;  /* 0x0000000300127210 */ /* 0x0c0fe20007fde0ff */
[----:B--2---:R-:W-:Y:S01]  /*4f820*/  VIADD R2, R0, UR5 ;  /* 0x0000000500027c36 */ /* 0x004fe20008000000 */
        /* <DEDUP_REMOVED lines=9> */
[C---:B------:R-:W-:Y:S01]  /*4f8c0*/  LEA.HI.X.SX32 R13, R2.reuse, R28, 0x1, P6 ;  /* 0x0000001c020d7211 */ /* 0x040fe200030f0eff */
[----:B-1----:R-:W-:Y:S01]  /*4f8d0*/  VIADD R2, R2, UR10 ;  /* 0x0000000a02027c36 */ /* 0x002fe20008000000 */
[----:B------:R-:W-:Y:S01]  /*4f8e0*/  PRMT R17, R5, 0x7772, RZ ;  /* 0x0000777205117816 */ /* 0x000fe200000000ff */
[----:B------:R-:W1:Y:S01]  /*4f8f0*/  LDCU UR5, c[0x0][0x3b8] ;  /* 0x00007700ff0577ac */ /* 0x000e620008000800 */
[----:B---3--:R-:W-:Y:S01]  /*4f900*/  ISETP.LT.AND P6, PT, R0, UR11, !P0 ;  /* 0x0000000b00007c0c */ /* 0x008fe2000c7c1270 */
[----:B0-----:R-:W-:-:S02]  /*4f910*/  VIADD R0, R2, UR4 ;  /* 0x0000000402007c36 */ /* 0x001fc40008000000 */
[----:B------:R0:W-:Y:S01]  /*4f920*/  @P3 STG.E.U8 desc[UR8][R12.64], R17 ;  /* 0x000000110c003986 */ /* 0x0001e2000c101108 */
[CC--:B------:R-:W-:Y:S01]  /*4f930*/  IADD3 R14, P3, PT, R2.reuse, R3.reuse, RZ ;  /* 0x00000003020e7210 */ /* 0x0c0fe20007f7e0ff */
[----:B------:R-:W3:Y:S03]  /*4f940*/  LDCU UR11, c[0x0][0x39c] ;  /* 0x00007380ff0b77ac */ /* 0x000ee60008000800 */
[-C--:B------:R-:W-:Y:S01]  /*4f950*/  LEA.HI.X.SX32 R15, R2, R28.reuse, 0x1, P3 ;  /* 0x0000001c020f7211 */ /* 0x080fe200018f0eff */
[----:B------:R-:W4:Y:S01]  /*4f960*/  LDCU UR12, c[0x0][0x39c] ;  /* 0x00007380ff0c77ac */ /* 0x000f220008000800 */
[CC--:B------:R-:W-:Y:S01]  /*4f970*/  IADD3 R4, P3, PT, R0.reuse, R3.reuse, RZ ;  /* 0x0000000300047210 */ /* 0x0c0fe20007f7e0ff */
[----:B------:R-:W-:Y:S01]  /*4f980*/  VIADD R2, R29, 0xf7 ;  /* 0x000000f71d027836 */ /* 0x000fe20000000000 */
[----:B--2---:R-:W-:Y:S01]  /*4f990*/  PRMT R19, R5, 0x7773, RZ ;  /* 0x0000777305137816 */ /* 0x004fe200000000ff */
[----:B------:R-:W2:Y:S01]  /*4f9a0*/  LDCU UR6, c[0x0][0x3b8] ;  /* 0x00007700ff0677ac */ /* 0x000ea20008000800 */
[CC--:B------:R-:W-:Y:S01]  /*4f9b0*/  LEA.HI.X.SX32 R5, R0.reuse, R28.reuse, 0x1, P3 ;  /* 0x0000001c00057211 */ /* 0x0c0fe200018f0eff */
[----:B------:R-:W-:Y:S01]  /*4f9c0*/  VIADD R0, R0, UR7 ;  /* 0x0000000700007c36 */ /* 0x000fe20008000000 */
[----:B0-----:R-:W-:Y:S01]  /*4f9d0*/  PRMT R17, R6, 0x7772, RZ ;  /* 0x0000777206117816 */ /* 0x001fe200000000ff */
[----:B------:R0:W-:Y:S01]  /*4f9e0*/  @P4 STG.E.U8 desc[UR8][R14.64], R19 ;  /* 0x000000130e004986 */ /* 0x0001e2000c101108 */
[----:B------:R-:W2:Y:S01]  /*4f9f0*/  LDCU UR4, c[0x0][0x3b8] ;  /* 0x00007700ff0477ac */ /* 0x000ea20008000800 */
[----:B------:R-:W-:Y:S01]  /*4fa00*/  ISETP.LT.AND P4, PT, R2, UR13, !P0 ;  /* 0x0000000d02007c0c */ /* 0x000fe2000c781270 */
[C---:B------:R-:W-:Y:S01]  /*4fa10*/  VIADD R2, R29.reuse, 0xf8 ;  /* 0x000000f81d027836 */ /* 0x040fe20000000000 */
[----:B------:R2:W-:Y:S01]  /*4fa20*/  @P2 STG.E.U8 desc[UR8][R4.64], R17 ;  /* 0x0000001104002986 */ /* 0x0005e2000c101108 */
[----:B------:R-:W-:Y:S01]  /*4fa30*/  IADD3 R12, P2, PT, R0, R3, RZ ;  /* 0x00000003000c7210 */ /* 0x000fe20007f5e0ff */
[----:B------:R-:W2:Y:S02]  /*4fa40*/  LDCU UR10, c[0x0][0x3b8] ;  /* 0x00007700ff0a77ac */ /* 0x000ea40008000800 */
[----:B---3--:R-:W-:Y:S01]  /*4fa50*/  ISETP.LT.AND P3, PT, R2, UR11, !P0 ;  /* 0x0000000b02007c0c */ /* 0x008fe2000c761270 */
[----:B------:R-:W-:Y:S01]  /*4fa60*/  VIADD R2, R29, 0xf9 ;  /* 0x000000f91d027836 */ /* 0x000fe20000000000 */
[C---:B------:R-:W-:Y:S01]  /*4fa70*/  LEA.HI.X.SX32 R13, R0.reuse, R28, 0x1, P2 ;  /* 0x0000001c000d7211 */ /* 0x040fe200010f0eff */
[----:B-1----:R-:W-:Y:S01]  /*4fa80*/  VIADD R0, R0, UR5 ;  /* 0x0000000500007c36 */ /* 0x002fe20008000000 */
[----:B0-----:R-:W-:Y:S01]  /*4fa90*/  PRMT R19, R6, 0x7773, RZ ;  /* 0x0000777306137816 */ /* 0x001fe200000000ff */
[----:B------:R-:W0:Y:S01]  /*4faa0*/  LDCU UR7, c[0x0][0x3b8] ;  /* 0x00007700ff0777ac */ /* 0x000e220008000800 */
[----:B----4-:R-:W-:Y:S01]  /*4fab0*/  ISETP.LT.AND P2, PT, R2, UR12, !P0 ;  /* 0x0000000c02007c0c */ /* 0x010fe2000c741270 */
[----:B--2---:R-:W-:-:S02]  /*4fac0*/  VIADD R2, R0, UR6 ;  /* 0x0000000600027c36 */ /* 0x004fc40008000000 */
[----:B------:R1:W-:Y:S01]  /*4fad0*/  @P5 STG.E.U8 desc[UR8][R12.64], R19 ;  /* 0x000000130c005986 */ /* 0x0003e2000c101108 */
[CC--:B------:R-:W-:Y:S01]  /*4fae0*/  IADD3 R4, P5, PT, R0.reuse, R3.reuse, RZ ;  /* 0x0000000300047210 */ /* 0x0c0fe20007fbe0ff */
[----:B------:R-:W2:Y:S01]  /*4faf0*/  LDCU UR12, c[0x0][0x39c] ;  /* 0x00007380ff0c77ac */ /* 0x000ea20008000800 */
[----:B------:R-:W-:Y:S02]  /*4fb00*/  PRMT R17, R7, 0x7772, RZ ;  /* 0x0000777207117816 */ /* 0x000fe400000000ff */
[----:B------:R-:W-:Y:S01]  /*4fb10*/  LEA.HI.X.SX32 R5, R0, R28, 0x1, P5 ;  /* 0x0000001c00057211 */ /* 0x000fe200028f0eff */
[C---:B------:R-:W-:Y:S01]  /*4fb20*/  VIADD R0, R2.reuse, UR4 ;  /* 0x0000000402007c36 */ /* 0x040fe20008000000 */
[----:B------:R-:W3:Y:S01]  /*4fb30*/  LDCU UR11, c[0x0][0x3b8] ;  /* 0x00007700ff0b77ac */ /* 0x000ee20008000800 */
[-C--:B------:R-:W-:Y:S02]  /*4fb40*/  IADD3 R6, P5, PT, R2, R3.reuse, RZ ;  /* 0x0000000302067210 */ /* 0x080fe40007fbe0ff */
[----:B------:R4:W-:Y:S01]  /*4fb50*/  @P6 STG.E.U8 desc[UR8][R4.64], R17 ;  /* 0x0000001104006986 */ /* 0x0009e2000c101108 */
[----:B------:R-:W3:Y:S01]  /*4fb60*/  LDCU UR4, c[0x0][0x3b8] ;  /* 0x00007700ff0477ac */ /* 0x000ee20008000800 */
[----:B-1----:R-:W-:-:S02]  /*4fb70*/  IADD3 R12, P6, PT, R0, R3, RZ ;  /* 0x00000003000c7210 */ /* 0x002fc40007fde0ff */
[----:B------:R-:W-:Y:S01]  /*4fb80*/  PRMT R15, R7, 0x7773, RZ ;  /* 0x00007773070f7816 */ /* 0x000fe200000000ff */
[----:B------:R-:W1:Y:S01]  /*4fb90*/  LDCU UR5, c[0x0][0x3b8] ;  /* 0x00007700ff0577ac */ /* 0x000e620008000800 */
[-C--:B------:R-:W-:Y:S01]  /*4fba0*/  LEA.HI.X.SX32 R7, R2, R28.reuse, 0x1, P5 ;  /* 0x0000001c02077211 */ /* 0x080fe200028f0eff */
[C---:B------:R-:W-:Y:S01]  /*4fbb0*/  VIADD R2, R29.reuse, 0xfb ;  /* 0x000000fb1d027836 */ /* 0x040fe20000000000 */
[CC--:B------:R-:W-:Y:S01]  /*4fbc0*/  LEA.HI.X.SX32 R13, R0.reuse, R28.reuse, 0x1, P6 ;  /* 0x0000001c000d7211 */ /* 0x0c0fe200030f0eff */
[----:B------:R-:W-:Y:S01]  /*4fbd0*/  VIADD R0, R0, UR10 ;  /* 0x0000000a00007c36 */ /* 0x000fe20008000000 */
[----:B------:R-:W1:Y:S01]  /*4fbe0*/  LDCU UR6, c[0x0][0x3b8] ;  /* 0x00007700ff0677ac */ /* 0x000e620008000800 */
[----:B------:R3:W-:Y:S01]  /*4fbf0*/  @P4 STG.E.U8 desc[UR8][R6.64], R15 ;  /* 0x0000000f06004986 */ /* 0x0007e2000c101108 */
[----:B--2---:R-:W-:Y:S01]  /*4fc00*/  ISETP.LT.AND P4, PT, R2, UR12, !P0 ;  /* 0x0000000c02007c0c */ /* 0x004fe2000c781270 */
[C---:B0-----:R-:W-:Y:S01]  /*4fc10*/  VIADD R2, R0.reuse, UR7 ;  /* 0x0000000700027c36 */ /* 0x041fe20008000000 */
[-C--:B------:R-:W-:Y:S01]  /*4fc20*/  IADD3 R16, P6, PT, R0, R3.reuse, RZ ;  /* 0x0000000300107210 */ /* 0x080fe20007fde0ff */
[----:B------:R-:W0:Y:S01]  /*4fc30*/  LDCU UR13, c[0x0][0x39c] ;  /* 0x00007380ff0d77ac */ /* 0x000e220008000800 */
[----:B------:R-:W-:Y:S01]  /*4fc40*/  PRMT R21, R8, 0x7772, RZ ;  /* 0x0000777208157816 */ /* 0x000fe200000000ff */
[----:B----4-:R-:W-:Y:S01]  /*4fc50*/  VIADD R4, R29, 0xfc ;  /* 0x000000fc1d047836 */ /* 0x010fe20000000000 */
[----:B------:R-:W-:Y:S01]  /*4fc60*/  LEA.HI.X.SX32 R17, R0, R28, 0x1, P6 ;  /* 0x0000001c00117211 */ /* 0x000fe200030f0eff */
[----:B------:R-:W2:Y:S01]  /*4fc70*/  LDCU UR7, c[0x0][0x3b8] ;  /* 0x00007700ff0777ac */ /* 0x000ea20008000800 */
[----:B---3--:R-:W-:Y:S01]  /*4fc80*/  VIADD R0, R2, UR11 ;  /* 0x0000000b02007c36 */ /* 0x008fe20008000000 */
[----:B------:R3:W-:Y:S01]  /*4fc90*/  @P3 STG.E.U8 desc[UR8][R12.64], R21 ;  /* 0x000000150c003986 */ /* 0x0007e2000c101108 */
[----:B------:R-:W-:Y:S01]  /*4fca0*/  ISETP.LT.AND P3, PT, R4, UR14, !P0 ;  /* 0x0000000e04007c0c */ /* 0x000fe2000c761270 */
[----:B------:R-:W4:Y:S01]  /*4fcb0*/  LDCU UR12, c[0x0][0x39c] ;  /* 0x00007380ff0c77ac */ /* 0x000f220008000800 */
[----:B------:R-:W-:Y:S01]  /*4fcc0*/  VIADD R7, R0, UR4 ;  /* 0x0000000400077c36 */ /* 0x000fe20008000000 */
[----:B------:R-:W-:Y:S01]  /*4fcd0*/  PRMT R19, R8, 0x7773, RZ ;  /* 0x0000777308137816 */ /* 0x000fe200000000ff */
[----:B------:R-:W4:Y:S01]  /*4fce0*/  LDCU UR10, c[0x0][0x39c] ;  /* 0x00007380ff0a77ac */ /* 0x000f220008000800 */
[----:B------:R-:W-:Y:S01]  /*4fcf0*/  IADD3 R4, P6, PT, R2, R3, RZ ;  /* 0x0000000302047210 */ /* 0x000fe20007fde0ff */
[----:B-1----:R-:W-:-:S02]  /*4fd00*/  VIADD R8, R7, UR5 ;  /* 0x0000000507087c36 */ /* 0x002fc40008000000 */
[----:B------:R1:W-:Y:S01]  /*4fd10*/  @P2 STG.E.U8 desc[UR8][R16.64], R19 ;  /* 0x0000001310002986 */ /* 0x0003e2000c101108 */
[----:B------:R-:W-:Y:S01]  /*4fd20*/  VIADD R14, R29, 0xfa ;  /* 0x000000fa1d0e7836 */ /* 0x000fe20000000000 */
[-C--:B------:R-:W-:Y:S01]  /*4fd30*/  LEA.HI.X.SX32 R5, R2, R28.reuse, 0x1, P6 ;  /* 0x0000001c02057211 */ /* 0x080fe200030f0eff */
[----:B------:R-:W-:Y:S01]  /*4fd40*/  VIADD R18, R8, UR6 ;  /* 0x0000000608127c36 */ /* 0x000fe20008000000 */
[-C--:B---3--:R-:W-:Y:S02]  /*4fd50*/  IADD3 R12, P2, PT, R0, R3.reuse, RZ ;  /* 0x00000003000c7210 */ /* 0x088fe40007f5e0ff */
[C---:B------:R-:W-:Y:S02]  /*4fd60*/  IADD3 R6, P6, PT, R7.reuse, R3, RZ ;  /* 0x0000000307067210 */ /* 0x040fe40007fde0ff */
[----:B0-----:R-:W-:Y:S02]  /*4fd70*/  ISETP.LT.AND P5, PT, R14, UR13, !P0 ;  /* 0x0000000d0e007c0c */ /* 0x001fe4000c7a1270 */
[-C--:B------:R-:W-:Y:S01]  /*4fd80*/  LEA.HI.X.SX32 R13, R0, R28.reuse, 0x1, P2 ;  /* 0x0000001c000d7211 */ /* 0x080fe200010f0eff */
[----:B--2---:R-:W-:Y:S01]  /*4fd90*/  VIADD R0, R18, UR7 ;  /* 0x0000000712007c36 */ /* 0x004fe20008000000 */
[----:B------:R-:W-:-:S02]  /*4fda0*/  LEA.HI.X.SX32 R7, R7, R28, 0x1, P6 ;  /* 0x0000001c07077211 */ /* 0x000fc400030f0eff */
[-C--:B------:R-:W-:Y:S01]  /*4fdb0*/  IADD3 R14, P6, PT, R8, R3.reuse, RZ ;  /* 0x00000003080e7210 */ /* 0x080fe20007fde0ff */
[C---:B------:R-:W-:Y:S01]  /*4fdc0*/  VIADD R20, R29.reuse, 0xfd ;  /* 0x000000fd1d147836 */ /* 0x040fe20000000000 */
[-C--:B------:R-:W-:Y:S01]  /*4fdd0*/  IADD3 R2, P2, PT, R18, R3.reuse, RZ ;  /* 0x0000000312027210 */ /* 0x080fe20007f5e0ff */
[----:B-1----:R-:W-:Y:S01]  /*4fde0*/  VIADD R17, R29, 0xfe ;  /* 0x000000fe1d117836 */ /* 0x002fe20000000000 */
[-C--:B------:R-:W-:Y:S02]  /*4fdf0*/  LEA.HI.X.SX32 R15, R8, R28.reuse, 0x1, P6 ;  /* 0x0000001c080f7211 */ /* 0x080fe400030f0eff */
[----:B------:R-:W-:Y:S02]  /*4fe00*/  IADD3 R16, P6, PT, R0, R3, RZ ;  /* 0x0000000300107210 */ /* 0x000fe40007fde0ff */
[----:B------:R-:W-:Y:S02]  /*4fe10*/  LEA.HI.X.SX32 R3, R18, R28, 0x1, P2 ;  /* 0x0000001c12037211 */ /* 0x000fe400010f0eff */
[----:B----4-:R-:W-:-:S02]  /*4fe20*/  ISETP.LT.AND P2, PT, R20, UR12, !P0 ;  /* 0x0000000c14007c0c */ /* 0x010fc4000c741270 */
[----:B------:R-:W-:Y:S02]  /*4fe30*/  ISETP.LT.AND P0, PT, R17, UR10, !P0 ;  /* 0x0000000a11007c0c */ /* 0x000fe4000c701270 */
[C---:B------:R-:W-:Y:S02]  /*4fe40*/  PRMT R25, R9.reuse, 0x7772, RZ ;  /* 0x0000777209197816 */ /* 0x040fe400000000ff */
[----:B------:R-:W-:Y:S02]  /*4fe50*/  PRMT R23, R9, 0x7773, RZ ;  /* 0x0000777309177816 */ /* 0x000fe400000000ff */
[C---:B------:R-:W-:Y:S02]  /*4fe60*/  PRMT R21, R10.reuse, 0x7772, RZ ;  /* 0x000077720a157816 */ /* 0x040fe400000000ff */
[----:B------:R-:W-:Y:S02]  /*4fe70*/  PRMT R19, R10, 0x7773, RZ ;  /* 0x000077730a137816 */ /* 0x000fe400000000ff */
[C---:B------:R-:W-:Y:S01]  /*4fe80*/  PRMT R9, R11.reuse, 0x7773, RZ ;  /* 0x000077730b097816 */ /* 0x040fe200000000ff */
[----:B------:R0:W-:Y:S01]  /*4fe90*/  @P5 STG.E.U8 desc[UR8][R4.64], R25 ;  /* 0x0000001904005986 */ /* 0x0001e2000c101108 */
[----:B------:R-:W-:-:S03]  /*4fea0*/  PRMT R11, R11, 0x7772, RZ ;  /* 0x000077720b0b7816 */ /* 0x000fc600000000ff */
[----:B------:R0:W-:Y:S04]  /*4feb0*/  @P4 STG.E.U8 desc[UR8][R12.64], R23 ;  /* 0x000000170c004986 */ /* 0x0001e8000c101108 */
[----:B------:R0:W-:Y:S04]  /*4fec0*/  @P3 STG.E.U8 desc[UR8][R6.64], R21 ;  /* 0x0000001506003986 */ /* 0x0001e8000c101108 */
[----:B------:R0:W-:Y:S01]  /*4fed0*/  @P2 STG.E.U8 desc[UR8][R14.64], R19 ;  /* 0x000000130e002986 */ /* 0x0001e2000c101108 */
[----:B------:R-:W-:-:S03]  /*4fee0*/  LEA.HI.X.SX32 R17, R0, R28, 0x1, P6 ;  /* 0x0000001c00117211 */ /* 0x000fc600030f0eff */
[----:B------:R0:W-:Y:S01]  /*4fef0*/  @P0 STG.E.U8 desc[UR8][R2.64], R11 ;  /* 0x0000000b02000986 */ /* 0x0001e2000c101108 */
[----:B------:R-:W-:Y:S05]  /*4ff00*/  @!P1 EXIT ;  /* 0x000000000000994d */ /* 0x000fea0003800000 */
[----:B------:R-:W-:Y:S01]  /*4ff10*/  STG.E.U8 desc[UR8][R16.64], R9 ;  /* 0x0000000910007986 */ /* 0x000fe2000c101108 */
[----:B------:R-:W-:Y:S05]  /*4ff20*/  EXIT ;  /* 0x000000000000794d */ /* 0x000fea0003800000 */
.L_x_3:
[----:B------:R-:W-:-:S00]  /*4ff30*/  BRA `(.L_x_3) ;  /* 0xfffffffc00fc7947 */ /* 0x000fc0000383ffff */
[----:B------:R-:W-:-:S00]  /*4ff40*/  NOP ;  /* 0x0000000000007918 */ /* 0x000fc00000000000 */
        /* <DEDUP_REMOVED lines=11> */
.L_x_4:


//--------------------- .nv.shared.matmul_kernel  --------------------------
	.section	.nv.shared.matmul_kernel,"aw",@nobits
	.sectionflags	@""
	.align	16
	.zero		1024


//--------------------- .nv.shared.reserved.0     --------------------------
	.section	.nv.shared.reserved.0,"aw",@nobits
	.weak		__nv_reservedSMEM_offset_0_alias
	.size		__nv_reservedSMEM_offset_0_alias, 0, 64
	.other		__nv_reservedSMEM_offset_0_alias,@"STO_CUDA_RESERVED_SHARED STV_DEFAULT"
__nv_reservedSMEM_offset_0_alias:
	.zero		0
	.zero		64


//--------------------- .nv.constant0.matmul_kernel --------------------------
	.section	.nv.constant0.matmul_kernel,"a",@progbits
	.sectionflags	@""
	.align	4
.nv.constant0.matmul_kernel:
	.zero		976


//--------------------- SYMBOLS --------------------------

	.type		.nv.reservedSmem.offset0,@object
	.size		.nv.reservedSmem.offset0,0x4
	.type		.nv.reservedSmem.cap,@object
	.size		.nv.reservedSmem.cap,0x4
